//
// Generated by NVIDIA NVVM Compiler
//
// Compiler Build ID: CL-36424714
// Cuda compilation tools, release 13.0, V13.0.88
// Based on NVVM 20.0.0
//

.version 9.0
.target sm_100
.address_size 64

	// .globl	_Z21render_braille_kernelPKhjjjiiiiiidhhPhS1_S1_
.func  (.param .align 16 .b8 func_retval0[16]) __internal_trig_reduction_slowpathd
(
	.param .b64 __internal_trig_reduction_slowpathd_param_0
)
;
.global .align 8 .b8 __cudart_i2opi_d[144] = {8, 93, 141, 31, 177, 95, 251, 107, 234, 146, 82, 138, 247, 57, 7, 61, 123, 241, 229, 235, 199, 186, 39, 117, 45, 234, 95, 158, 102, 63, 70, 79, 183, 9, 203, 39, 207, 126, 54, 109, 31, 109, 10, 90, 139, 17, 47, 239, 15, 152, 5, 222, 255, 151, 248, 31, 59, 40, 249, 189, 139, 95, 132, 156, 244, 57, 83, 131, 57, 214, 145, 57, 65, 126, 95, 180, 38, 112, 156, 233, 132, 68, 187, 46, 245, 53, 130, 232, 62, 167, 41, 177, 28, 235, 29, 254, 28, 146, 209, 9, 234, 46, 73, 6, 224, 210, 77, 66, 58, 110, 36, 183, 97, 197, 187, 222, 171, 99, 81, 254, 65, 144, 67, 60, 153, 149, 98, 219, 192, 221, 52, 245, 209, 87, 39, 252, 41, 21, 68, 78, 110, 131, 249, 162};
.global .align 16 .b8 __cudart_sin_cos_coeffs[128] = {70, 210, 176, 44, 241, 229, 90, 190, 146, 227, 172, 105, 227, 29, 199, 62, 161, 98, 219, 25, 160, 1, 42, 191, 24, 8, 17, 17, 17, 17, 129, 63, 84, 85, 85, 85, 85, 85, 197, 191, 0, 0, 0, 0, 0, 0, 0, 0, 0, 0, 0, 0, 0, 0, 0, 0, 100, 129, 253, 32, 131, 255, 168, 189, 40, 133, 239, 193, 167, 238, 33, 62, 217, 230, 6, 142, 79, 126, 146, 190, 233, 188, 221, 25, 160, 1, 250, 62, 71, 93, 193, 22, 108, 193, 86, 191, 81, 85, 85, 85, 85, 85, 165, 63, 0, 0, 0, 0, 0, 0, 224, 191, 0, 0, 0, 0, 0, 0, 240, 63};

.visible .entry _Z21render_braille_kernelPKhjjjiiiiiidhhPhS1_S1_(
	.param .u64 .ptr .align 1 _Z21render_braille_kernelPKhjjjiiiiiidhhPhS1_S1__param_0,
	.param .u32 _Z21render_braille_kernelPKhjjjiiiiiidhhPhS1_S1__param_1,
	.param .u32 _Z21render_braille_kernelPKhjjjiiiiiidhhPhS1_S1__param_2,
	.param .u32 _Z21render_braille_kernelPKhjjjiiiiiidhhPhS1_S1__param_3,
	.param .u32 _Z21render_braille_kernelPKhjjjiiiiiidhhPhS1_S1__param_4,
	.param .u32 _Z21render_braille_kernelPKhjjjiiiiiidhhPhS1_S1__param_5,
	.param .u32 _Z21render_braille_kernelPKhjjjiiiiiidhhPhS1_S1__param_6,
	.param .u32 _Z21render_braille_kernelPKhjjjiiiiiidhhPhS1_S1__param_7,
	.param .u32 _Z21render_braille_kernelPKhjjjiiiiiidhhPhS1_S1__param_8,
	.param .u32 _Z21render_braille_kernelPKhjjjiiiiiidhhPhS1_S1__param_9,
	.param .f64 _Z21render_braille_kernelPKhjjjiiiiiidhhPhS1_S1__param_10,
	.param .u8 _Z21render_braille_kernelPKhjjjiiiiiidhhPhS1_S1__param_11,
	.param .u8 _Z21render_braille_kernelPKhjjjiiiiiidhhPhS1_S1__param_12,
	.param .u64 .ptr .align 1 _Z21render_braille_kernelPKhjjjiiiiiidhhPhS1_S1__param_13,
	.param .u64 .ptr .align 1 _Z21render_braille_kernelPKhjjjiiiiiidhhPhS1_S1__param_14,
	.param .u64 .ptr .align 1 _Z21render_braille_kernelPKhjjjiiiiiidhhPhS1_S1__param_15
)
{
	.local .align 16 .b8 	__local_depot0[5008];
	.reg .b64 	%SP;
	.reg .b64 	%SPL;
	.reg .pred 	%p<270>;
	.reg .b16 	%rs<288>;
	.reg .b32 	%r<1361>;
	.reg .b32 	%f<3>;
	.reg .b64 	%rd<212>;
	.reg .b64 	%fd<977>;

	mov.u64 	%SPL, __local_depot0;
	ld.param.u64 	%rd45, [_Z21render_braille_kernelPKhjjjiiiiiidhhPhS1_S1__param_0];
	ld.param.u32 	%r686, [_Z21render_braille_kernelPKhjjjiiiiiidhhPhS1_S1__param_1];
	ld.param.u32 	%r687, [_Z21render_braille_kernelPKhjjjiiiiiidhhPhS1_S1__param_2];
	ld.param.u32 	%r688, [_Z21render_braille_kernelPKhjjjiiiiiidhhPhS1_S1__param_3];
	ld.param.u32 	%r689, [_Z21render_braille_kernelPKhjjjiiiiiidhhPhS1_S1__param_4];
	ld.param.u32 	%r690, [_Z21render_braille_kernelPKhjjjiiiiiidhhPhS1_S1__param_5];
	ld.param.u32 	%r691, [_Z21render_braille_kernelPKhjjjiiiiiidhhPhS1_S1__param_6];
	ld.param.u32 	%r695, [_Z21render_braille_kernelPKhjjjiiiiiidhhPhS1_S1__param_7];
	ld.param.u32 	%r693, [_Z21render_braille_kernelPKhjjjiiiiiidhhPhS1_S1__param_8];
	ld.param.f64 	%fd208, [_Z21render_braille_kernelPKhjjjiiiiiidhhPhS1_S1__param_10];
	cvta.to.global.u64 	%rd1, %rd45;
	add.u64 	%rd2, %SPL, 0;
	add.u64 	%rd3, %SPL, 1008;
	add.u64 	%rd4, %SPL, 2008;
	add.u64 	%rd5, %SPL, 3008;
	add.u64 	%rd6, %SPL, 4008;
	add.u64 	%rd7, %SPL, 0;
	add.u64 	%rd8, %SPL, 1008;
	mov.u32 	%r696, %ctaid.x;
	mov.u32 	%r697, %ntid.x;
	mov.u32 	%r698, %tid.x;
	mad.lo.s32 	%r1, %r696, %r697, %r698;
	mov.u32 	%r699, %ctaid.y;
	mov.u32 	%r700, %ntid.y;
	mov.u32 	%r701, %tid.y;
	mad.lo.s32 	%r702, %r699, %r700, %r701;
	setp.ge.s32 	%p3, %r1, %r691;
	setp.ge.s32 	%p4, %r702, %r695;
	or.pred  	%p5, %p3, %p4;
	@%p5 bra 	$L__BB0_282;
	mov.b64 	%rd205, 0;
$L__BB0_2:
	shl.b64 	%rd54, %rd205, 3;
	add.s64 	%rd55, %rd7, %rd54;
	mov.b32 	%r703, 0;
	st.local.v2.u32 	[%rd55], {%r703, %r703};
	add.s64 	%rd10, %rd205, 1;
	setp.lt.u64 	%p6, %rd205, 21;
	mov.u64 	%rd205, %rd10;
	@%p6 bra 	$L__BB0_2;
	ld.param.u8 	%rs233, [_Z21render_braille_kernelPKhjjjiiiiiidhhPhS1_S1__param_11];
	setp.gt.u16 	%p7, %rs233, 94;
	mov.b32 	%r1033, 1;
	@%p7 bra 	$L__BB0_6;
	ld.param.u8 	%rs234, [_Z21render_braille_kernelPKhjjjiiiiiidhhPhS1_S1__param_11];
	setp.gt.u16 	%p8, %rs234, 79;
	mov.b32 	%r1033, 2;
	@%p8 bra 	$L__BB0_6;
	ld.param.u8 	%rs235, [_Z21render_braille_kernelPKhjjjiiiiiidhhPhS1_S1__param_11];
	setp.gt.u16 	%p9, %rs235, 59;
	setp.gt.u16 	%p10, %rs235, 39;
	selp.b32 	%r706, 4, 2, %p10;
	selp.b32 	%r1033, 3, %r706, %p9;
$L__BB0_6:
	ld.param.u32 	%r1029, [_Z21render_braille_kernelPKhjjjiiiiiidhhPhS1_S1__param_9];
	mov.b32 	%r708, 1;
	mov.b32 	%r1034, 0;
	st.local.v4.u32 	[%rd8], {%r1034, %r1034, %r1034, %r708};
	mov.b32 	%r709, 2;
	st.local.v4.u32 	[%rd8+16], {%r1034, %r709, %r708, %r1034};
	st.local.v4.u32 	[%rd8+32], {%r708, %r708, %r708, %r709};
	mov.b32 	%r710, 3;
	st.local.v4.u32 	[%rd8+48], {%r1034, %r710, %r708, %r710};
	shl.b32 	%r5, %r1, 1;
	shl.b32 	%r6, %r702, 2;
	shr.u32 	%r7, %r1033, 1;
	add.s32 	%r8, %r693, -1;
	add.s32 	%r9, %r1029, -1;
	mul.f64 	%fd209, %fd208, 0d400921FB54442D18;
	div.rn.f64 	%fd1, %fd209, 0d4066800000000000;
	abs.f64 	%fd2, %fd1;
	setp.eq.f64 	%p11, %fd2, 0d7FF0000000000000;
	mul.f64 	%fd210, %fd1, 0d3FE45F306DC9C883;
	cvt.rni.s32.f64 	%r10, %fd210;
	cvt.rn.f64.s32 	%fd211, %r10;
	fma.rn.f64 	%fd212, %fd211, 0dBFF921FB54442D18, %fd1;
	fma.rn.f64 	%fd213, %fd211, 0dBC91A62633145C00, %fd212;
	fma.rn.f64 	%fd3, %fd211, 0dB97B839A252049C0, %fd213;
	setp.ltu.f64 	%p12, %fd2, 0d41E0000000000000;
	mov.f64 	%fd214, 0d0000000000000000;
	mul.rn.f64 	%fd4, %fd1, %fd214;
	cvt.rn.f64.s32 	%fd215, %r693;
	mul.f64 	%fd5, %fd215, 0d3FE0000000000000;
	cvt.rn.f64.s32 	%fd216, %r1029;
	mul.f64 	%fd6, %fd216, 0d3FE0000000000000;
	cvt.rn.f64.u32 	%fd217, %r686;
	mul.f64 	%fd7, %fd217, 0d3FE0000000000000;
	cvt.rn.f64.u32 	%fd218, %r687;
	mul.f64 	%fd8, %fd218, 0d3FE0000000000000;
	cvt.rn.f64.u32 	%fd219, %r1033;
	mul.f64 	%fd9, %fd219, 0d3FE0000000000000;
	mul.f64 	%fd220, %fd219, 0d3FD999999999999A;
	add.f64 	%fd221, %fd220, %fd220;
	mul.f64 	%fd10, %fd220, %fd221;
	or.pred  	%p1, %p11, %p12;
	selp.f64 	%fd11, %fd4, %fd3, %p11;
	selp.b32 	%r11, 0, %r10, %p11;
	neg.s32 	%r12, %r1033;
	neg.s32 	%r13, %r7;
	mov.u64 	%rd60, __cudart_sin_cos_coeffs;
$L__BB0_7:
	ld.param.u32 	%r1030, [_Z21render_braille_kernelPKhjjjiiiiiidhhPhS1_S1__param_9];
	mul.wide.u32 	%rd56, %r1034, 8;
	add.s64 	%rd57, %rd8, %rd56;
	ld.local.v2.u32 	{%r712, %r713}, [%rd57];
	add.s32 	%r714, %r5, %r712;
	mul.lo.s32 	%r715, %r714, %r693;
	div.s32 	%r716, %r715, %r689;
	add.s32 	%r717, %r6, %r713;
	mul.lo.s32 	%r718, %r717, %r1030;
	div.s32 	%r719, %r718, %r690;
	sub.s32 	%r15, %r719, %r7;
	add.s32 	%r16, %r13, %r716;
	mov.f64 	%fd896, 0d0000000000000000;
	mov.b32 	%r1035, 0;
	mov.u32 	%r1041, %r1035;
	mov.u32 	%r1042, %r1035;
	mov.u32 	%r1043, %r1035;
$L__BB0_8:
	add.s32 	%r720, %r15, %r1035;
	max.s32 	%r721, %r720, 0;
	min.s32 	%r722, %r721, %r9;
	cvt.rn.f64.s32 	%fd224, %r722;
	sub.f64 	%fd13, %fd224, %fd6;
	cvt.rn.f64.u32 	%fd225, %r1035;
	sub.f64 	%fd226, %fd225, %fd9;
	mul.f64 	%fd14, %fd226, %fd226;
	mov.f64 	%fd895, 0d0000000000000000;
	mov.u32 	%r1039, %r16;
	mov.u32 	%r1040, %r12;
$L__BB0_9:
	setp.eq.f64 	%p13, %fd2, 0d7FF0000000000000;
	mov.b32 	%r1045, 1;
	mov.f64 	%fd898, %fd4;
	@%p13 bra 	$L__BB0_13;
	setp.ltu.f64 	%p14, %fd2, 0d41E0000000000000;
	mov.f64 	%fd898, %fd3;
	mov.u32 	%r1044, %r10;
	@%p14 bra 	$L__BB0_12;
	{ // callseq 0, 0
	.param .b64 param0;
	st.param.f64 	[param0], %fd1;
	.param .align 16 .b8 retval0[16];
	call.uni (retval0), 
	__internal_trig_reduction_slowpathd, 
	(
	param0
	);
	ld.param.f64 	%fd898, [retval0];
	ld.param.b32 	%r1044, [retval0+8];
	} // callseq 0
$L__BB0_12:
	add.s32 	%r1045, %r1044, 1;
$L__BB0_13:
	shl.b32 	%r725, %r1045, 6;
	cvt.u64.u32 	%rd58, %r725;
	and.b64  	%rd59, %rd58, 64;
	add.s64 	%rd61, %rd60, %rd59;
	mul.rn.f64 	%fd228, %fd898, %fd898;
	and.b32  	%r726, %r1045, 1;
	setp.eq.b32 	%p15, %r726, 1;
	selp.f64 	%fd229, 0dBDA8FF8320FD8164, 0d3DE5DB65F9785EBA, %p15;
	ld.global.nc.v2.f64 	{%fd230, %fd231}, [%rd61];
	fma.rn.f64 	%fd232, %fd229, %fd228, %fd230;
	fma.rn.f64 	%fd233, %fd232, %fd228, %fd231;
	ld.global.nc.v2.f64 	{%fd234, %fd235}, [%rd61+16];
	fma.rn.f64 	%fd236, %fd233, %fd228, %fd234;
	fma.rn.f64 	%fd237, %fd236, %fd228, %fd235;
	ld.global.nc.v2.f64 	{%fd238, %fd239}, [%rd61+32];
	fma.rn.f64 	%fd240, %fd237, %fd228, %fd238;
	fma.rn.f64 	%fd241, %fd240, %fd228, %fd239;
	fma.rn.f64 	%fd242, %fd241, %fd898, %fd898;
	fma.rn.f64 	%fd243, %fd241, %fd228, 0d3FF0000000000000;
	selp.f64 	%fd244, %fd243, %fd242, %p15;
	and.b32  	%r727, %r1045, 2;
	setp.eq.s32 	%p16, %r727, 0;
	mov.f64 	%fd245, 0d0000000000000000;
	sub.f64 	%fd246, %fd245, %fd244;
	selp.f64 	%fd20, %fd244, %fd246, %p16;
	mov.f64 	%fd899, %fd11;
	mov.u32 	%r1046, %r11;
	@%p1 bra 	$L__BB0_15;
	{ // callseq 1, 0
	.param .b64 param0;
	st.param.f64 	[param0], %fd1;
	.param .align 16 .b8 retval0[16];
	call.uni (retval0), 
	__internal_trig_reduction_slowpathd, 
	(
	param0
	);
	ld.param.f64 	%fd899, [retval0];
	ld.param.b32 	%r1046, [retval0+8];
	} // callseq 1
$L__BB0_15:
	shl.b32 	%r729, %r1046, 6;
	cvt.u64.u32 	%rd62, %r729;
	and.b64  	%rd63, %rd62, 64;
	add.s64 	%rd65, %rd60, %rd63;
	mul.rn.f64 	%fd249, %fd899, %fd899;
	and.b32  	%r730, %r1046, 1;
	setp.eq.b32 	%p17, %r730, 1;
	selp.f64 	%fd250, 0dBDA8FF8320FD8164, 0d3DE5DB65F9785EBA, %p17;
	ld.global.nc.v2.f64 	{%fd251, %fd252}, [%rd65];
	fma.rn.f64 	%fd253, %fd250, %fd249, %fd251;
	fma.rn.f64 	%fd254, %fd253, %fd249, %fd252;
	ld.global.nc.v2.f64 	{%fd255, %fd256}, [%rd65+16];
	fma.rn.f64 	%fd257, %fd254, %fd249, %fd255;
	fma.rn.f64 	%fd258, %fd257, %fd249, %fd256;
	ld.global.nc.v2.f64 	{%fd259, %fd260}, [%rd65+32];
	fma.rn.f64 	%fd261, %fd258, %fd249, %fd259;
	fma.rn.f64 	%fd262, %fd261, %fd249, %fd260;
	fma.rn.f64 	%fd263, %fd262, %fd899, %fd899;
	fma.rn.f64 	%fd264, %fd262, %fd249, 0d3FF0000000000000;
	selp.f64 	%fd265, %fd264, %fd263, %p17;
	and.b32  	%r731, %r1046, 2;
	setp.eq.s32 	%p18, %r731, 0;
	mov.f64 	%fd900, 0d0000000000000000;
	sub.f64 	%fd266, %fd900, %fd265;
	selp.f64 	%fd267, %fd265, %fd266, %p18;
	max.s32 	%r732, %r1039, 0;
	min.s32 	%r733, %r732, %r8;
	cvt.rn.f64.s32 	%fd268, %r733;
	sub.f64 	%fd269, %fd268, %fd5;
	mul.f64 	%fd270, %fd13, %fd267;
	fma.rn.f64 	%fd271, %fd269, %fd20, %fd270;
	add.f64 	%fd272, %fd7, %fd271;
	mul.f64 	%fd273, %fd13, %fd20;
	mul.f64 	%fd274, %fd269, %fd267;
	sub.f64 	%fd275, %fd273, %fd274;
	add.f64 	%fd276, %fd8, %fd275;
	mov.f64 	%fd277, 0d3FE0000000000000;
	copysign.f64 	%fd278, %fd272, %fd277;
	add.rz.f64 	%fd279, %fd272, %fd278;
	cvt.rzi.f64.f64 	%fd280, %fd279;
	cvt.rzi.s32.f64 	%r32, %fd280;
	copysign.f64 	%fd281, %fd276, %fd277;
	add.rz.f64 	%fd282, %fd276, %fd281;
	cvt.rzi.f64.f64 	%fd283, %fd282;
	cvt.rzi.s32.f64 	%r33, %fd283;
	setp.lt.s32 	%p19, %r32, 0;
	setp.ge.s32 	%p20, %r32, %r686;
	or.pred  	%p21, %p19, %p20;
	setp.lt.s32 	%p22, %r33, 0;
	setp.ge.s32 	%p23, %r33, %r687;
	or.pred  	%p24, %p22, %p23;
	or.pred  	%p26, %p21, %p24;
	mov.f64 	%fd901, %fd900;
	mov.f64 	%fd902, %fd900;
	@%p26 bra 	$L__BB0_17;
	mul.lo.s32 	%r734, %r33, %r688;
	cvt.u64.u32 	%rd66, %r734;
	shl.b32 	%r735, %r32, 2;
	cvt.u64.u32 	%rd67, %r735;
	add.s64 	%rd68, %rd66, %rd67;
	add.s64 	%rd69, %rd1, %rd68;
	ld.global.u8 	%rs112, [%rd69];
	ld.global.u8 	%rs113, [%rd69+1];
	ld.global.u8 	%rs114, [%rd69+2];
	cvt.rn.f64.u16 	%fd900, %rs114;
	cvt.rn.f64.u16 	%fd901, %rs113;
	cvt.rn.f64.u16 	%fd902, %rs112;
$L__BB0_17:
	sub.f64 	%fd284, %fd895, %fd9;
	fma.rn.f64 	%fd285, %fd284, %fd284, %fd14;
	neg.f64 	%fd286, %fd285;
	div.rn.f64 	%fd29, %fd286, %fd10;
	fma.rn.f64 	%fd287, %fd29, 0d3FF71547652B82FE, 0d4338000000000000;
	{
	.reg .b32 %temp; 
	mov.b64 	{%r34, %temp}, %fd287;
	}
	mov.f64 	%fd288, 0dC338000000000000;
	add.rn.f64 	%fd289, %fd287, %fd288;
	fma.rn.f64 	%fd290, %fd289, 0dBFE62E42FEFA39EF, %fd29;
	fma.rn.f64 	%fd291, %fd289, 0dBC7ABC9E3B39803F, %fd290;
	fma.rn.f64 	%fd292, %fd291, 0d3E5ADE1569CE2BDF, 0d3E928AF3FCA213EA;
	fma.rn.f64 	%fd293, %fd292, %fd291, 0d3EC71DEE62401315;
	fma.rn.f64 	%fd294, %fd293, %fd291, 0d3EFA01997C89EB71;
	fma.rn.f64 	%fd295, %fd294, %fd291, 0d3F2A01A014761F65;
	fma.rn.f64 	%fd296, %fd295, %fd291, 0d3F56C16C1852B7AF;
	fma.rn.f64 	%fd297, %fd296, %fd291, 0d3F81111111122322;
	fma.rn.f64 	%fd298, %fd297, %fd291, 0d3FA55555555502A1;
	fma.rn.f64 	%fd299, %fd298, %fd291, 0d3FC5555555555511;
	fma.rn.f64 	%fd300, %fd299, %fd291, 0d3FE000000000000B;
	fma.rn.f64 	%fd301, %fd300, %fd291, 0d3FF0000000000000;
	fma.rn.f64 	%fd302, %fd301, %fd291, 0d3FF0000000000000;
	{
	.reg .b32 %temp; 
	mov.b64 	{%r35, %temp}, %fd302;
	}
	{
	.reg .b32 %temp; 
	mov.b64 	{%temp, %r36}, %fd302;
	}
	shl.b32 	%r736, %r34, 20;
	add.s32 	%r737, %r736, %r36;
	mov.b64 	%fd903, {%r35, %r737};
	{
	.reg .b32 %temp; 
	mov.b64 	{%temp, %r738}, %fd29;
	}
	mov.b32 	%f2, %r738;
	abs.f32 	%f1, %f2;
	setp.lt.f32 	%p27, %f1, 0f4086232B;
	@%p27 bra 	$L__BB0_20;
	setp.lt.f64 	%p28, %fd29, 0d0000000000000000;
	add.f64 	%fd303, %fd29, 0d7FF0000000000000;
	selp.f64 	%fd903, 0d0000000000000000, %fd303, %p28;
	setp.geu.f32 	%p29, %f1, 0f40874800;
	@%p29 bra 	$L__BB0_20;
	shr.u32 	%r739, %r34, 31;
	add.s32 	%r740, %r34, %r739;
	shr.s32 	%r741, %r740, 1;
	shl.b32 	%r742, %r741, 20;
	add.s32 	%r743, %r36, %r742;
	mov.b64 	%fd304, {%r35, %r743};
	sub.s32 	%r744, %r34, %r741;
	shl.b32 	%r745, %r744, 20;
	add.s32 	%r746, %r745, 1072693248;
	mov.b32 	%r747, 0;
	mov.b64 	%fd305, {%r747, %r746};
	mul.f64 	%fd903, %fd305, %fd304;
$L__BB0_20:
	cvt.rn.f64.u32 	%fd306, %r1043;
	fma.rn.f64 	%fd307, %fd900, %fd903, %fd306;
	cvt.rzi.u32.f64 	%r1043, %fd307;
	cvt.rn.f64.u32 	%fd308, %r1042;
	fma.rn.f64 	%fd309, %fd901, %fd903, %fd308;
	cvt.rzi.u32.f64 	%r1042, %fd309;
	cvt.rn.f64.u32 	%fd310, %r1041;
	fma.rn.f64 	%fd311, %fd902, %fd903, %fd310;
	cvt.rzi.u32.f64 	%r1041, %fd311;
	add.f64 	%fd896, %fd896, %fd903;
	add.f64 	%fd895, %fd895, 0d3FF0000000000000;
	add.s32 	%r1040, %r1040, 1;
	setp.ne.s32 	%p30, %r1040, 0;
	add.s32 	%r1039, %r1039, 1;
	@%p30 bra 	$L__BB0_9;
	add.s32 	%r1035, %r1035, 1;
	setp.ne.s32 	%p31, %r1035, %r1033;
	@%p31 bra 	$L__BB0_8;
	cvt.rn.f64.u32 	%fd312, %r1043;
	div.rn.f64 	%fd313, %fd312, %fd896;
	cvt.rzi.u32.f64 	%r748, %fd313;
	cvt.u16.u32 	%rs115, %r748;
	and.b16  	%rs116, %rs115, 255;
	cvt.rn.f64.u32 	%fd314, %r1042;
	div.rn.f64 	%fd315, %fd314, %fd896;
	cvt.rzi.u32.f64 	%r749, %fd315;
	cvt.u16.u32 	%rs117, %r749;
	and.b16  	%rs118, %rs117, 255;
	cvt.rn.f64.u32 	%fd316, %r1041;
	div.rn.f64 	%fd317, %fd316, %fd896;
	cvt.rzi.u32.f64 	%r750, %fd317;
	cvt.u16.u32 	%rs119, %r750;
	and.b16  	%rs120, %rs119, 255;
	mul.wide.u32 	%rd70, %r1034, 3;
	add.s64 	%rd71, %rd7, %rd70;
	st.local.u8 	[%rd71+64], %rs115;
	mul.lo.s32 	%r751, %r1034, 3;
	cvt.u64.u32 	%rd72, %r751;
	add.s64 	%rd73, %rd7, %rd72;
	st.local.u8 	[%rd73+65], %rs117;
	st.local.u8 	[%rd73+66], %rs119;
	cvt.rn.f64.u16 	%fd318, %rs116;
	cvt.rn.f64.u16 	%fd319, %rs118;
	mul.f64 	%fd320, %fd319, 0d3FE2C8B439581062;
	fma.rn.f64 	%fd321, %fd318, 0d3FD322D0E5604189, %fd320;
	cvt.rn.f64.u16 	%fd322, %rs120;
	fma.rn.f64 	%fd323, %fd322, 0d3FBD2F1A9FBE76C9, %fd321;
	mul.wide.u32 	%rd74, %r1034, 5;
	add.s64 	%rd75, %rd71, %rd74;
	st.local.f64 	[%rd75], %fd323;
	add.s32 	%r1034, %r1034, 1;
	setp.ne.s32 	%p32, %r1034, 8;
	@%p32 bra 	$L__BB0_7;
	ld.param.u8 	%rs236, [_Z21render_braille_kernelPKhjjjiiiiiidhhPhS1_S1__param_11];
	setp.gt.u16 	%p33, %rs236, 69;
	selp.f64 	%fd36, 0d403E000000000000, 0d4049000000000000, %p33;
	ld.local.v2.b32 	{%r752, %r753}, [%rd7+64];
	mov.b64 	%rd76, {%r752, %r753};
	bfe.u32 	%r44, %r752, 0, 8;
	bfe.u32 	%r45, %r752, 24, 8;
	sub.s32 	%r754, %r44, %r45;
	cvt.rn.f64.s32 	%fd324, %r754;
	bfe.u32 	%r46, %r752, 8, 8;
	bfe.u32 	%r47, %r753, 0, 8;
	sub.s32 	%r755, %r46, %r47;
	cvt.rn.f64.s32 	%fd325, %r755;
	bfe.u32 	%r48, %r752, 16, 8;
	shr.u64 	%rd77, %rd76, 40;
	cvt.u32.u64 	%r756, %rd77;
	and.b32  	%r49, %r756, 255;
	sub.s32 	%r757, %r48, %r49;
	cvt.rn.f64.s32 	%fd326, %r757;
	add.f64 	%fd327, %fd324, %fd324;
	mul.f64 	%fd328, %fd325, 0d4010000000000000;
	mul.f64 	%fd329, %fd328, %fd325;
	fma.rn.f64 	%fd330, %fd327, %fd324, %fd329;
	mul.f64 	%fd331, %fd326, 0d4008000000000000;
	fma.rn.f64 	%fd332, %fd331, %fd326, %fd330;
	sqrt.rn.f64 	%fd333, %fd332;
	ld.local.f64 	%fd37, [%rd7];
	ld.local.f64 	%fd38, [%rd7+8];
	sub.f64 	%fd334, %fd37, %fd38;
	abs.f64 	%fd335, %fd334;
	add.f64 	%fd336, %fd335, %fd335;
	max.f64 	%fd337, %fd333, %fd336;
	setp.leu.f64 	%p34, %fd337, %fd36;
	shr.u64 	%rd78, %rd76, 48;
	cvt.u16.u64 	%rs1, %rd78;
	@%p34 bra 	$L__BB0_25;
	mov.b16 	%rs121, 1;
	st.local.u8 	[%rd7+152], %rs121;
$L__BB0_25:
	shr.u16 	%rs122, %rs1, 8;
	cvt.u32.u16 	%r758, %rs1;
	and.b32  	%r50, %r758, 255;
	cvt.u32.u16 	%r51, %rs122;
	ld.local.v2.b32 	{%r759, %r760}, [%rd7+72];
	bfe.u32 	%r52, %r759, 0, 8;
	ld.local.f64 	%fd39, [%rd7+16];
	bfe.u32 	%r53, %r759, 8, 8;
	bfe.u32 	%r54, %r760, 0, 8;
	bfe.u32 	%r55, %r759, 16, 8;
	bfe.u32 	%r56, %r760, 8, 8;
	bfe.u32 	%r57, %r759, 24, 8;
	bfe.u32 	%r58, %r760, 16, 8;
	ld.local.f64 	%fd40, [%rd7+24];
	ld.local.f64 	%fd41, [%rd7+32];
	bfe.u32 	%r59, %r760, 24, 8;
	ld.local.v2.b32 	{%r761, %r762}, [%rd7+80];
	bfe.u32 	%r60, %r761, 0, 8;
	bfe.u32 	%r61, %r761, 8, 8;
	ld.local.f64 	%fd42, [%rd7+40];
	bfe.u32 	%r62, %r761, 16, 8;
	bfe.u32 	%r63, %r762, 8, 8;
	bfe.u32 	%r64, %r761, 24, 8;
	bfe.u32 	%r65, %r762, 16, 8;
	bfe.u32 	%r66, %r762, 0, 8;
	bfe.u32 	%r67, %r762, 24, 8;
	ld.local.f64 	%fd43, [%rd7+48];
	ld.local.f64 	%fd44, [%rd7+56];
	sub.s32 	%r763, %r44, %r53;
	cvt.rn.f64.s32 	%fd338, %r763;
	sub.s32 	%r764, %r46, %r55;
	cvt.rn.f64.s32 	%fd339, %r764;
	sub.s32 	%r765, %r48, %r57;
	cvt.rn.f64.s32 	%fd340, %r765;
	add.f64 	%fd341, %fd338, %fd338;
	mul.f64 	%fd342, %fd339, 0d4010000000000000;
	mul.f64 	%fd343, %fd342, %fd339;
	fma.rn.f64 	%fd344, %fd341, %fd338, %fd343;
	mul.f64 	%fd345, %fd340, 0d4008000000000000;
	fma.rn.f64 	%fd346, %fd345, %fd340, %fd344;
	sqrt.rn.f64 	%fd347, %fd346;
	sub.f64 	%fd348, %fd37, %fd40;
	abs.f64 	%fd349, %fd348;
	add.f64 	%fd350, %fd349, %fd349;
	max.f64 	%fd351, %fd347, %fd350;
	setp.leu.f64 	%p35, %fd351, %fd36;
	@%p35 bra 	$L__BB0_27;
	mov.b16 	%rs123, 1;
	st.local.u8 	[%rd7+152], %rs123;
$L__BB0_27:
	add.f64 	%fd45, %fd37, 0d0000000000000000;
	add.f64 	%fd352, %fd45, %fd38;
	add.f64 	%fd353, %fd352, %fd39;
	add.f64 	%fd354, %fd353, %fd40;
	add.f64 	%fd355, %fd354, %fd41;
	add.f64 	%fd356, %fd355, %fd42;
	add.f64 	%fd357, %fd356, %fd43;
	add.f64 	%fd358, %fd357, %fd44;
	mul.f64 	%fd945, %fd358, 0d3FC0000000000000;
	mov.b32 	%r1075, 0;
	mov.b32 	%r1047, -5;
$L__BB0_28:
	ld.param.u32 	%r1031, [_Z21render_braille_kernelPKhjjjiiiiiidhhPhS1_S1__param_9];
	add.s32 	%r769, %r1047, %r702;
	setp.lt.s32 	%p36, %r769, 0;
	setp.ge.s32 	%p37, %r769, %r695;
	or.pred  	%p2, %p36, %p37;
	mul.lo.s32 	%r770, %r769, %r1031;
	shl.b32 	%r70, %r770, 2;
	add.s32 	%r71, %r70, %r1031;
	add.s32 	%r72, %r71, %r1031;
	mov.b32 	%r1049, -5;
$L__BB0_29:
	add.s32 	%r75, %r1049, %r1;
	setp.lt.s32 	%p38, %r75, 0;
	setp.ge.s32 	%p39, %r75, %r691;
	or.pred  	%p40, %p38, %p39;
	or.pred  	%p41, %p40, %p2;
	@%p41 bra 	$L__BB0_95;
	setp.eq.f64 	%p42, %fd2, 0d7FF0000000000000;
	mul.lo.s32 	%r772, %r75, %r693;
	shl.b32 	%r76, %r772, 1;
	mov.b32 	%r1052, 1;
	mov.f64 	%fd905, %fd4;
	@%p42 bra 	$L__BB0_34;
	setp.ltu.f64 	%p43, %fd2, 0d41E0000000000000;
	mov.f64 	%fd905, %fd3;
	mov.u32 	%r1051, %r10;
	@%p43 bra 	$L__BB0_33;
	{ // callseq 2, 0
	.param .b64 param0;
	st.param.f64 	[param0], %fd1;
	.param .align 16 .b8 retval0[16];
	call.uni (retval0), 
	__internal_trig_reduction_slowpathd, 
	(
	param0
	);
	ld.param.f64 	%fd905, [retval0];
	ld.param.b32 	%r1051, [retval0+8];
	} // callseq 2
$L__BB0_33:
	add.s32 	%r1052, %r1051, 1;
$L__BB0_34:
	shl.b32 	%r774, %r1052, 6;
	cvt.u64.u32 	%rd79, %r774;
	and.b64  	%rd80, %rd79, 64;
	add.s64 	%rd82, %rd60, %rd80;
	mul.rn.f64 	%fd360, %fd905, %fd905;
	and.b32  	%r775, %r1052, 1;
	setp.eq.b32 	%p44, %r775, 1;
	selp.f64 	%fd361, 0dBDA8FF8320FD8164, 0d3DE5DB65F9785EBA, %p44;
	ld.global.nc.v2.f64 	{%fd362, %fd363}, [%rd82];
	fma.rn.f64 	%fd364, %fd361, %fd360, %fd362;
	fma.rn.f64 	%fd365, %fd364, %fd360, %fd363;
	ld.global.nc.v2.f64 	{%fd366, %fd367}, [%rd82+16];
	fma.rn.f64 	%fd368, %fd365, %fd360, %fd366;
	fma.rn.f64 	%fd369, %fd368, %fd360, %fd367;
	ld.global.nc.v2.f64 	{%fd370, %fd371}, [%rd82+32];
	fma.rn.f64 	%fd372, %fd369, %fd360, %fd370;
	fma.rn.f64 	%fd373, %fd372, %fd360, %fd371;
	fma.rn.f64 	%fd374, %fd373, %fd905, %fd905;
	fma.rn.f64 	%fd375, %fd373, %fd360, 0d3FF0000000000000;
	selp.f64 	%fd376, %fd375, %fd374, %p44;
	and.b32  	%r776, %r1052, 2;
	setp.eq.s32 	%p45, %r776, 0;
	mov.f64 	%fd377, 0d0000000000000000;
	sub.f64 	%fd378, %fd377, %fd376;
	selp.f64 	%fd50, %fd376, %fd378, %p45;
	mov.f64 	%fd906, %fd11;
	mov.u32 	%r1053, %r11;
	@%p1 bra 	$L__BB0_36;
	{ // callseq 3, 0
	.param .b64 param0;
	st.param.f64 	[param0], %fd1;
	.param .align 16 .b8 retval0[16];
	call.uni (retval0), 
	__internal_trig_reduction_slowpathd, 
	(
	param0
	);
	ld.param.f64 	%fd906, [retval0];
	ld.param.b32 	%r1053, [retval0+8];
	} // callseq 3
$L__BB0_36:
	shl.b32 	%r778, %r1053, 6;
	cvt.u64.u32 	%rd83, %r778;
	and.b64  	%rd84, %rd83, 64;
	add.s64 	%rd86, %rd60, %rd84;
	mul.rn.f64 	%fd380, %fd906, %fd906;
	and.b32  	%r779, %r1053, 1;
	setp.eq.b32 	%p46, %r779, 1;
	selp.f64 	%fd381, 0dBDA8FF8320FD8164, 0d3DE5DB65F9785EBA, %p46;
	ld.global.nc.v2.f64 	{%fd382, %fd383}, [%rd86];
	fma.rn.f64 	%fd384, %fd381, %fd380, %fd382;
	fma.rn.f64 	%fd385, %fd384, %fd380, %fd383;
	ld.global.nc.v2.f64 	{%fd386, %fd387}, [%rd86+16];
	fma.rn.f64 	%fd388, %fd385, %fd380, %fd386;
	fma.rn.f64 	%fd389, %fd388, %fd380, %fd387;
	ld.global.nc.v2.f64 	{%fd390, %fd391}, [%rd86+32];
	fma.rn.f64 	%fd392, %fd389, %fd380, %fd390;
	fma.rn.f64 	%fd393, %fd392, %fd380, %fd391;
	fma.rn.f64 	%fd394, %fd393, %fd906, %fd906;
	fma.rn.f64 	%fd395, %fd393, %fd380, 0d3FF0000000000000;
	selp.f64 	%fd396, %fd395, %fd394, %p46;
	and.b32  	%r780, %r1053, 2;
	setp.eq.s32 	%p47, %r780, 0;
	mov.f64 	%fd397, 0d0000000000000000;
	sub.f64 	%fd398, %fd397, %fd396;
	selp.f64 	%fd399, %fd396, %fd398, %p47;
	div.s32 	%r781, %r76, %r689;
	max.s32 	%r782, %r781, 0;
	min.s32 	%r783, %r782, %r8;
	cvt.rn.f64.s32 	%fd400, %r783;
	sub.f64 	%fd53, %fd400, %fd5;
	div.s32 	%r784, %r70, %r690;
	max.s32 	%r785, %r784, 0;
	min.s32 	%r786, %r785, %r9;
	cvt.rn.f64.s32 	%fd401, %r786;
	sub.f64 	%fd54, %fd401, %fd6;
	mul.f64 	%fd402, %fd54, %fd399;
	fma.rn.f64 	%fd403, %fd53, %fd50, %fd402;
	add.f64 	%fd404, %fd7, %fd403;
	mul.f64 	%fd405, %fd54, %fd50;
	mul.f64 	%fd406, %fd53, %fd399;
	sub.f64 	%fd407, %fd405, %fd406;
	add.f64 	%fd408, %fd8, %fd407;
	mov.f64 	%fd409, 0d3FE0000000000000;
	copysign.f64 	%fd410, %fd404, %fd409;
	add.rz.f64 	%fd411, %fd404, %fd410;
	cvt.rzi.f64.f64 	%fd412, %fd411;
	cvt.rzi.s32.f64 	%r83, %fd412;
	copysign.f64 	%fd413, %fd408, %fd409;
	add.rz.f64 	%fd414, %fd408, %fd413;
	cvt.rzi.f64.f64 	%fd415, %fd414;
	cvt.rzi.s32.f64 	%r84, %fd415;
	setp.lt.s32 	%p48, %r83, 0;
	setp.ge.s32 	%p49, %r83, %r686;
	or.pred  	%p50, %p48, %p49;
	setp.lt.s32 	%p51, %r84, 0;
	setp.ge.s32 	%p52, %r84, %r687;
	or.pred  	%p53, %p51, %p52;
	or.pred  	%p55, %p50, %p53;
	mov.b16 	%rs239, 0;
	mov.u16 	%rs240, %rs239;
	mov.u16 	%rs241, %rs239;
	@%p55 bra 	$L__BB0_38;
	mul.lo.s32 	%r787, %r84, %r688;
	cvt.u64.u32 	%rd87, %r787;
	shl.b32 	%r788, %r83, 2;
	cvt.u64.u32 	%rd88, %r788;
	add.s64 	%rd89, %rd87, %rd88;
	add.s64 	%rd90, %rd1, %rd89;
	ld.global.u8 	%rs240, [%rd90];
	ld.global.u8 	%rs239, [%rd90+1];
	ld.global.u8 	%rs241, [%rd90+2];
$L__BB0_38:
	setp.eq.f64 	%p56, %fd2, 0d7FF0000000000000;
	cvt.s64.s32 	%rd91, %r1075;
	add.s64 	%rd11, %rd2, %rd91;
	st.local.u8 	[%rd11], %rs241;
	and.b16  	%rs125, %rs241, 255;
	add.s64 	%rd12, %rd3, %rd91;
	st.local.u8 	[%rd12], %rs239;
	and.b16  	%rs126, %rs239, 255;
	add.s64 	%rd13, %rd4, %rd91;
	st.local.u8 	[%rd13], %rs240;
	and.b16  	%rs127, %rs240, 255;
	cvt.rn.f64.u16 	%fd416, %rs125;
	mul.f64 	%fd417, %fd416, 0d3FD322D0E5604189;
	cvt.rn.f64.u16 	%fd418, %rs126;
	fma.rn.f64 	%fd419, %fd418, 0d3FE2C8B439581062, %fd417;
	cvt.rn.f64.u16 	%fd420, %rs127;
	fma.rn.f64 	%fd421, %fd420, 0d3FBD2F1A9FBE76C9, %fd419;
	cvt.rzi.u32.f64 	%r790, %fd421;
	add.s64 	%rd14, %rd5, %rd91;
	st.local.u8 	[%rd14], %r790;
	mov.b32 	%r1055, 1;
	mov.f64 	%fd908, %fd4;
	@%p56 bra 	$L__BB0_42;
	setp.ltu.f64 	%p57, %fd2, 0d41E0000000000000;
	mov.f64 	%fd908, %fd3;
	mov.u32 	%r1054, %r10;
	@%p57 bra 	$L__BB0_41;
	{ // callseq 4, 0
	.param .b64 param0;
	st.param.f64 	[param0], %fd1;
	.param .align 16 .b8 retval0[16];
	call.uni (retval0), 
	__internal_trig_reduction_slowpathd, 
	(
	param0
	);
	ld.param.f64 	%fd908, [retval0];
	ld.param.b32 	%r1054, [retval0+8];
	} // callseq 4
$L__BB0_41:
	add.s32 	%r1055, %r1054, 1;
$L__BB0_42:
	shl.b32 	%r792, %r1055, 6;
	cvt.u64.u32 	%rd92, %r792;
	and.b64  	%rd93, %rd92, 64;
	mov.u64 	%rd94, __cudart_sin_cos_coeffs;
	add.s64 	%rd95, %rd94, %rd93;
	mul.rn.f64 	%fd423, %fd908, %fd908;
	and.b32  	%r793, %r1055, 1;
	setp.eq.b32 	%p58, %r793, 1;
	selp.f64 	%fd424, 0dBDA8FF8320FD8164, 0d3DE5DB65F9785EBA, %p58;
	ld.global.nc.v2.f64 	{%fd425, %fd426}, [%rd95];
	fma.rn.f64 	%fd427, %fd424, %fd423, %fd425;
	fma.rn.f64 	%fd428, %fd427, %fd423, %fd426;
	ld.global.nc.v2.f64 	{%fd429, %fd430}, [%rd95+16];
	fma.rn.f64 	%fd431, %fd428, %fd423, %fd429;
	fma.rn.f64 	%fd432, %fd431, %fd423, %fd430;
	ld.global.nc.v2.f64 	{%fd433, %fd434}, [%rd95+32];
	fma.rn.f64 	%fd435, %fd432, %fd423, %fd433;
	fma.rn.f64 	%fd436, %fd435, %fd423, %fd434;
	fma.rn.f64 	%fd437, %fd436, %fd908, %fd908;
	fma.rn.f64 	%fd438, %fd436, %fd423, 0d3FF0000000000000;
	selp.f64 	%fd439, %fd438, %fd437, %p58;
	and.b32  	%r794, %r1055, 2;
	setp.eq.s32 	%p59, %r794, 0;
	mov.f64 	%fd440, 0d0000000000000000;
	sub.f64 	%fd441, %fd440, %fd439;
	selp.f64 	%fd58, %fd439, %fd441, %p59;
	mov.f64 	%fd909, %fd11;
	mov.u32 	%r1056, %r11;
	@%p1 bra 	$L__BB0_44;
	{ // callseq 5, 0
	.param .b64 param0;
	st.param.f64 	[param0], %fd1;
	.param .align 16 .b8 retval0[16];
	call.uni (retval0), 
	__internal_trig_reduction_slowpathd, 
	(
	param0
	);
	ld.param.f64 	%fd909, [retval0];
	ld.param.b32 	%r1056, [retval0+8];
	} // callseq 5
$L__BB0_44:
	shl.b32 	%r796, %r1056, 6;
	cvt.u64.u32 	%rd96, %r796;
	and.b64  	%rd97, %rd96, 64;
	add.s64 	%rd99, %rd94, %rd97;
	mul.rn.f64 	%fd443, %fd909, %fd909;
	and.b32  	%r797, %r1056, 1;
	setp.eq.b32 	%p60, %r797, 1;
	selp.f64 	%fd444, 0dBDA8FF8320FD8164, 0d3DE5DB65F9785EBA, %p60;
	ld.global.nc.v2.f64 	{%fd445, %fd446}, [%rd99];
	fma.rn.f64 	%fd447, %fd444, %fd443, %fd445;
	fma.rn.f64 	%fd448, %fd447, %fd443, %fd446;
	ld.global.nc.v2.f64 	{%fd449, %fd450}, [%rd99+16];
	fma.rn.f64 	%fd451, %fd448, %fd443, %fd449;
	fma.rn.f64 	%fd452, %fd451, %fd443, %fd450;
	ld.global.nc.v2.f64 	{%fd453, %fd454}, [%rd99+32];
	fma.rn.f64 	%fd455, %fd452, %fd443, %fd453;
	fma.rn.f64 	%fd456, %fd455, %fd443, %fd454;
	fma.rn.f64 	%fd457, %fd456, %fd909, %fd909;
	fma.rn.f64 	%fd458, %fd456, %fd443, 0d3FF0000000000000;
	selp.f64 	%fd459, %fd458, %fd457, %p60;
	and.b32  	%r798, %r1056, 2;
	setp.eq.s32 	%p61, %r798, 0;
	mov.f64 	%fd460, 0d0000000000000000;
	sub.f64 	%fd461, %fd460, %fd459;
	selp.f64 	%fd462, %fd459, %fd461, %p61;
	div.s32 	%r799, %r71, %r690;
	max.s32 	%r800, %r799, 0;
	min.s32 	%r801, %r800, %r9;
	cvt.rn.f64.s32 	%fd463, %r801;
	sub.f64 	%fd61, %fd463, %fd6;
	mul.f64 	%fd464, %fd61, %fd462;
	fma.rn.f64 	%fd465, %fd53, %fd58, %fd464;
	add.f64 	%fd466, %fd7, %fd465;
	mul.f64 	%fd467, %fd61, %fd58;
	mul.f64 	%fd468, %fd53, %fd462;
	sub.f64 	%fd469, %fd467, %fd468;
	add.f64 	%fd470, %fd8, %fd469;
	mov.f64 	%fd471, 0d3FE0000000000000;
	copysign.f64 	%fd472, %fd466, %fd471;
	add.rz.f64 	%fd473, %fd466, %fd472;
	cvt.rzi.f64.f64 	%fd474, %fd473;
	cvt.rzi.s32.f64 	%r91, %fd474;
	copysign.f64 	%fd475, %fd470, %fd471;
	add.rz.f64 	%fd476, %fd470, %fd475;
	cvt.rzi.f64.f64 	%fd477, %fd476;
	cvt.rzi.s32.f64 	%r92, %fd477;
	setp.lt.s32 	%p62, %r91, 0;
	setp.ge.s32 	%p63, %r91, %r686;
	or.pred  	%p64, %p62, %p63;
	setp.lt.s32 	%p65, %r92, 0;
	setp.ge.s32 	%p66, %r92, %r687;
	or.pred  	%p67, %p65, %p66;
	or.pred  	%p69, %p64, %p67;
	mov.b16 	%rs242, 0;
	mov.u16 	%rs243, %rs242;
	mov.u16 	%rs244, %rs242;
	@%p69 bra 	$L__BB0_46;
	mul.lo.s32 	%r802, %r92, %r688;
	cvt.u64.u32 	%rd100, %r802;
	shl.b32 	%r803, %r91, 2;
	cvt.u64.u32 	%rd101, %r803;
	add.s64 	%rd102, %rd100, %rd101;
	add.s64 	%rd103, %rd1, %rd102;
	ld.global.u8 	%rs243, [%rd103];
	ld.global.u8 	%rs242, [%rd103+1];
	ld.global.u8 	%rs244, [%rd103+2];
$L__BB0_46:
	st.local.u8 	[%rd11+1], %rs244;
	and.b16  	%rs129, %rs244, 255;
	st.local.u8 	[%rd12+1], %rs242;
	and.b16  	%rs130, %rs242, 255;
	st.local.u8 	[%rd13+1], %rs243;
	and.b16  	%rs131, %rs243, 255;
	cvt.rn.f64.u16 	%fd478, %rs129;
	mul.f64 	%fd479, %fd478, 0d3FD322D0E5604189;
	cvt.rn.f64.u16 	%fd480, %rs130;
	fma.rn.f64 	%fd481, %fd480, 0d3FE2C8B439581062, %fd479;
	cvt.rn.f64.u16 	%fd482, %rs131;
	fma.rn.f64 	%fd483, %fd482, 0d3FBD2F1A9FBE76C9, %fd481;
	cvt.rzi.u32.f64 	%r805, %fd483;
	st.local.u8 	[%rd14+1], %r805;
	mov.b32 	%r1058, 1;
	mov.f64 	%fd911, %fd4;
	@%p56 bra 	$L__BB0_50;
	setp.ltu.f64 	%p71, %fd2, 0d41E0000000000000;
	mov.f64 	%fd911, %fd3;
	mov.u32 	%r1057, %r10;
	@%p71 bra 	$L__BB0_49;
	{ // callseq 6, 0
	.param .b64 param0;
	st.param.f64 	[param0], %fd1;
	.param .align 16 .b8 retval0[16];
	call.uni (retval0), 
	__internal_trig_reduction_slowpathd, 
	(
	param0
	);
	ld.param.f64 	%fd911, [retval0];
	ld.param.b32 	%r1057, [retval0+8];
	} // callseq 6
$L__BB0_49:
	add.s32 	%r1058, %r1057, 1;
$L__BB0_50:
	shl.b32 	%r807, %r1058, 6;
	cvt.u64.u32 	%rd104, %r807;
	and.b64  	%rd105, %rd104, 64;
	add.s64 	%rd107, %rd94, %rd105;
	mul.rn.f64 	%fd485, %fd911, %fd911;
	and.b32  	%r808, %r1058, 1;
	setp.eq.b32 	%p72, %r808, 1;
	selp.f64 	%fd486, 0dBDA8FF8320FD8164, 0d3DE5DB65F9785EBA, %p72;
	ld.global.nc.v2.f64 	{%fd487, %fd488}, [%rd107];
	fma.rn.f64 	%fd489, %fd486, %fd485, %fd487;
	fma.rn.f64 	%fd490, %fd489, %fd485, %fd488;
	ld.global.nc.v2.f64 	{%fd491, %fd492}, [%rd107+16];
	fma.rn.f64 	%fd493, %fd490, %fd485, %fd491;
	fma.rn.f64 	%fd494, %fd493, %fd485, %fd492;
	ld.global.nc.v2.f64 	{%fd495, %fd496}, [%rd107+32];
	fma.rn.f64 	%fd497, %fd494, %fd485, %fd495;
	fma.rn.f64 	%fd498, %fd497, %fd485, %fd496;
	fma.rn.f64 	%fd499, %fd498, %fd911, %fd911;
	fma.rn.f64 	%fd500, %fd498, %fd485, 0d3FF0000000000000;
	selp.f64 	%fd501, %fd500, %fd499, %p72;
	and.b32  	%r809, %r1058, 2;
	setp.eq.s32 	%p73, %r809, 0;
	mov.f64 	%fd502, 0d0000000000000000;
	sub.f64 	%fd503, %fd502, %fd501;
	selp.f64 	%fd65, %fd501, %fd503, %p73;
	mov.f64 	%fd912, %fd11;
	mov.u32 	%r1059, %r11;
	@%p1 bra 	$L__BB0_52;
	{ // callseq 7, 0
	.param .b64 param0;
	st.param.f64 	[param0], %fd1;
	.param .align 16 .b8 retval0[16];
	call.uni (retval0), 
	__internal_trig_reduction_slowpathd, 
	(
	param0
	);
	ld.param.f64 	%fd912, [retval0];
	ld.param.b32 	%r1059, [retval0+8];
	} // callseq 7
$L__BB0_52:
	shl.b32 	%r811, %r1059, 6;
	cvt.u64.u32 	%rd108, %r811;
	and.b64  	%rd109, %rd108, 64;
	mov.u64 	%rd110, __cudart_sin_cos_coeffs;
	add.s64 	%rd111, %rd110, %rd109;
	mul.rn.f64 	%fd505, %fd912, %fd912;
	and.b32  	%r812, %r1059, 1;
	setp.eq.b32 	%p74, %r812, 1;
	selp.f64 	%fd506, 0dBDA8FF8320FD8164, 0d3DE5DB65F9785EBA, %p74;
	ld.global.nc.v2.f64 	{%fd507, %fd508}, [%rd111];
	fma.rn.f64 	%fd509, %fd506, %fd505, %fd507;
	fma.rn.f64 	%fd510, %fd509, %fd505, %fd508;
	ld.global.nc.v2.f64 	{%fd511, %fd512}, [%rd111+16];
	fma.rn.f64 	%fd513, %fd510, %fd505, %fd511;
	fma.rn.f64 	%fd514, %fd513, %fd505, %fd512;
	ld.global.nc.v2.f64 	{%fd515, %fd516}, [%rd111+32];
	fma.rn.f64 	%fd517, %fd514, %fd505, %fd515;
	fma.rn.f64 	%fd518, %fd517, %fd505, %fd516;
	fma.rn.f64 	%fd519, %fd518, %fd912, %fd912;
	fma.rn.f64 	%fd520, %fd518, %fd505, 0d3FF0000000000000;
	selp.f64 	%fd521, %fd520, %fd519, %p74;
	and.b32  	%r813, %r1059, 2;
	setp.eq.s32 	%p75, %r813, 0;
	mov.f64 	%fd522, 0d0000000000000000;
	sub.f64 	%fd523, %fd522, %fd521;
	selp.f64 	%fd524, %fd521, %fd523, %p75;
	div.s32 	%r814, %r72, %r690;
	max.s32 	%r815, %r814, 0;
	min.s32 	%r816, %r815, %r9;
	cvt.rn.f64.s32 	%fd525, %r816;
	sub.f64 	%fd68, %fd525, %fd6;
	mul.f64 	%fd526, %fd68, %fd524;
	fma.rn.f64 	%fd527, %fd53, %fd65, %fd526;
	add.f64 	%fd528, %fd7, %fd527;
	mul.f64 	%fd529, %fd68, %fd65;
	mul.f64 	%fd530, %fd53, %fd524;
	sub.f64 	%fd531, %fd529, %fd530;
	add.f64 	%fd532, %fd8, %fd531;
	mov.f64 	%fd533, 0d3FE0000000000000;
	copysign.f64 	%fd534, %fd528, %fd533;
	add.rz.f64 	%fd535, %fd528, %fd534;
	cvt.rzi.f64.f64 	%fd536, %fd535;
	cvt.rzi.s32.f64 	%r99, %fd536;
	copysign.f64 	%fd537, %fd532, %fd533;
	add.rz.f64 	%fd538, %fd532, %fd537;
	cvt.rzi.f64.f64 	%fd539, %fd538;
	cvt.rzi.s32.f64 	%r100, %fd539;
	setp.lt.s32 	%p76, %r99, 0;
	setp.ge.s32 	%p77, %r99, %r686;
	or.pred  	%p78, %p76, %p77;
	setp.lt.s32 	%p79, %r100, 0;
	setp.ge.s32 	%p80, %r100, %r687;
	or.pred  	%p81, %p79, %p80;
	or.pred  	%p83, %p78, %p81;
	mov.b16 	%rs245, 0;
	mov.u16 	%rs246, %rs245;
	mov.u16 	%rs247, %rs245;
	@%p83 bra 	$L__BB0_54;
	mul.lo.s32 	%r817, %r100, %r688;
	cvt.u64.u32 	%rd112, %r817;
	shl.b32 	%r818, %r99, 2;
	cvt.u64.u32 	%rd113, %r818;
	add.s64 	%rd114, %rd112, %rd113;
	add.s64 	%rd115, %rd1, %rd114;
	ld.global.u8 	%rs246, [%rd115];
	ld.global.u8 	%rs245, [%rd115+1];
	ld.global.u8 	%rs247, [%rd115+2];
$L__BB0_54:
	setp.eq.f64 	%p84, %fd2, 0d7FF0000000000000;
	st.local.u8 	[%rd11+2], %rs247;
	and.b16  	%rs133, %rs247, 255;
	st.local.u8 	[%rd12+2], %rs245;
	and.b16  	%rs134, %rs245, 255;
	st.local.u8 	[%rd13+2], %rs246;
	and.b16  	%rs135, %rs246, 255;
	cvt.rn.f64.u16 	%fd540, %rs133;
	mul.f64 	%fd541, %fd540, 0d3FD322D0E5604189;
	cvt.rn.f64.u16 	%fd542, %rs134;
	fma.rn.f64 	%fd543, %fd542, 0d3FE2C8B439581062, %fd541;
	cvt.rn.f64.u16 	%fd544, %rs135;
	fma.rn.f64 	%fd545, %fd544, 0d3FBD2F1A9FBE76C9, %fd543;
	cvt.rzi.u32.f64 	%r820, %fd545;
	st.local.u8 	[%rd14+2], %r820;
	add.s32 	%r821, %r76, %r693;
	div.s32 	%r822, %r821, %r689;
	max.s32 	%r101, %r822, 0;
	mov.b32 	%r1061, 1;
	mov.f64 	%fd914, %fd4;
	@%p84 bra 	$L__BB0_58;
	setp.ltu.f64 	%p85, %fd2, 0d41E0000000000000;
	mov.f64 	%fd914, %fd3;
	mov.u32 	%r1060, %r10;
	@%p85 bra 	$L__BB0_57;
	{ // callseq 8, 0
	.param .b64 param0;
	st.param.f64 	[param0], %fd1;
	.param .align 16 .b8 retval0[16];
	call.uni (retval0), 
	__internal_trig_reduction_slowpathd, 
	(
	param0
	);
	ld.param.f64 	%fd914, [retval0];
	ld.param.b32 	%r1060, [retval0+8];
	} // callseq 8
$L__BB0_57:
	add.s32 	%r1061, %r1060, 1;
$L__BB0_58:
	shl.b32 	%r824, %r1061, 6;
	cvt.u64.u32 	%rd116, %r824;
	and.b64  	%rd117, %rd116, 64;
	mov.u64 	%rd118, __cudart_sin_cos_coeffs;
	add.s64 	%rd119, %rd118, %rd117;
	mul.rn.f64 	%fd547, %fd914, %fd914;
	and.b32  	%r825, %r1061, 1;
	setp.eq.b32 	%p86, %r825, 1;
	selp.f64 	%fd548, 0dBDA8FF8320FD8164, 0d3DE5DB65F9785EBA, %p86;
	ld.global.nc.v2.f64 	{%fd549, %fd550}, [%rd119];
	fma.rn.f64 	%fd551, %fd548, %fd547, %fd549;
	fma.rn.f64 	%fd552, %fd551, %fd547, %fd550;
	ld.global.nc.v2.f64 	{%fd553, %fd554}, [%rd119+16];
	fma.rn.f64 	%fd555, %fd552, %fd547, %fd553;
	fma.rn.f64 	%fd556, %fd555, %fd547, %fd554;
	ld.global.nc.v2.f64 	{%fd557, %fd558}, [%rd119+32];
	fma.rn.f64 	%fd559, %fd556, %fd547, %fd557;
	fma.rn.f64 	%fd560, %fd559, %fd547, %fd558;
	fma.rn.f64 	%fd561, %fd560, %fd914, %fd914;
	fma.rn.f64 	%fd562, %fd560, %fd547, 0d3FF0000000000000;
	selp.f64 	%fd563, %fd562, %fd561, %p86;
	and.b32  	%r826, %r1061, 2;
	setp.eq.s32 	%p87, %r826, 0;
	mov.f64 	%fd564, 0d0000000000000000;
	sub.f64 	%fd565, %fd564, %fd563;
	selp.f64 	%fd72, %fd563, %fd565, %p87;
	mov.f64 	%fd915, %fd11;
	mov.u32 	%r1062, %r11;
	@%p1 bra 	$L__BB0_60;
	{ // callseq 9, 0
	.param .b64 param0;
	st.param.f64 	[param0], %fd1;
	.param .align 16 .b8 retval0[16];
	call.uni (retval0), 
	__internal_trig_reduction_slowpathd, 
	(
	param0
	);
	ld.param.f64 	%fd915, [retval0];
	ld.param.b32 	%r1062, [retval0+8];
	} // callseq 9
$L__BB0_60:
	shl.b32 	%r828, %r1062, 6;
	cvt.u64.u32 	%rd120, %r828;
	and.b64  	%rd121, %rd120, 64;
	mov.u64 	%rd122, __cudart_sin_cos_coeffs;
	add.s64 	%rd123, %rd122, %rd121;
	mul.rn.f64 	%fd567, %fd915, %fd915;
	and.b32  	%r829, %r1062, 1;
	setp.eq.b32 	%p88, %r829, 1;
	selp.f64 	%fd568, 0dBDA8FF8320FD8164, 0d3DE5DB65F9785EBA, %p88;
	ld.global.nc.v2.f64 	{%fd569, %fd570}, [%rd123];
	fma.rn.f64 	%fd571, %fd568, %fd567, %fd569;
	fma.rn.f64 	%fd572, %fd571, %fd567, %fd570;
	ld.global.nc.v2.f64 	{%fd573, %fd574}, [%rd123+16];
	fma.rn.f64 	%fd575, %fd572, %fd567, %fd573;
	fma.rn.f64 	%fd576, %fd575, %fd567, %fd574;
	ld.global.nc.v2.f64 	{%fd577, %fd578}, [%rd123+32];
	fma.rn.f64 	%fd579, %fd576, %fd567, %fd577;
	fma.rn.f64 	%fd580, %fd579, %fd567, %fd578;
	fma.rn.f64 	%fd581, %fd580, %fd915, %fd915;
	fma.rn.f64 	%fd582, %fd580, %fd567, 0d3FF0000000000000;
	selp.f64 	%fd583, %fd582, %fd581, %p88;
	and.b32  	%r830, %r1062, 2;
	setp.eq.s32 	%p89, %r830, 0;
	mov.f64 	%fd584, 0d0000000000000000;
	sub.f64 	%fd585, %fd584, %fd583;
	selp.f64 	%fd586, %fd583, %fd585, %p89;
	min.s32 	%r831, %r101, %r8;
	cvt.rn.f64.s32 	%fd587, %r831;
	sub.f64 	%fd75, %fd587, %fd5;
	mul.f64 	%fd588, %fd54, %fd586;
	fma.rn.f64 	%fd589, %fd75, %fd72, %fd588;
	add.f64 	%fd590, %fd7, %fd589;
	mul.f64 	%fd591, %fd54, %fd72;
	mul.f64 	%fd592, %fd75, %fd586;
	sub.f64 	%fd593, %fd591, %fd592;
	add.f64 	%fd594, %fd8, %fd593;
	mov.f64 	%fd595, 0d3FE0000000000000;
	copysign.f64 	%fd596, %fd590, %fd595;
	add.rz.f64 	%fd597, %fd590, %fd596;
	cvt.rzi.f64.f64 	%fd598, %fd597;
	cvt.rzi.s32.f64 	%r108, %fd598;
	copysign.f64 	%fd599, %fd594, %fd595;
	add.rz.f64 	%fd600, %fd594, %fd599;
	cvt.rzi.f64.f64 	%fd601, %fd600;
	cvt.rzi.s32.f64 	%r109, %fd601;
	setp.lt.s32 	%p90, %r108, 0;
	setp.ge.s32 	%p91, %r108, %r686;
	or.pred  	%p92, %p90, %p91;
	setp.lt.s32 	%p93, %r109, 0;
	setp.ge.s32 	%p94, %r109, %r687;
	or.pred  	%p95, %p93, %p94;
	or.pred  	%p97, %p92, %p95;
	mov.b16 	%rs248, 0;
	mov.u16 	%rs249, %rs248;
	mov.u16 	%rs250, %rs248;
	@%p97 bra 	$L__BB0_62;
	mul.lo.s32 	%r832, %r109, %r688;
	cvt.u64.u32 	%rd124, %r832;
	shl.b32 	%r833, %r108, 2;
	cvt.u64.u32 	%rd125, %r833;
	add.s64 	%rd126, %rd124, %rd125;
	add.s64 	%rd127, %rd1, %rd126;
	ld.global.u8 	%rs249, [%rd127];
	ld.global.u8 	%rs248, [%rd127+1];
	ld.global.u8 	%rs250, [%rd127+2];
$L__BB0_62:
	st.local.u8 	[%rd11+3], %rs250;
	and.b16  	%rs137, %rs250, 255;
	st.local.u8 	[%rd12+3], %rs248;
	and.b16  	%rs138, %rs248, 255;
	st.local.u8 	[%rd13+3], %rs249;
	and.b16  	%rs139, %rs249, 255;
	cvt.rn.f64.u16 	%fd602, %rs137;
	mul.f64 	%fd603, %fd602, 0d3FD322D0E5604189;
	cvt.rn.f64.u16 	%fd604, %rs138;
	fma.rn.f64 	%fd605, %fd604, 0d3FE2C8B439581062, %fd603;
	cvt.rn.f64.u16 	%fd606, %rs139;
	fma.rn.f64 	%fd607, %fd606, 0d3FBD2F1A9FBE76C9, %fd605;
	cvt.rzi.u32.f64 	%r835, %fd607;
	st.local.u8 	[%rd14+3], %r835;
	mov.b32 	%r1064, 1;
	mov.f64 	%fd917, %fd4;
	@%p84 bra 	$L__BB0_66;
	setp.ltu.f64 	%p99, %fd2, 0d41E0000000000000;
	mov.f64 	%fd917, %fd3;
	mov.u32 	%r1063, %r10;
	@%p99 bra 	$L__BB0_65;
	{ // callseq 10, 0
	.param .b64 param0;
	st.param.f64 	[param0], %fd1;
	.param .align 16 .b8 retval0[16];
	call.uni (retval0), 
	__internal_trig_reduction_slowpathd, 
	(
	param0
	);
	ld.param.f64 	%fd917, [retval0];
	ld.param.b32 	%r1063, [retval0+8];
	} // callseq 10
$L__BB0_65:
	add.s32 	%r1064, %r1063, 1;
$L__BB0_66:
	shl.b32 	%r837, %r1064, 6;
	cvt.u64.u32 	%rd128, %r837;
	and.b64  	%rd129, %rd128, 64;
	mov.u64 	%rd130, __cudart_sin_cos_coeffs;
	add.s64 	%rd131, %rd130, %rd129;
	mul.rn.f64 	%fd609, %fd917, %fd917;
	and.b32  	%r838, %r1064, 1;
	setp.eq.b32 	%p100, %r838, 1;
	selp.f64 	%fd610, 0dBDA8FF8320FD8164, 0d3DE5DB65F9785EBA, %p100;
	ld.global.nc.v2.f64 	{%fd611, %fd612}, [%rd131];
	fma.rn.f64 	%fd613, %fd610, %fd609, %fd611;
	fma.rn.f64 	%fd614, %fd613, %fd609, %fd612;
	ld.global.nc.v2.f64 	{%fd615, %fd616}, [%rd131+16];
	fma.rn.f64 	%fd617, %fd614, %fd609, %fd615;
	fma.rn.f64 	%fd618, %fd617, %fd609, %fd616;
	ld.global.nc.v2.f64 	{%fd619, %fd620}, [%rd131+32];
	fma.rn.f64 	%fd621, %fd618, %fd609, %fd619;
	fma.rn.f64 	%fd622, %fd621, %fd609, %fd620;
	fma.rn.f64 	%fd623, %fd622, %fd917, %fd917;
	fma.rn.f64 	%fd624, %fd622, %fd609, 0d3FF0000000000000;
	selp.f64 	%fd625, %fd624, %fd623, %p100;
	and.b32  	%r839, %r1064, 2;
	setp.eq.s32 	%p101, %r839, 0;
	mov.f64 	%fd626, 0d0000000000000000;
	sub.f64 	%fd627, %fd626, %fd625;
	selp.f64 	%fd79, %fd625, %fd627, %p101;
	mov.f64 	%fd918, %fd11;
	mov.u32 	%r1065, %r11;
	@%p1 bra 	$L__BB0_68;
	{ // callseq 11, 0
	.param .b64 param0;
	st.param.f64 	[param0], %fd1;
	.param .align 16 .b8 retval0[16];
	call.uni (retval0), 
	__internal_trig_reduction_slowpathd, 
	(
	param0
	);
	ld.param.f64 	%fd918, [retval0];
	ld.param.b32 	%r1065, [retval0+8];
	} // callseq 11
$L__BB0_68:
	shl.b32 	%r841, %r1065, 6;
	cvt.u64.u32 	%rd132, %r841;
	and.b64  	%rd133, %rd132, 64;
	mov.u64 	%rd134, __cudart_sin_cos_coeffs;
	add.s64 	%rd135, %rd134, %rd133;
	mul.rn.f64 	%fd629, %fd918, %fd918;
	and.b32  	%r842, %r1065, 1;
	setp.eq.b32 	%p102, %r842, 1;
	selp.f64 	%fd630, 0dBDA8FF8320FD8164, 0d3DE5DB65F9785EBA, %p102;
	ld.global.nc.v2.f64 	{%fd631, %fd632}, [%rd135];
	fma.rn.f64 	%fd633, %fd630, %fd629, %fd631;
	fma.rn.f64 	%fd634, %fd633, %fd629, %fd632;
	ld.global.nc.v2.f64 	{%fd635, %fd636}, [%rd135+16];
	fma.rn.f64 	%fd637, %fd634, %fd629, %fd635;
	fma.rn.f64 	%fd638, %fd637, %fd629, %fd636;
	ld.global.nc.v2.f64 	{%fd639, %fd640}, [%rd135+32];
	fma.rn.f64 	%fd641, %fd638, %fd629, %fd639;
	fma.rn.f64 	%fd642, %fd641, %fd629, %fd640;
	fma.rn.f64 	%fd643, %fd642, %fd918, %fd918;
	fma.rn.f64 	%fd644, %fd642, %fd629, 0d3FF0000000000000;
	selp.f64 	%fd645, %fd644, %fd643, %p102;
	and.b32  	%r843, %r1065, 2;
	setp.eq.s32 	%p103, %r843, 0;
	mov.f64 	%fd646, 0d0000000000000000;
	sub.f64 	%fd647, %fd646, %fd645;
	selp.f64 	%fd648, %fd645, %fd647, %p103;
	mul.f64 	%fd649, %fd61, %fd648;
	fma.rn.f64 	%fd650, %fd75, %fd79, %fd649;
	add.f64 	%fd651, %fd7, %fd650;
	mul.f64 	%fd652, %fd61, %fd79;
	mul.f64 	%fd653, %fd75, %fd648;
	sub.f64 	%fd654, %fd652, %fd653;
	add.f64 	%fd655, %fd8, %fd654;
	mov.f64 	%fd656, 0d3FE0000000000000;
	copysign.f64 	%fd657, %fd651, %fd656;
	add.rz.f64 	%fd658, %fd651, %fd657;
	cvt.rzi.f64.f64 	%fd659, %fd658;
	cvt.rzi.s32.f64 	%r116, %fd659;
	copysign.f64 	%fd660, %fd655, %fd656;
	add.rz.f64 	%fd661, %fd655, %fd660;
	cvt.rzi.f64.f64 	%fd662, %fd661;
	cvt.rzi.s32.f64 	%r117, %fd662;
	setp.lt.s32 	%p104, %r116, 0;
	setp.ge.s32 	%p105, %r116, %r686;
	or.pred  	%p106, %p104, %p105;
	setp.lt.s32 	%p107, %r117, 0;
	setp.ge.s32 	%p108, %r117, %r687;
	or.pred  	%p109, %p107, %p108;
	or.pred  	%p111, %p106, %p109;
	mov.b16 	%rs251, 0;
	mov.u16 	%rs252, %rs251;
	mov.u16 	%rs253, %rs251;
	@%p111 bra 	$L__BB0_70;
	mul.lo.s32 	%r844, %r117, %r688;
	cvt.u64.u32 	%rd136, %r844;
	shl.b32 	%r845, %r116, 2;
	cvt.u64.u32 	%rd137, %r845;
	add.s64 	%rd138, %rd136, %rd137;
	add.s64 	%rd139, %rd1, %rd138;
	ld.global.u8 	%rs252, [%rd139];
	ld.global.u8 	%rs251, [%rd139+1];
	ld.global.u8 	%rs253, [%rd139+2];
$L__BB0_70:
	setp.eq.f64 	%p112, %fd2, 0d7FF0000000000000;
	st.local.u8 	[%rd11+4], %rs253;
	and.b16  	%rs141, %rs253, 255;
	st.local.u8 	[%rd12+4], %rs251;
	and.b16  	%rs142, %rs251, 255;
	st.local.u8 	[%rd13+4], %rs252;
	and.b16  	%rs143, %rs252, 255;
	cvt.rn.f64.u16 	%fd663, %rs141;
	mul.f64 	%fd664, %fd663, 0d3FD322D0E5604189;
	cvt.rn.f64.u16 	%fd665, %rs142;
	fma.rn.f64 	%fd666, %fd665, 0d3FE2C8B439581062, %fd664;
	cvt.rn.f64.u16 	%fd667, %rs143;
	fma.rn.f64 	%fd668, %fd667, 0d3FBD2F1A9FBE76C9, %fd666;
	cvt.rzi.u32.f64 	%r847, %fd668;
	st.local.u8 	[%rd14+4], %r847;
	mov.b32 	%r1067, 1;
	mov.f64 	%fd920, %fd4;
	@%p112 bra 	$L__BB0_74;
	setp.ltu.f64 	%p113, %fd2, 0d41E0000000000000;
	mov.f64 	%fd920, %fd3;
	mov.u32 	%r1066, %r10;
	@%p113 bra 	$L__BB0_73;
	{ // callseq 12, 0
	.param .b64 param0;
	st.param.f64 	[param0], %fd1;
	.param .align 16 .b8 retval0[16];
	call.uni (retval0), 
	__internal_trig_reduction_slowpathd, 
	(
	param0
	);
	ld.param.f64 	%fd920, [retval0];
	ld.param.b32 	%r1066, [retval0+8];
	} // callseq 12
$L__BB0_73:
	add.s32 	%r1067, %r1066, 1;
$L__BB0_74:
	shl.b32 	%r849, %r1067, 6;
	cvt.u64.u32 	%rd140, %r849;
	and.b64  	%rd141, %rd140, 64;
	add.s64 	%rd143, %rd134, %rd141;
	mul.rn.f64 	%fd670, %fd920, %fd920;
	and.b32  	%r850, %r1067, 1;
	setp.eq.b32 	%p114, %r850, 1;
	selp.f64 	%fd671, 0dBDA8FF8320FD8164, 0d3DE5DB65F9785EBA, %p114;
	ld.global.nc.v2.f64 	{%fd672, %fd673}, [%rd143];
	fma.rn.f64 	%fd674, %fd671, %fd670, %fd672;
	fma.rn.f64 	%fd675, %fd674, %fd670, %fd673;
	ld.global.nc.v2.f64 	{%fd676, %fd677}, [%rd143+16];
	fma.rn.f64 	%fd678, %fd675, %fd670, %fd676;
	fma.rn.f64 	%fd679, %fd678, %fd670, %fd677;
	ld.global.nc.v2.f64 	{%fd680, %fd681}, [%rd143+32];
	fma.rn.f64 	%fd682, %fd679, %fd670, %fd680;
	fma.rn.f64 	%fd683, %fd682, %fd670, %fd681;
	fma.rn.f64 	%fd684, %fd683, %fd920, %fd920;
	fma.rn.f64 	%fd685, %fd683, %fd670, 0d3FF0000000000000;
	selp.f64 	%fd686, %fd685, %fd684, %p114;
	and.b32  	%r851, %r1067, 2;
	setp.eq.s32 	%p115, %r851, 0;
	mov.f64 	%fd687, 0d0000000000000000;
	sub.f64 	%fd688, %fd687, %fd686;
	selp.f64 	%fd85, %fd686, %fd688, %p115;
	mov.f64 	%fd921, %fd11;
	mov.u32 	%r1068, %r11;
	@%p1 bra 	$L__BB0_76;
	{ // callseq 13, 0
	.param .b64 param0;
	st.param.f64 	[param0], %fd1;
	.param .align 16 .b8 retval0[16];
	call.uni (retval0), 
	__internal_trig_reduction_slowpathd, 
	(
	param0
	);
	ld.param.f64 	%fd921, [retval0];
	ld.param.b32 	%r1068, [retval0+8];
	} // callseq 13
$L__BB0_76:
	shl.b32 	%r853, %r1068, 6;
	cvt.u64.u32 	%rd144, %r853;
	and.b64  	%rd145, %rd144, 64;
	mov.u64 	%rd146, __cudart_sin_cos_coeffs;
	add.s64 	%rd147, %rd146, %rd145;
	mul.rn.f64 	%fd690, %fd921, %fd921;
	and.b32  	%r854, %r1068, 1;
	setp.eq.b32 	%p116, %r854, 1;
	selp.f64 	%fd691, 0dBDA8FF8320FD8164, 0d3DE5DB65F9785EBA, %p116;
	ld.global.nc.v2.f64 	{%fd692, %fd693}, [%rd147];
	fma.rn.f64 	%fd694, %fd691, %fd690, %fd692;
	fma.rn.f64 	%fd695, %fd694, %fd690, %fd693;
	ld.global.nc.v2.f64 	{%fd696, %fd697}, [%rd147+16];
	fma.rn.f64 	%fd698, %fd695, %fd690, %fd696;
	fma.rn.f64 	%fd699, %fd698, %fd690, %fd697;
	ld.global.nc.v2.f64 	{%fd700, %fd701}, [%rd147+32];
	fma.rn.f64 	%fd702, %fd699, %fd690, %fd700;
	fma.rn.f64 	%fd703, %fd702, %fd690, %fd701;
	fma.rn.f64 	%fd704, %fd703, %fd921, %fd921;
	fma.rn.f64 	%fd705, %fd703, %fd690, 0d3FF0000000000000;
	selp.f64 	%fd706, %fd705, %fd704, %p116;
	and.b32  	%r855, %r1068, 2;
	setp.eq.s32 	%p117, %r855, 0;
	mov.f64 	%fd707, 0d0000000000000000;
	sub.f64 	%fd708, %fd707, %fd706;
	selp.f64 	%fd709, %fd706, %fd708, %p117;
	mul.f64 	%fd710, %fd68, %fd709;
	fma.rn.f64 	%fd711, %fd75, %fd85, %fd710;
	add.f64 	%fd712, %fd7, %fd711;
	mul.f64 	%fd713, %fd68, %fd85;
	mul.f64 	%fd714, %fd75, %fd709;
	sub.f64 	%fd715, %fd713, %fd714;
	add.f64 	%fd716, %fd8, %fd715;
	mov.f64 	%fd717, 0d3FE0000000000000;
	copysign.f64 	%fd718, %fd712, %fd717;
	add.rz.f64 	%fd719, %fd712, %fd718;
	cvt.rzi.f64.f64 	%fd720, %fd719;
	cvt.rzi.s32.f64 	%r124, %fd720;
	copysign.f64 	%fd721, %fd716, %fd717;
	add.rz.f64 	%fd722, %fd716, %fd721;
	cvt.rzi.f64.f64 	%fd723, %fd722;
	cvt.rzi.s32.f64 	%r125, %fd723;
	setp.lt.s32 	%p118, %r124, 0;
	setp.ge.s32 	%p119, %r124, %r686;
	or.pred  	%p120, %p118, %p119;
	setp.lt.s32 	%p121, %r125, 0;
	setp.ge.s32 	%p122, %r125, %r687;
	or.pred  	%p123, %p121, %p122;
	or.pred  	%p125, %p120, %p123;
	mov.b16 	%rs254, 0;
	mov.u16 	%rs255, %rs254;
	mov.u16 	%rs256, %rs254;
	@%p125 bra 	$L__BB0_78;
	mul.lo.s32 	%r856, %r125, %r688;
	cvt.u64.u32 	%rd148, %r856;
	shl.b32 	%r857, %r124, 2;
	cvt.u64.u32 	%rd149, %r857;
	add.s64 	%rd150, %rd148, %rd149;
	add.s64 	%rd151, %rd1, %rd150;
	ld.global.u8 	%rs255, [%rd151];
	ld.global.u8 	%rs254, [%rd151+1];
	ld.global.u8 	%rs256, [%rd151+2];
$L__BB0_78:
	st.local.u8 	[%rd11+5], %rs256;
	and.b16  	%rs145, %rs256, 255;
	st.local.u8 	[%rd12+5], %rs254;
	and.b16  	%rs146, %rs254, 255;
	st.local.u8 	[%rd13+5], %rs255;
	and.b16  	%rs147, %rs255, 255;
	cvt.rn.f64.u16 	%fd724, %rs145;
	mul.f64 	%fd725, %fd724, 0d3FD322D0E5604189;
	cvt.rn.f64.u16 	%fd726, %rs146;
	fma.rn.f64 	%fd727, %fd726, 0d3FE2C8B439581062, %fd725;
	cvt.rn.f64.u16 	%fd728, %rs147;
	fma.rn.f64 	%fd729, %fd728, 0d3FBD2F1A9FBE76C9, %fd727;
	cvt.rzi.u32.f64 	%r859, %fd729;
	st.local.u8 	[%rd14+5], %r859;
	mov.b32 	%r1070, 1;
	mov.f64 	%fd923, %fd4;
	@%p112 bra 	$L__BB0_82;
	setp.ltu.f64 	%p127, %fd2, 0d41E0000000000000;
	mov.f64 	%fd923, %fd3;
	mov.u32 	%r1069, %r10;
	@%p127 bra 	$L__BB0_81;
	{ // callseq 14, 0
	.param .b64 param0;
	st.param.f64 	[param0], %fd1;
	.param .align 16 .b8 retval0[16];
	call.uni (retval0), 
	__internal_trig_reduction_slowpathd, 
	(
	param0
	);
	ld.param.f64 	%fd923, [retval0];
	ld.param.b32 	%r1069, [retval0+8];
	} // callseq 14
$L__BB0_81:
	add.s32 	%r1070, %r1069, 1;
$L__BB0_82:
	shl.b32 	%r861, %r1070, 6;
	cvt.u64.u32 	%rd152, %r861;
	and.b64  	%rd153, %rd152, 64;
	add.s64 	%rd155, %rd146, %rd153;
	mul.rn.f64 	%fd731, %fd923, %fd923;
	and.b32  	%r862, %r1070, 1;
	setp.eq.b32 	%p128, %r862, 1;
	selp.f64 	%fd732, 0dBDA8FF8320FD8164, 0d3DE5DB65F9785EBA, %p128;
	ld.global.nc.v2.f64 	{%fd733, %fd734}, [%rd155];
	fma.rn.f64 	%fd735, %fd732, %fd731, %fd733;
	fma.rn.f64 	%fd736, %fd735, %fd731, %fd734;
	ld.global.nc.v2.f64 	{%fd737, %fd738}, [%rd155+16];
	fma.rn.f64 	%fd739, %fd736, %fd731, %fd737;
	fma.rn.f64 	%fd740, %fd739, %fd731, %fd738;
	ld.global.nc.v2.f64 	{%fd741, %fd742}, [%rd155+32];
	fma.rn.f64 	%fd743, %fd740, %fd731, %fd741;
	fma.rn.f64 	%fd744, %fd743, %fd731, %fd742;
	fma.rn.f64 	%fd745, %fd744, %fd923, %fd923;
	fma.rn.f64 	%fd746, %fd744, %fd731, 0d3FF0000000000000;
	selp.f64 	%fd747, %fd746, %fd745, %p128;
	and.b32  	%r863, %r1070, 2;
	setp.eq.s32 	%p129, %r863, 0;
	mov.f64 	%fd748, 0d0000000000000000;
	sub.f64 	%fd749, %fd748, %fd747;
	selp.f64 	%fd91, %fd747, %fd749, %p129;
	mov.f64 	%fd924, %fd11;
	mov.u32 	%r1071, %r11;
	@%p1 bra 	$L__BB0_84;
	{ // callseq 15, 0
	.param .b64 param0;
	st.param.f64 	[param0], %fd1;
	.param .align 16 .b8 retval0[16];
	call.uni (retval0), 
	__internal_trig_reduction_slowpathd, 
	(
	param0
	);
	ld.param.f64 	%fd924, [retval0];
	ld.param.b32 	%r1071, [retval0+8];
	} // callseq 15
$L__BB0_84:
	ld.param.u32 	%r1032, [_Z21render_braille_kernelPKhjjjiiiiiidhhPhS1_S1__param_9];
	shl.b32 	%r865, %r1071, 6;
	cvt.u64.u32 	%rd156, %r865;
	and.b64  	%rd157, %rd156, 64;
	add.s64 	%rd159, %rd146, %rd157;
	mul.rn.f64 	%fd751, %fd924, %fd924;
	and.b32  	%r866, %r1071, 1;
	setp.eq.b32 	%p130, %r866, 1;
	selp.f64 	%fd752, 0dBDA8FF8320FD8164, 0d3DE5DB65F9785EBA, %p130;
	ld.global.nc.v2.f64 	{%fd753, %fd754}, [%rd159];
	fma.rn.f64 	%fd755, %fd752, %fd751, %fd753;
	fma.rn.f64 	%fd756, %fd755, %fd751, %fd754;
	ld.global.nc.v2.f64 	{%fd757, %fd758}, [%rd159+16];
	fma.rn.f64 	%fd759, %fd756, %fd751, %fd757;
	fma.rn.f64 	%fd760, %fd759, %fd751, %fd758;
	ld.global.nc.v2.f64 	{%fd761, %fd762}, [%rd159+32];
	fma.rn.f64 	%fd763, %fd760, %fd751, %fd761;
	fma.rn.f64 	%fd764, %fd763, %fd751, %fd762;
	fma.rn.f64 	%fd765, %fd764, %fd924, %fd924;
	fma.rn.f64 	%fd766, %fd764, %fd751, 0d3FF0000000000000;
	selp.f64 	%fd767, %fd766, %fd765, %p130;
	and.b32  	%r867, %r1071, 2;
	setp.eq.s32 	%p131, %r867, 0;
	mov.f64 	%fd768, 0d0000000000000000;
	sub.f64 	%fd769, %fd768, %fd767;
	selp.f64 	%fd770, %fd767, %fd769, %p131;
	add.s32 	%r868, %r72, %r1032;
	div.s32 	%r869, %r868, %r690;
	max.s32 	%r870, %r869, 0;
	min.s32 	%r871, %r870, %r9;
	cvt.rn.f64.s32 	%fd771, %r871;
	sub.f64 	%fd94, %fd771, %fd6;
	mul.f64 	%fd772, %fd94, %fd770;
	fma.rn.f64 	%fd773, %fd53, %fd91, %fd772;
	add.f64 	%fd774, %fd7, %fd773;
	mul.f64 	%fd775, %fd94, %fd91;
	mul.f64 	%fd776, %fd53, %fd770;
	sub.f64 	%fd777, %fd775, %fd776;
	add.f64 	%fd778, %fd8, %fd777;
	mov.f64 	%fd779, 0d3FE0000000000000;
	copysign.f64 	%fd780, %fd774, %fd779;
	add.rz.f64 	%fd781, %fd774, %fd780;
	cvt.rzi.f64.f64 	%fd782, %fd781;
	cvt.rzi.s32.f64 	%r132, %fd782;
	copysign.f64 	%fd783, %fd778, %fd779;
	add.rz.f64 	%fd784, %fd778, %fd783;
	cvt.rzi.f64.f64 	%fd785, %fd784;
	cvt.rzi.s32.f64 	%r133, %fd785;
	setp.lt.s32 	%p132, %r132, 0;
	setp.ge.s32 	%p133, %r132, %r686;
	or.pred  	%p134, %p132, %p133;
	setp.lt.s32 	%p135, %r133, 0;
	setp.ge.s32 	%p136, %r133, %r687;
	or.pred  	%p137, %p135, %p136;
	or.pred  	%p139, %p134, %p137;
	mov.b16 	%rs257, 0;
	mov.u16 	%rs258, %rs257;
	mov.u16 	%rs259, %rs257;
	@%p139 bra 	$L__BB0_86;
	mul.lo.s32 	%r872, %r133, %r688;
	cvt.u64.u32 	%rd160, %r872;
	shl.b32 	%r873, %r132, 2;
	cvt.u64.u32 	%rd161, %r873;
	add.s64 	%rd162, %rd160, %rd161;
	add.s64 	%rd163, %rd1, %rd162;
	ld.global.u8 	%rs258, [%rd163];
	ld.global.u8 	%rs257, [%rd163+1];
	ld.global.u8 	%rs259, [%rd163+2];
$L__BB0_86:
	setp.eq.f64 	%p140, %fd2, 0d7FF0000000000000;
	st.local.u8 	[%rd11+6], %rs259;
	and.b16  	%rs149, %rs259, 255;
	st.local.u8 	[%rd12+6], %rs257;
	and.b16  	%rs150, %rs257, 255;
	st.local.u8 	[%rd13+6], %rs258;
	and.b16  	%rs151, %rs258, 255;
	cvt.rn.f64.u16 	%fd786, %rs149;
	mul.f64 	%fd787, %fd786, 0d3FD322D0E5604189;
	cvt.rn.f64.u16 	%fd788, %rs150;
	fma.rn.f64 	%fd789, %fd788, 0d3FE2C8B439581062, %fd787;
	cvt.rn.f64.u16 	%fd790, %rs151;
	fma.rn.f64 	%fd791, %fd790, 0d3FBD2F1A9FBE76C9, %fd789;
	cvt.rzi.u32.f64 	%r875, %fd791;
	st.local.u8 	[%rd14+6], %r875;
	mov.b32 	%r1073, 1;
	mov.f64 	%fd926, %fd4;
	@%p140 bra 	$L__BB0_90;
	setp.ltu.f64 	%p141, %fd2, 0d41E0000000000000;
	mov.f64 	%fd926, %fd3;
	mov.u32 	%r1072, %r10;
	@%p141 bra 	$L__BB0_89;
	{ // callseq 16, 0
	.param .b64 param0;
	st.param.f64 	[param0], %fd1;
	.param .align 16 .b8 retval0[16];
	call.uni (retval0), 
	__internal_trig_reduction_slowpathd, 
	(
	param0
	);
	ld.param.f64 	%fd926, [retval0];
	ld.param.b32 	%r1072, [retval0+8];
	} // callseq 16
$L__BB0_89:
	add.s32 	%r1073, %r1072, 1;
$L__BB0_90:
	shl.b32 	%r877, %r1073, 6;
	cvt.u64.u32 	%rd164, %r877;
	and.b64  	%rd165, %rd164, 64;
	add.s64 	%rd167, %rd146, %rd165;
	mul.rn.f64 	%fd793, %fd926, %fd926;
	and.b32  	%r878, %r1073, 1;
	setp.eq.b32 	%p142, %r878, 1;
	selp.f64 	%fd794, 0dBDA8FF8320FD8164, 0d3DE5DB65F9785EBA, %p142;
	ld.global.nc.v2.f64 	{%fd795, %fd796}, [%rd167];
	fma.rn.f64 	%fd797, %fd794, %fd793, %fd795;
	fma.rn.f64 	%fd798, %fd797, %fd793, %fd796;
	ld.global.nc.v2.f64 	{%fd799, %fd800}, [%rd167+16];
	fma.rn.f64 	%fd801, %fd798, %fd793, %fd799;
	fma.rn.f64 	%fd802, %fd801, %fd793, %fd800;
	ld.global.nc.v2.f64 	{%fd803, %fd804}, [%rd167+32];
	fma.rn.f64 	%fd805, %fd802, %fd793, %fd803;
	fma.rn.f64 	%fd806, %fd805, %fd793, %fd804;
	fma.rn.f64 	%fd807, %fd806, %fd926, %fd926;
	fma.rn.f64 	%fd808, %fd806, %fd793, 0d3FF0000000000000;
	selp.f64 	%fd809, %fd808, %fd807, %p142;
	and.b32  	%r879, %r1073, 2;
	setp.eq.s32 	%p143, %r879, 0;
	mov.f64 	%fd810, 0d0000000000000000;
	sub.f64 	%fd811, %fd810, %fd809;
	selp.f64 	%fd98, %fd809, %fd811, %p143;
	mov.f64 	%fd927, %fd11;
	mov.u32 	%r1074, %r11;
	@%p1 bra 	$L__BB0_92;
	{ // callseq 17, 0
	.param .b64 param0;
	st.param.f64 	[param0], %fd1;
	.param .align 16 .b8 retval0[16];
	call.uni (retval0), 
	__internal_trig_reduction_slowpathd, 
	(
	param0
	);
	ld.param.f64 	%fd927, [retval0];
	ld.param.b32 	%r1074, [retval0+8];
	} // callseq 17
$L__BB0_92:
	shl.b32 	%r881, %r1074, 6;
	cvt.u64.u32 	%rd168, %r881;
	and.b64  	%rd169, %rd168, 64;
	add.s64 	%rd171, %rd146, %rd169;
	mul.rn.f64 	%fd813, %fd927, %fd927;
	and.b32  	%r882, %r1074, 1;
	setp.eq.b32 	%p144, %r882, 1;
	selp.f64 	%fd814, 0dBDA8FF8320FD8164, 0d3DE5DB65F9785EBA, %p144;
	ld.global.nc.v2.f64 	{%fd815, %fd816}, [%rd171];
	fma.rn.f64 	%fd817, %fd814, %fd813, %fd815;
	fma.rn.f64 	%fd818, %fd817, %fd813, %fd816;
	ld.global.nc.v2.f64 	{%fd819, %fd820}, [%rd171+16];
	fma.rn.f64 	%fd821, %fd818, %fd813, %fd819;
	fma.rn.f64 	%fd822, %fd821, %fd813, %fd820;
	ld.global.nc.v2.f64 	{%fd823, %fd824}, [%rd171+32];
	fma.rn.f64 	%fd825, %fd822, %fd813, %fd823;
	fma.rn.f64 	%fd826, %fd825, %fd813, %fd824;
	fma.rn.f64 	%fd827, %fd826, %fd927, %fd927;
	fma.rn.f64 	%fd828, %fd826, %fd813, 0d3FF0000000000000;
	selp.f64 	%fd829, %fd828, %fd827, %p144;
	and.b32  	%r883, %r1074, 2;
	setp.eq.s32 	%p145, %r883, 0;
	mov.f64 	%fd830, 0d0000000000000000;
	sub.f64 	%fd831, %fd830, %fd829;
	selp.f64 	%fd832, %fd829, %fd831, %p145;
	mul.f64 	%fd833, %fd94, %fd832;
	fma.rn.f64 	%fd834, %fd75, %fd98, %fd833;
	add.f64 	%fd835, %fd7, %fd834;
	mul.f64 	%fd836, %fd94, %fd98;
	mul.f64 	%fd837, %fd75, %fd832;
	sub.f64 	%fd838, %fd836, %fd837;
	add.f64 	%fd839, %fd8, %fd838;
	mov.f64 	%fd840, 0d3FE0000000000000;
	copysign.f64 	%fd841, %fd835, %fd840;
	add.rz.f64 	%fd842, %fd835, %fd841;
	cvt.rzi.f64.f64 	%fd843, %fd842;
	cvt.rzi.s32.f64 	%r140, %fd843;
	copysign.f64 	%fd844, %fd839, %fd840;
	add.rz.f64 	%fd845, %fd839, %fd844;
	cvt.rzi.f64.f64 	%fd846, %fd845;
	cvt.rzi.s32.f64 	%r141, %fd846;
	setp.lt.s32 	%p146, %r140, 0;
	setp.ge.s32 	%p147, %r140, %r686;
	or.pred  	%p148, %p146, %p147;
	setp.lt.s32 	%p149, %r141, 0;
	setp.ge.s32 	%p150, %r141, %r687;
	or.pred  	%p151, %p149, %p150;
	or.pred  	%p153, %p148, %p151;
	mov.b16 	%rs260, 0;
	mov.u16 	%rs261, %rs260;
	mov.u16 	%rs262, %rs260;
	@%p153 bra 	$L__BB0_94;
	mul.lo.s32 	%r884, %r141, %r688;
	cvt.u64.u32 	%rd172, %r884;
	shl.b32 	%r885, %r140, 2;
	cvt.u64.u32 	%rd173, %r885;
	add.s64 	%rd174, %rd172, %rd173;
	add.s64 	%rd175, %rd1, %rd174;
	ld.global.u8 	%rs261, [%rd175];
	ld.global.u8 	%rs260, [%rd175+1];
	ld.global.u8 	%rs262, [%rd175+2];
$L__BB0_94:
	st.local.u8 	[%rd11+7], %rs262;
	and.b16  	%rs153, %rs262, 255;
	st.local.u8 	[%rd12+7], %rs260;
	and.b16  	%rs154, %rs260, 255;
	st.local.u8 	[%rd13+7], %rs261;
	and.b16  	%rs155, %rs261, 255;
	cvt.rn.f64.u16 	%fd847, %rs153;
	mul.f64 	%fd848, %fd847, 0d3FD322D0E5604189;
	cvt.rn.f64.u16 	%fd849, %rs154;
	fma.rn.f64 	%fd850, %fd849, 0d3FE2C8B439581062, %fd848;
	cvt.rn.f64.u16 	%fd851, %rs155;
	fma.rn.f64 	%fd852, %fd851, 0d3FBD2F1A9FBE76C9, %fd850;
	cvt.rzi.u32.f64 	%r886, %fd852;
	st.local.u8 	[%rd14+7], %r886;
	add.s32 	%r1075, %r1075, 8;
$L__BB0_95:
	add.s32 	%r144, %r1049, 1;
	setp.lt.s32 	%p154, %r1049, 5;
	setp.lt.s32 	%p155, %r1075, 1000;
	and.pred  	%p156, %p154, %p155;
	mov.u32 	%r1049, %r144;
	@%p156 bra 	$L__BB0_29;
	setp.lt.s32 	%p157, %r1075, 1000;
	add.s32 	%r145, %r1047, 1;
	setp.lt.s32 	%p158, %r1047, 5;
	and.pred  	%p159, %p158, %p157;
	mov.u32 	%r1047, %r145;
	@%p159 bra 	$L__BB0_28;
	setp.eq.s32 	%p160, %r1075, 0;
	mov.b16 	%rs282, 64;
	mov.b16 	%rs276, 128;
	mov.u16 	%rs277, %rs276;
	mov.u16 	%rs278, %rs276;
	mov.u16 	%rs283, %rs282;
	mov.u16 	%rs284, %rs282;
	@%p160 bra 	$L__BB0_184;
	cvt.s64.s32 	%rd15, %r1075;
	mov.b64 	%rd206, 0;
$L__BB0_99:
	add.s64 	%rd177, %rd5, %rd206;
	ld.local.u8 	%rs162, [%rd177];
	add.s64 	%rd178, %rd6, %rd206;
	st.local.u8 	[%rd178], %rs162;
	add.s64 	%rd206, %rd206, 1;
	setp.lt.u64 	%p161, %rd206, %rd15;
	@%p161 bra 	$L__BB0_99;
	add.s32 	%r146, %r1075, -1;
	setp.lt.s32 	%p162, %r1075, 2;
	@%p162 bra 	$L__BB0_124;
	add.s32 	%r147, %r1075, -2;
	add.s64 	%rd18, %rd6, 2;
	mov.b32 	%r1077, 0;
	mov.u32 	%r1076, %r146;
$L__BB0_102:
	sub.s32 	%r888, %r1077, %r1075;
	setp.gt.s32 	%p163, %r888, -2;
	@%p163 bra 	$L__BB0_123;
	and.b32  	%r150, %r1076, 3;
	sub.s32 	%r890, %r147, %r1077;
	setp.lt.u32 	%p164, %r890, 3;
	mov.b32 	%r1079, 0;
	@%p164 bra 	$L__BB0_114;
	and.b32  	%r1079, %r1076, -4;
	ld.local.u8 	%rs263, [%rd6];
	neg.s32 	%r1078, %r1079;
	mov.u64 	%rd207, %rd18;
$L__BB0_105:
	ld.local.u8 	%rs264, [%rd207+-1];
	setp.le.u16 	%p165, %rs263, %rs264;
	@%p165 bra 	$L__BB0_107;
	st.local.v2.u8 	[%rd207+-2], {%rs264, %rs263};
	mov.u16 	%rs264, %rs263;
$L__BB0_107:
	ld.local.u8 	%rs265, [%rd207];
	setp.le.u16 	%p166, %rs264, %rs265;
	@%p166 bra 	$L__BB0_109;
	st.local.u8 	[%rd207+-1], %rs265;
	st.local.u8 	[%rd207], %rs264;
	mov.u16 	%rs265, %rs264;
$L__BB0_109:
	ld.local.u8 	%rs266, [%rd207+1];
	setp.le.u16 	%p167, %rs265, %rs266;
	@%p167 bra 	$L__BB0_111;
	st.local.v2.u8 	[%rd207], {%rs266, %rs265};
	mov.u16 	%rs266, %rs265;
$L__BB0_111:
	ld.local.u8 	%rs263, [%rd207+2];
	setp.le.u16 	%p168, %rs266, %rs263;
	@%p168 bra 	$L__BB0_113;
	st.local.u8 	[%rd207+1], %rs263;
	st.local.u8 	[%rd207+2], %rs266;
	mov.u16 	%rs263, %rs266;
$L__BB0_113:
	add.s32 	%r1078, %r1078, 4;
	add.s64 	%rd207, %rd207, 4;
	setp.ne.s32 	%p169, %r1078, 0;
	@%p169 bra 	$L__BB0_105;
$L__BB0_114:
	setp.eq.s32 	%p170, %r150, 0;
	@%p170 bra 	$L__BB0_123;
	cvt.u64.u32 	%rd179, %r1079;
	add.s64 	%rd21, %rd6, %rd179;
	ld.local.u8 	%rs60, [%rd21];
	ld.local.u8 	%rs268, [%rd21+1];
	setp.le.u16 	%p171, %rs60, %rs268;
	@%p171 bra 	$L__BB0_117;
	st.local.u8 	[%rd21], %rs268;
	st.local.u8 	[%rd21+1], %rs60;
	mov.u16 	%rs268, %rs60;
$L__BB0_117:
	setp.eq.s32 	%p172, %r150, 1;
	@%p172 bra 	$L__BB0_123;
	ld.local.u8 	%rs269, [%rd21+2];
	setp.le.u16 	%p173, %rs268, %rs269;
	@%p173 bra 	$L__BB0_120;
	st.local.u8 	[%rd21+1], %rs269;
	st.local.u8 	[%rd21+2], %rs268;
	mov.u16 	%rs269, %rs268;
$L__BB0_120:
	setp.eq.s32 	%p174, %r150, 2;
	@%p174 bra 	$L__BB0_123;
	ld.local.u8 	%rs65, [%rd21+3];
	setp.le.u16 	%p175, %rs269, %rs65;
	@%p175 bra 	$L__BB0_123;
	st.local.u8 	[%rd21+2], %rs65;
	st.local.u8 	[%rd21+3], %rs269;
$L__BB0_123:
	add.s32 	%r1077, %r1077, 1;
	add.s32 	%r1076, %r1076, -1;
	setp.ne.s32 	%p176, %r1077, %r146;
	@%p176 bra 	$L__BB0_102;
$L__BB0_124:
	shr.u32 	%r892, %r1075, 31;
	add.s32 	%r893, %r1075, %r892;
	shr.s32 	%r894, %r893, 1;
	cvt.s64.s32 	%rd180, %r894;
	add.s64 	%rd181, %rd6, %rd180;
	ld.local.u8 	%rs66, [%rd181];
	setp.lt.s32 	%p177, %r1075, 1;
	mov.b32 	%r1088, 0;
	mov.u32 	%r1087, %r1088;
	mov.u32 	%r1086, %r1088;
	mov.u32 	%r1085, %r1088;
	mov.u32 	%r1084, %r1088;
	mov.u32 	%r1083, %r1088;
	mov.u32 	%r1082, %r1088;
	mov.u32 	%r1081, %r1088;
	@%p177 bra 	$L__BB0_180;
	and.b32  	%r158, %r1075, 7;
	setp.lt.u32 	%p178, %r1075, 8;
	mov.b32 	%r1210, 0;
	mov.u32 	%r1081, %r1210;
	mov.u32 	%r1082, %r1210;
	mov.u32 	%r1083, %r1210;
	mov.u32 	%r1084, %r1210;
	mov.u32 	%r1085, %r1210;
	mov.u32 	%r1086, %r1210;
	mov.u32 	%r1087, %r1210;
	mov.u32 	%r1088, %r1210;
	@%p178 bra 	$L__BB0_152;
	and.b32  	%r1210, %r1075, 2147483640;
	neg.s32 	%r1080, %r1210;
	add.s64 	%rd211, %rd5, 3;
	add.s64 	%rd210, %rd2, 3;
	add.s64 	%rd209, %rd3, 3;
	add.s64 	%rd208, %rd4, 3;
	mov.b32 	%r1081, 0;
	mov.u32 	%r1082, %r1081;
	mov.u32 	%r1083, %r1081;
	mov.u32 	%r1084, %r1081;
	mov.u32 	%r1085, %r1081;
	mov.u32 	%r1086, %r1081;
	mov.u32 	%r1087, %r1081;
	mov.u32 	%r1088, %r1081;
$L__BB0_127:
	.pragma "nounroll";
	ld.local.u8 	%rs167, [%rd211+-3];
	setp.lt.u16 	%p179, %rs167, %rs66;
	@%p179 bra 	$L__BB0_129;
	ld.local.u8 	%r898, [%rd210+-3];
	add.s32 	%r1088, %r1088, %r898;
	ld.local.u8 	%r899, [%rd209+-3];
	add.s32 	%r1087, %r1087, %r899;
	ld.local.u8 	%r900, [%rd208+-3];
	add.s32 	%r1086, %r1086, %r900;
	add.s32 	%r1085, %r1085, 1;
	bra.uni 	$L__BB0_130;
$L__BB0_129:
	ld.local.u8 	%r901, [%rd210+-3];
	add.s32 	%r1084, %r1084, %r901;
	ld.local.u8 	%r902, [%rd209+-3];
	add.s32 	%r1083, %r1083, %r902;
	ld.local.u8 	%r903, [%rd208+-3];
	add.s32 	%r1082, %r1082, %r903;
	add.s32 	%r1081, %r1081, 1;
$L__BB0_130:
	ld.local.u8 	%rs169, [%rd211+-2];
	setp.lt.u16 	%p180, %rs169, %rs66;
	@%p180 bra 	$L__BB0_132;
	ld.local.u8 	%r904, [%rd210+-2];
	add.s32 	%r1088, %r1088, %r904;
	ld.local.u8 	%r905, [%rd209+-2];
	add.s32 	%r1087, %r1087, %r905;
	ld.local.u8 	%r906, [%rd208+-2];
	add.s32 	%r1086, %r1086, %r906;
	add.s32 	%r1085, %r1085, 1;
	bra.uni 	$L__BB0_133;
$L__BB0_132:
	ld.local.u8 	%r907, [%rd210+-2];
	add.s32 	%r1084, %r1084, %r907;
	ld.local.u8 	%r908, [%rd209+-2];
	add.s32 	%r1083, %r1083, %r908;
	ld.local.u8 	%r909, [%rd208+-2];
	add.s32 	%r1082, %r1082, %r909;
	add.s32 	%r1081, %r1081, 1;
$L__BB0_133:
	ld.local.u8 	%rs171, [%rd211+-1];
	setp.lt.u16 	%p181, %rs171, %rs66;
	@%p181 bra 	$L__BB0_135;
	ld.local.u8 	%r910, [%rd210+-1];
	add.s32 	%r1088, %r1088, %r910;
	ld.local.u8 	%r911, [%rd209+-1];
	add.s32 	%r1087, %r1087, %r911;
	ld.local.u8 	%r912, [%rd208+-1];
	add.s32 	%r1086, %r1086, %r912;
	add.s32 	%r1085, %r1085, 1;
	bra.uni 	$L__BB0_136;
$L__BB0_135:
	ld.local.u8 	%r913, [%rd210+-1];
	add.s32 	%r1084, %r1084, %r913;
	ld.local.u8 	%r914, [%rd209+-1];
	add.s32 	%r1083, %r1083, %r914;
	ld.local.u8 	%r915, [%rd208+-1];
	add.s32 	%r1082, %r1082, %r915;
	add.s32 	%r1081, %r1081, 1;
$L__BB0_136:
	ld.local.u8 	%rs173, [%rd211];
	setp.lt.u16 	%p182, %rs173, %rs66;
	@%p182 bra 	$L__BB0_138;
	ld.local.u8 	%r916, [%rd210];
	add.s32 	%r1088, %r1088, %r916;
	ld.local.u8 	%r917, [%rd209];
	add.s32 	%r1087, %r1087, %r917;
	ld.local.u8 	%r918, [%rd208];
	add.s32 	%r1086, %r1086, %r918;
	add.s32 	%r1085, %r1085, 1;
	bra.uni 	$L__BB0_139;
$L__BB0_138:
	ld.local.u8 	%r919, [%rd210];
	add.s32 	%r1084, %r1084, %r919;
	ld.local.u8 	%r920, [%rd209];
	add.s32 	%r1083, %r1083, %r920;
	ld.local.u8 	%r921, [%rd208];
	add.s32 	%r1082, %r1082, %r921;
	add.s32 	%r1081, %r1081, 1;
$L__BB0_139:
	ld.local.u8 	%rs175, [%rd211+1];
	setp.lt.u16 	%p183, %rs175, %rs66;
	@%p183 bra 	$L__BB0_141;
	ld.local.u8 	%r922, [%rd210+1];
	add.s32 	%r1088, %r1088, %r922;
	ld.local.u8 	%r923, [%rd209+1];
	add.s32 	%r1087, %r1087, %r923;
	ld.local.u8 	%r924, [%rd208+1];
	add.s32 	%r1086, %r1086, %r924;
	add.s32 	%r1085, %r1085, 1;
	bra.uni 	$L__BB0_142;
$L__BB0_141:
	ld.local.u8 	%r925, [%rd210+1];
	add.s32 	%r1084, %r1084, %r925;
	ld.local.u8 	%r926, [%rd209+1];
	add.s32 	%r1083, %r1083, %r926;
	ld.local.u8 	%r927, [%rd208+1];
	add.s32 	%r1082, %r1082, %r927;
	add.s32 	%r1081, %r1081, 1;
$L__BB0_142:
	ld.local.u8 	%rs177, [%rd211+2];
	setp.lt.u16 	%p184, %rs177, %rs66;
	@%p184 bra 	$L__BB0_144;
	ld.local.u8 	%r928, [%rd210+2];
	add.s32 	%r1088, %r1088, %r928;
	ld.local.u8 	%r929, [%rd209+2];
	add.s32 	%r1087, %r1087, %r929;
	ld.local.u8 	%r930, [%rd208+2];
	add.s32 	%r1086, %r1086, %r930;
	add.s32 	%r1085, %r1085, 1;
	bra.uni 	$L__BB0_145;
$L__BB0_144:
	ld.local.u8 	%r931, [%rd210+2];
	add.s32 	%r1084, %r1084, %r931;
	ld.local.u8 	%r932, [%rd209+2];
	add.s32 	%r1083, %r1083, %r932;
	ld.local.u8 	%r933, [%rd208+2];
	add.s32 	%r1082, %r1082, %r933;
	add.s32 	%r1081, %r1081, 1;
$L__BB0_145:
	ld.local.u8 	%rs179, [%rd211+3];
	setp.lt.u16 	%p185, %rs179, %rs66;
	@%p185 bra 	$L__BB0_147;
	ld.local.u8 	%r934, [%rd210+3];
	add.s32 	%r1088, %r1088, %r934;
	ld.local.u8 	%r935, [%rd209+3];
	add.s32 	%r1087, %r1087, %r935;
	ld.local.u8 	%r936, [%rd208+3];
	add.s32 	%r1086, %r1086, %r936;
	add.s32 	%r1085, %r1085, 1;
	bra.uni 	$L__BB0_148;
$L__BB0_147:
	ld.local.u8 	%r937, [%rd210+3];
	add.s32 	%r1084, %r1084, %r937;
	ld.local.u8 	%r938, [%rd209+3];
	add.s32 	%r1083, %r1083, %r938;
	ld.local.u8 	%r939, [%rd208+3];
	add.s32 	%r1082, %r1082, %r939;
	add.s32 	%r1081, %r1081, 1;
$L__BB0_148:
	ld.local.u8 	%rs181, [%rd211+4];
	setp.lt.u16 	%p186, %rs181, %rs66;
	@%p186 bra 	$L__BB0_150;
	ld.local.u8 	%r940, [%rd210+4];
	add.s32 	%r1088, %r1088, %r940;
	ld.local.u8 	%r941, [%rd209+4];
	add.s32 	%r1087, %r1087, %r941;
	ld.local.u8 	%r942, [%rd208+4];
	add.s32 	%r1086, %r1086, %r942;
	add.s32 	%r1085, %r1085, 1;
	bra.uni 	$L__BB0_151;
$L__BB0_150:
	ld.local.u8 	%r943, [%rd210+4];
	add.s32 	%r1084, %r1084, %r943;
	ld.local.u8 	%r944, [%rd209+4];
	add.s32 	%r1083, %r1083, %r944;
	ld.local.u8 	%r945, [%rd208+4];
	add.s32 	%r1082, %r1082, %r945;
	add.s32 	%r1081, %r1081, 1;
$L__BB0_151:
	add.s32 	%r1080, %r1080, 8;
	add.s64 	%rd211, %rd211, 8;
	add.s64 	%rd210, %rd210, 8;
	add.s64 	%rd209, %rd209, 8;
	add.s64 	%rd208, %rd208, 8;
	setp.ne.s32 	%p187, %r1080, 0;
	@%p187 bra 	$L__BB0_127;
$L__BB0_152:
	setp.eq.s32 	%p188, %r158, 0;
	@%p188 bra 	$L__BB0_180;
	and.b32  	%r316, %r1075, 3;
	setp.lt.u32 	%p189, %r158, 4;
	@%p189 bra 	$L__BB0_167;
	cvt.u64.u32 	%rd182, %r1210;
	add.s64 	%rd34, %rd5, %rd182;
	ld.local.u8 	%rs183, [%rd34];
	setp.lt.u16 	%p190, %rs183, %rs66;
	add.s64 	%rd35, %rd2, %rd182;
	add.s64 	%rd36, %rd3, %rd182;
	add.s64 	%rd37, %rd4, %rd182;
	@%p190 bra 	$L__BB0_156;
	ld.local.u8 	%r947, [%rd35];
	add.s32 	%r1088, %r1088, %r947;
	ld.local.u8 	%r948, [%rd36];
	add.s32 	%r1087, %r1087, %r948;
	ld.local.u8 	%r949, [%rd37];
	add.s32 	%r1086, %r1086, %r949;
	add.s32 	%r1085, %r1085, 1;
	bra.uni 	$L__BB0_157;
$L__BB0_156:
	ld.local.u8 	%r950, [%rd35];
	add.s32 	%r1084, %r1084, %r950;
	ld.local.u8 	%r951, [%rd36];
	add.s32 	%r1083, %r1083, %r951;
	ld.local.u8 	%r952, [%rd37];
	add.s32 	%r1082, %r1082, %r952;
	add.s32 	%r1081, %r1081, 1;
$L__BB0_157:
	ld.local.u8 	%rs185, [%rd34+1];
	setp.lt.u16 	%p191, %rs185, %rs66;
	@%p191 bra 	$L__BB0_159;
	ld.local.u8 	%r953, [%rd35+1];
	add.s32 	%r1088, %r1088, %r953;
	ld.local.u8 	%r954, [%rd36+1];
	add.s32 	%r1087, %r1087, %r954;
	ld.local.u8 	%r955, [%rd37+1];
	add.s32 	%r1086, %r1086, %r955;
	add.s32 	%r1085, %r1085, 1;
	bra.uni 	$L__BB0_160;
$L__BB0_159:
	ld.local.u8 	%r956, [%rd35+1];
	add.s32 	%r1084, %r1084, %r956;
	ld.local.u8 	%r957, [%rd36+1];
	add.s32 	%r1083, %r1083, %r957;
	ld.local.u8 	%r958, [%rd37+1];
	add.s32 	%r1082, %r1082, %r958;
	add.s32 	%r1081, %r1081, 1;
$L__BB0_160:
	ld.local.u8 	%rs187, [%rd34+2];
	setp.lt.u16 	%p192, %rs187, %rs66;
	@%p192 bra 	$L__BB0_162;
	ld.local.u8 	%r959, [%rd35+2];
	add.s32 	%r1088, %r1088, %r959;
	ld.local.u8 	%r960, [%rd36+2];
	add.s32 	%r1087, %r1087, %r960;
	ld.local.u8 	%r961, [%rd37+2];
	add.s32 	%r1086, %r1086, %r961;
	add.s32 	%r1085, %r1085, 1;
	bra.uni 	$L__BB0_163;
$L__BB0_162:
	ld.local.u8 	%r962, [%rd35+2];
	add.s32 	%r1084, %r1084, %r962;
	ld.local.u8 	%r963, [%rd36+2];
	add.s32 	%r1083, %r1083, %r963;
	ld.local.u8 	%r964, [%rd37+2];
	add.s32 	%r1082, %r1082, %r964;
	add.s32 	%r1081, %r1081, 1;
$L__BB0_163:
	ld.local.u8 	%rs189, [%rd34+3];
	setp.lt.u16 	%p193, %rs189, %rs66;
	@%p193 bra 	$L__BB0_165;
	ld.local.u8 	%r965, [%rd35+3];
	add.s32 	%r1088, %r1088, %r965;
	ld.local.u8 	%r966, [%rd36+3];
	add.s32 	%r1087, %r1087, %r966;
	ld.local.u8 	%r967, [%rd37+3];
	add.s32 	%r1086, %r1086, %r967;
	add.s32 	%r1085, %r1085, 1;
	bra.uni 	$L__BB0_166;
$L__BB0_165:
	ld.local.u8 	%r968, [%rd35+3];
	add.s32 	%r1084, %r1084, %r968;
	ld.local.u8 	%r969, [%rd36+3];
	add.s32 	%r1083, %r1083, %r969;
	ld.local.u8 	%r970, [%rd37+3];
	add.s32 	%r1082, %r1082, %r970;
	add.s32 	%r1081, %r1081, 1;
$L__BB0_166:
	add.s32 	%r1210, %r1210, 4;
$L__BB0_167:
	setp.eq.s32 	%p194, %r316, 0;
	@%p194 bra 	$L__BB0_180;
	setp.eq.s32 	%p195, %r316, 1;
	@%p195 bra 	$L__BB0_176;
	cvt.u64.u32 	%rd183, %r1210;
	add.s64 	%rd38, %rd5, %rd183;
	ld.local.u8 	%rs191, [%rd38];
	setp.lt.u16 	%p196, %rs191, %rs66;
	add.s64 	%rd39, %rd2, %rd183;
	add.s64 	%rd40, %rd3, %rd183;
	add.s64 	%rd41, %rd4, %rd183;
	@%p196 bra 	$L__BB0_171;
	ld.local.u8 	%r972, [%rd39];
	add.s32 	%r1088, %r1088, %r972;
	ld.local.u8 	%r973, [%rd40];
	add.s32 	%r1087, %r1087, %r973;
	ld.local.u8 	%r974, [%rd41];
	add.s32 	%r1086, %r1086, %r974;
	add.s32 	%r1085, %r1085, 1;
	bra.uni 	$L__BB0_172;
$L__BB0_171:
	ld.local.u8 	%r975, [%rd39];
	add.s32 	%r1084, %r1084, %r975;
	ld.local.u8 	%r976, [%rd40];
	add.s32 	%r1083, %r1083, %r976;
	ld.local.u8 	%r977, [%rd41];
	add.s32 	%r1082, %r1082, %r977;
	add.s32 	%r1081, %r1081, 1;
$L__BB0_172:
	ld.local.u8 	%rs193, [%rd38+1];
	setp.lt.u16 	%p197, %rs193, %rs66;
	@%p197 bra 	$L__BB0_174;
	ld.local.u8 	%r978, [%rd39+1];
	add.s32 	%r1088, %r1088, %r978;
	ld.local.u8 	%r979, [%rd40+1];
	add.s32 	%r1087, %r1087, %r979;
	ld.local.u8 	%r980, [%rd41+1];
	add.s32 	%r1086, %r1086, %r980;
	add.s32 	%r1085, %r1085, 1;
	bra.uni 	$L__BB0_175;
$L__BB0_174:
	ld.local.u8 	%r981, [%rd39+1];
	add.s32 	%r1084, %r1084, %r981;
	ld.local.u8 	%r982, [%rd40+1];
	add.s32 	%r1083, %r1083, %r982;
	ld.local.u8 	%r983, [%rd41+1];
	add.s32 	%r1082, %r1082, %r983;
	add.s32 	%r1081, %r1081, 1;
$L__BB0_175:
	add.s32 	%r1210, %r1210, 2;
$L__BB0_176:
	and.b32  	%r984, %r1075, 1;
	setp.eq.b32 	%p198, %r984, 1;
	not.pred 	%p199, %p198;
	@%p199 bra 	$L__BB0_180;
	cvt.u64.u32 	%rd184, %r1210;
	add.s64 	%rd185, %rd5, %rd184;
	ld.local.u8 	%rs195, [%rd185];
	setp.lt.u16 	%p200, %rs195, %rs66;
	@%p200 bra 	$L__BB0_179;
	add.s64 	%rd187, %rd2, %rd184;
	ld.local.u8 	%r985, [%rd187];
	add.s32 	%r1088, %r1088, %r985;
	add.s64 	%rd188, %rd3, %rd184;
	ld.local.u8 	%r986, [%rd188];
	add.s32 	%r1087, %r1087, %r986;
	add.s64 	%rd189, %rd4, %rd184;
	ld.local.u8 	%r987, [%rd189];
	add.s32 	%r1086, %r1086, %r987;
	add.s32 	%r1085, %r1085, 1;
	bra.uni 	$L__BB0_180;
$L__BB0_179:
	add.s64 	%rd191, %rd2, %rd184;
	ld.local.u8 	%r988, [%rd191];
	add.s32 	%r1084, %r1084, %r988;
	add.s64 	%rd192, %rd3, %rd184;
	ld.local.u8 	%r989, [%rd192];
	add.s32 	%r1083, %r1083, %r989;
	add.s64 	%rd193, %rd4, %rd184;
	ld.local.u8 	%r990, [%rd193];
	add.s32 	%r1082, %r1082, %r990;
	add.s32 	%r1081, %r1081, 1;
$L__BB0_180:
	setp.eq.s32 	%p201, %r1085, 0;
	mov.b16 	%rs276, 200;
	mov.u16 	%rs277, %rs276;
	mov.u16 	%rs278, %rs276;
	@%p201 bra 	$L__BB0_182;
	div.u32 	%r991, %r1088, %r1085;
	cvt.u16.u32 	%rs276, %r991;
	div.u32 	%r992, %r1087, %r1085;
	cvt.u16.u32 	%rs277, %r992;
	div.u32 	%r993, %r1086, %r1085;
	cvt.u16.u32 	%rs278, %r993;
$L__BB0_182:
	setp.eq.s32 	%p202, %r1081, 0;
	mov.b16 	%rs282, 55;
	mov.u16 	%rs283, %rs282;
	mov.u16 	%rs284, %rs282;
	@%p202 bra 	$L__BB0_184;
	div.u32 	%r994, %r1084, %r1081;
	cvt.u16.u32 	%rs282, %r994;
	div.u32 	%r995, %r1083, %r1081;
	cvt.u16.u32 	%rs283, %r995;
	div.u32 	%r996, %r1082, %r1081;
	cvt.u16.u32 	%rs284, %r996;
$L__BB0_184:
	ld.param.u8 	%rs238, [_Z21render_braille_kernelPKhjjjiiiiiidhhPhS1_S1__param_12];
	ld.param.u8 	%rs237, [_Z21render_braille_kernelPKhjjjiiiiiidhhPhS1_S1__param_11];
	setp.lt.u16 	%p203, %rs237, 70;
	mul.lo.s16 	%rs205, %rs238, 37;
	shr.u16 	%rs206, %rs205, 8;
	sub.s16 	%rs207, %rs238, %rs206;
	and.b16  	%rs208, %rs207, 254;
	shr.u16 	%rs209, %rs208, 1;
	add.s16 	%rs210, %rs209, %rs206;
	shr.u16 	%rs211, %rs210, 2;
	cvt.u32.u16 	%r997, %rs211;
	sub.s32 	%r998, 16, %r997;
	max.s32 	%r465, %r998, 1;
	@%p203 bra 	$L__BB0_257;
	cvt.u16.u32 	%rs212, %r465;
	and.b16  	%rs213, %rs212, 255;
	div.u16 	%rs214, 255, %rs213;
	cvt.u32.u16 	%r466, %rs214;
	add.s32 	%r1000, %r466, 1;
	shl.b32 	%r467, %r465, 1;
	and.b32  	%r1001, %r1000, 510;
	neg.s32 	%r1260, %r1001;
	mov.f64 	%fd944, 0d0000000000000000;
	mov.b32 	%r1262, 0;
	mov.u32 	%r1261, %r465;
$L__BB0_186:
	cvt.rn.f64.u32 	%fd105, %r1262;
	setp.lt.f64 	%p204, %fd37, %fd105;
	selp.f64 	%fd932, %fd45, 0d0000000000000000, %p204;
	selp.f64 	%fd931, 0d0000000000000000, %fd45, %p204;
	setp.lt.f64 	%p205, %fd38, %fd105;
	@%p205 bra 	$L__BB0_188;
	setp.lt.f64 	%p206, %fd37, %fd105;
	selp.u32 	%r1265, 1, 0, %p206;
	add.f64 	%fd931, %fd931, %fd38;
	selp.b32 	%r1266, 1, 2, %p206;
	bra.uni 	$L__BB0_189;
$L__BB0_188:
	setp.lt.f64 	%p207, %fd37, %fd105;
	setp.geu.f64 	%p208, %fd37, %fd105;
	selp.u32 	%r1266, 1, 0, %p208;
	add.f64 	%fd932, %fd932, %fd38;
	selp.b32 	%r1265, 2, 1, %p207;
$L__BB0_189:
	setp.lt.f64 	%p209, %fd39, %fd105;
	@%p209 bra 	$L__BB0_191;
	add.f64 	%fd931, %fd931, %fd39;
	add.s32 	%r1266, %r1266, 1;
	bra.uni 	$L__BB0_192;
$L__BB0_191:
	add.f64 	%fd932, %fd932, %fd39;
	add.s32 	%r1265, %r1265, 1;
$L__BB0_192:
	setp.lt.f64 	%p210, %fd40, %fd105;
	@%p210 bra 	$L__BB0_194;
	add.f64 	%fd931, %fd931, %fd40;
	add.s32 	%r1266, %r1266, 1;
	bra.uni 	$L__BB0_195;
$L__BB0_194:
	add.f64 	%fd932, %fd932, %fd40;
	add.s32 	%r1265, %r1265, 1;
$L__BB0_195:
	setp.lt.f64 	%p211, %fd41, %fd105;
	@%p211 bra 	$L__BB0_197;
	add.f64 	%fd931, %fd931, %fd41;
	add.s32 	%r1266, %r1266, 1;
	bra.uni 	$L__BB0_198;
$L__BB0_197:
	add.f64 	%fd932, %fd932, %fd41;
	add.s32 	%r1265, %r1265, 1;
$L__BB0_198:
	setp.lt.f64 	%p212, %fd42, %fd105;
	@%p212 bra 	$L__BB0_200;
	add.f64 	%fd931, %fd931, %fd42;
	add.s32 	%r1266, %r1266, 1;
	bra.uni 	$L__BB0_201;
$L__BB0_200:
	add.f64 	%fd932, %fd932, %fd42;
	add.s32 	%r1265, %r1265, 1;
$L__BB0_201:
	setp.lt.f64 	%p213, %fd43, %fd105;
	@%p213 bra 	$L__BB0_203;
	add.f64 	%fd931, %fd931, %fd43;
	add.s32 	%r1266, %r1266, 1;
	bra.uni 	$L__BB0_204;
$L__BB0_203:
	add.f64 	%fd932, %fd932, %fd43;
	add.s32 	%r1265, %r1265, 1;
$L__BB0_204:
	setp.lt.f64 	%p214, %fd44, %fd105;
	@%p214 bra 	$L__BB0_206;
	add.f64 	%fd931, %fd931, %fd44;
	add.s32 	%r1266, %r1266, 1;
	bra.uni 	$L__BB0_207;
$L__BB0_206:
	add.f64 	%fd932, %fd932, %fd44;
	add.s32 	%r1265, %r1265, 1;
$L__BB0_207:
	setp.eq.s32 	%p215, %r1265, 0;
	setp.eq.s32 	%p216, %r1266, 0;
	or.pred  	%p217, %p215, %p216;
	@%p217 bra 	$L__BB0_209;
	cvt.rn.f64.u32 	%fd868, %r1265;
	div.rn.f64 	%fd869, %fd932, %fd868;
	cvt.rn.f64.u32 	%fd870, %r1266;
	div.rn.f64 	%fd871, %fd931, %fd870;
	sub.f64 	%fd872, %fd871, %fd869;
	mul.lo.s32 	%r1003, %r1266, %r1265;
	cvt.rn.f64.u32 	%fd873, %r1003;
	mul.f64 	%fd874, %fd872, %fd873;
	mul.f64 	%fd875, %fd872, %fd874;
	setp.gt.f64 	%p218, %fd875, %fd944;
	selp.f64 	%fd944, %fd875, %fd944, %p218;
	selp.f64 	%fd945, %fd105, %fd945, %p218;
$L__BB0_209:
	cvt.rn.f64.u32 	%fd140, %r1261;
	setp.lt.f64 	%p219, %fd37, %fd140;
	selp.f64 	%fd948, %fd45, 0d0000000000000000, %p219;
	selp.f64 	%fd947, 0d0000000000000000, %fd45, %p219;
	setp.lt.f64 	%p220, %fd38, %fd140;
	@%p220 bra 	$L__BB0_211;
	setp.lt.f64 	%p221, %fd37, %fd140;
	selp.u32 	%r1279, 1, 0, %p221;
	add.f64 	%fd947, %fd947, %fd38;
	selp.b32 	%r1280, 1, 2, %p221;
	bra.uni 	$L__BB0_212;
$L__BB0_211:
	setp.lt.f64 	%p222, %fd37, %fd140;
	setp.geu.f64 	%p223, %fd37, %fd140;
	selp.u32 	%r1280, 1, 0, %p223;
	add.f64 	%fd948, %fd948, %fd38;
	selp.b32 	%r1279, 2, 1, %p222;
$L__BB0_212:
	setp.lt.f64 	%p224, %fd39, %fd140;
	@%p224 bra 	$L__BB0_214;
	add.f64 	%fd947, %fd947, %fd39;
	add.s32 	%r1280, %r1280, 1;
	bra.uni 	$L__BB0_215;
$L__BB0_214:
	add.f64 	%fd948, %fd948, %fd39;
	add.s32 	%r1279, %r1279, 1;
$L__BB0_215:
	setp.lt.f64 	%p225, %fd40, %fd140;
	@%p225 bra 	$L__BB0_217;
	add.f64 	%fd947, %fd947, %fd40;
	add.s32 	%r1280, %r1280, 1;
	bra.uni 	$L__BB0_218;
$L__BB0_217:
	add.f64 	%fd948, %fd948, %fd40;
	add.s32 	%r1279, %r1279, 1;
$L__BB0_218:
	setp.lt.f64 	%p226, %fd41, %fd140;
	@%p226 bra 	$L__BB0_220;
	add.f64 	%fd947, %fd947, %fd41;
	add.s32 	%r1280, %r1280, 1;
	bra.uni 	$L__BB0_221;
$L__BB0_220:
	add.f64 	%fd948, %fd948, %fd41;
	add.s32 	%r1279, %r1279, 1;
$L__BB0_221:
	setp.lt.f64 	%p227, %fd42, %fd140;
	@%p227 bra 	$L__BB0_223;
	add.f64 	%fd947, %fd947, %fd42;
	add.s32 	%r1280, %r1280, 1;
	bra.uni 	$L__BB0_224;
$L__BB0_223:
	add.f64 	%fd948, %fd948, %fd42;
	add.s32 	%r1279, %r1279, 1;
$L__BB0_224:
	setp.lt.f64 	%p228, %fd43, %fd140;
	@%p228 bra 	$L__BB0_226;
	add.f64 	%fd947, %fd947, %fd43;
	add.s32 	%r1280, %r1280, 1;
	bra.uni 	$L__BB0_227;
$L__BB0_226:
	add.f64 	%fd948, %fd948, %fd43;
	add.s32 	%r1279, %r1279, 1;
$L__BB0_227:
	setp.lt.f64 	%p229, %fd44, %fd140;
	@%p229 bra 	$L__BB0_229;
	add.f64 	%fd947, %fd947, %fd44;
	add.s32 	%r1280, %r1280, 1;
	bra.uni 	$L__BB0_230;
$L__BB0_229:
	add.f64 	%fd948, %fd948, %fd44;
	add.s32 	%r1279, %r1279, 1;
$L__BB0_230:
	setp.eq.s32 	%p230, %r1279, 0;
	setp.eq.s32 	%p231, %r1280, 0;
	or.pred  	%p232, %p230, %p231;
	@%p232 bra 	$L__BB0_232;
	cvt.rn.f64.u32 	%fd876, %r1279;
	div.rn.f64 	%fd877, %fd948, %fd876;
	cvt.rn.f64.u32 	%fd878, %r1280;
	div.rn.f64 	%fd879, %fd947, %fd878;
	sub.f64 	%fd880, %fd879, %fd877;
	mul.lo.s32 	%r1005, %r1280, %r1279;
	cvt.rn.f64.u32 	%fd881, %r1005;
	mul.f64 	%fd882, %fd880, %fd881;
	mul.f64 	%fd883, %fd880, %fd882;
	setp.gt.f64 	%p233, %fd883, %fd944;
	selp.f64 	%fd944, %fd883, %fd944, %p233;
	selp.f64 	%fd945, %fd140, %fd945, %p233;
$L__BB0_232:
	add.s32 	%r1006, %r1262, %r465;
	add.s32 	%r1262, %r1006, %r465;
	add.s32 	%r1261, %r1261, %r467;
	add.s32 	%r1260, %r1260, 2;
	setp.ne.s32 	%p234, %r1260, 0;
	@%p234 bra 	$L__BB0_186;
	cvt.rn.f64.u32 	%fd175, %r1262;
	and.b32  	%r1007, %r466, 1;
	setp.eq.b32 	%p235, %r1007, 1;
	@%p235 bra 	$L__BB0_257;
	setp.lt.f64 	%p236, %fd37, %fd175;
	selp.f64 	%fd964, %fd45, 0d0000000000000000, %p236;
	selp.f64 	%fd963, 0d0000000000000000, %fd45, %p236;
	setp.lt.f64 	%p237, %fd38, %fd175;
	@%p237 bra 	$L__BB0_236;
	setp.lt.f64 	%p238, %fd37, %fd175;
	selp.u32 	%r1293, 1, 0, %p238;
	add.f64 	%fd963, %fd963, %fd38;
	selp.b32 	%r1294, 1, 2, %p238;
	bra.uni 	$L__BB0_237;
$L__BB0_236:
	setp.lt.f64 	%p239, %fd37, %fd175;
	setp.geu.f64 	%p240, %fd37, %fd175;
	selp.u32 	%r1294, 1, 0, %p240;
	add.f64 	%fd964, %fd964, %fd38;
	selp.b32 	%r1293, 2, 1, %p239;
$L__BB0_237:
	setp.lt.f64 	%p241, %fd39, %fd175;
	@%p241 bra 	$L__BB0_239;
	add.f64 	%fd963, %fd963, %fd39;
	add.s32 	%r1294, %r1294, 1;
	bra.uni 	$L__BB0_240;
$L__BB0_239:
	add.f64 	%fd964, %fd964, %fd39;
	add.s32 	%r1293, %r1293, 1;
$L__BB0_240:
	setp.lt.f64 	%p242, %fd40, %fd175;
	@%p242 bra 	$L__BB0_242;
	add.f64 	%fd963, %fd963, %fd40;
	add.s32 	%r1294, %r1294, 1;
	bra.uni 	$L__BB0_243;
$L__BB0_242:
	add.f64 	%fd964, %fd964, %fd40;
	add.s32 	%r1293, %r1293, 1;
$L__BB0_243:
	setp.lt.f64 	%p243, %fd41, %fd175;
	@%p243 bra 	$L__BB0_245;
	add.f64 	%fd963, %fd963, %fd41;
	add.s32 	%r1294, %r1294, 1;
	bra.uni 	$L__BB0_246;
$L__BB0_245:
	add.f64 	%fd964, %fd964, %fd41;
	add.s32 	%r1293, %r1293, 1;
$L__BB0_246:
	setp.lt.f64 	%p244, %fd42, %fd175;
	@%p244 bra 	$L__BB0_248;
	add.f64 	%fd963, %fd963, %fd42;
	add.s32 	%r1294, %r1294, 1;
	bra.uni 	$L__BB0_249;
$L__BB0_248:
	add.f64 	%fd964, %fd964, %fd42;
	add.s32 	%r1293, %r1293, 1;
$L__BB0_249:
	setp.lt.f64 	%p245, %fd43, %fd175;
	@%p245 bra 	$L__BB0_251;
	add.f64 	%fd963, %fd963, %fd43;
	add.s32 	%r1294, %r1294, 1;
	bra.uni 	$L__BB0_252;
$L__BB0_251:
	add.f64 	%fd964, %fd964, %fd43;
	add.s32 	%r1293, %r1293, 1;
$L__BB0_252:
	setp.lt.f64 	%p246, %fd44, %fd175;
	@%p246 bra 	$L__BB0_254;
	add.f64 	%fd963, %fd963, %fd44;
	add.s32 	%r1294, %r1294, 1;
	bra.uni 	$L__BB0_255;
$L__BB0_254:
	add.f64 	%fd964, %fd964, %fd44;
	add.s32 	%r1293, %r1293, 1;
$L__BB0_255:
	setp.eq.s32 	%p247, %r1293, 0;
	setp.eq.s32 	%p248, %r1294, 0;
	or.pred  	%p249, %p247, %p248;
	@%p249 bra 	$L__BB0_257;
	cvt.rn.f64.u32 	%fd884, %r1293;
	div.rn.f64 	%fd885, %fd964, %fd884;
	cvt.rn.f64.u32 	%fd886, %r1294;
	div.rn.f64 	%fd887, %fd963, %fd886;
	sub.f64 	%fd888, %fd887, %fd885;
	mul.lo.s32 	%r1009, %r1294, %r1293;
	cvt.rn.f64.u32 	%fd889, %r1009;
	mul.f64 	%fd890, %fd888, %fd889;
	mul.f64 	%fd891, %fd888, %fd890;
	setp.gt.f64 	%p250, %fd891, %fd944;
	selp.f64 	%fd945, %fd175, %fd945, %p250;
$L__BB0_257:
	max.f64 	%fd892, %fd945, 0d0000000000000000;
	min.f64 	%fd893, %fd892, 0d406FE00000000000;
	setp.gt.f64 	%p251, %fd37, %fd893;
	selp.u16 	%rs215, 1, 0, %p251;
	setp.gt.f64 	%p252, %fd38, %fd893;
	selp.b16 	%rs216, 2, 0, %p252;
	or.b16  	%rs217, %rs216, %rs215;
	setp.gt.f64 	%p253, %fd39, %fd893;
	selp.b16 	%rs218, 4, 0, %p253;
	or.b16  	%rs219, %rs218, %rs217;
	setp.gt.f64 	%p254, %fd40, %fd893;
	selp.b16 	%rs220, 8, 0, %p254;
	or.b16  	%rs221, %rs220, %rs219;
	setp.gt.f64 	%p255, %fd41, %fd893;
	selp.b16 	%rs222, 16, 0, %p255;
	or.b16  	%rs223, %rs222, %rs221;
	setp.gt.f64 	%p256, %fd42, %fd893;
	selp.b16 	%rs224, 32, 0, %p256;
	or.b16  	%rs225, %rs224, %rs223;
	setp.gt.f64 	%p257, %fd43, %fd893;
	selp.b16 	%rs226, 64, 0, %p257;
	or.b16  	%rs227, %rs226, %rs225;
	setp.gt.f64 	%p258, %fd44, %fd893;
	selp.b16 	%rs228, -128, 0, %p258;
	or.b16  	%rs229, %rs228, %rs227;
	and.b16  	%rs230, %rs229, 255;
	cvt.u32.u16 	%r1010, %rs230;
	popc.b32 	%r1011, %r1010;
	cvt.u16.u32 	%rs231, %r1011;
	setp.gt.u16 	%p259, %rs231, 4;
	selp.s16 	%rs232, -1, 0, %p259;
	xor.b16  	%rs97, %rs229, %rs232;
	cvt.u32.u16 	%r1012, %rs97;
	and.b32  	%r565, %r1012, 255;
	and.b32  	%r1305, %r1012, 1;
	neg.s32 	%r1013, %r1305;
	setp.eq.s32 	%p260, %r1305, 0;
	and.b32  	%r1307, %r1013, %r44;
	and.b32  	%r1308, %r1013, %r46;
	and.b32  	%r1309, %r1013, %r48;
	selp.b32 	%r1318, %r44, 0, %p260;
	selp.b32 	%r1319, %r46, 0, %p260;
	selp.b32 	%r1320, %r48, 0, %p260;
	and.b32  	%r1014, %r1012, 2;
	setp.eq.s32 	%p261, %r1014, 0;
	@%p261 bra 	$L__BB0_259;
	xor.b32  	%r1314, %r1305, 1;
	add.s32 	%r1307, %r1307, %r45;
	add.s32 	%r1308, %r1308, %r47;
	add.s32 	%r1309, %r1309, %r49;
	add.s32 	%r1305, %r1305, 1;
	bra.uni 	$L__BB0_260;
$L__BB0_259:
	add.s32 	%r1318, %r1318, %r45;
	add.s32 	%r1319, %r1319, %r47;
	add.s32 	%r1320, %r1320, %r49;
	sub.s32 	%r1314, 2, %r1305;
$L__BB0_260:
	and.b32  	%r1015, %r565, 4;
	setp.eq.s32 	%p262, %r1015, 0;
	@%p262 bra 	$L__BB0_262;
	add.s32 	%r1307, %r1307, %r50;
	add.s32 	%r1308, %r1308, %r51;
	add.s32 	%r1309, %r1309, %r52;
	add.s32 	%r1305, %r1305, 1;
	bra.uni 	$L__BB0_263;
$L__BB0_262:
	add.s32 	%r1318, %r1318, %r50;
	add.s32 	%r1319, %r1319, %r51;
	add.s32 	%r1320, %r1320, %r52;
	add.s32 	%r1314, %r1314, 1;
$L__BB0_263:
	and.b32  	%r1016, %r565, 8;
	setp.eq.s32 	%p263, %r1016, 0;
	@%p263 bra 	$L__BB0_265;
	add.s32 	%r1307, %r1307, %r53;
	add.s32 	%r1308, %r1308, %r55;
	add.s32 	%r1309, %r1309, %r57;
	add.s32 	%r1305, %r1305, 1;
	bra.uni 	$L__BB0_266;
$L__BB0_265:
	add.s32 	%r1318, %r1318, %r53;
	add.s32 	%r1319, %r1319, %r55;
	add.s32 	%r1320, %r1320, %r57;
	add.s32 	%r1314, %r1314, 1;
$L__BB0_266:
	and.b32  	%r1017, %r565, 16;
	setp.eq.s32 	%p264, %r1017, 0;
	@%p264 bra 	$L__BB0_268;
	add.s32 	%r1307, %r1307, %r54;
	add.s32 	%r1308, %r1308, %r56;
	add.s32 	%r1309, %r1309, %r58;
	add.s32 	%r1305, %r1305, 1;
	bra.uni 	$L__BB0_269;
$L__BB0_268:
	add.s32 	%r1318, %r1318, %r54;
	add.s32 	%r1319, %r1319, %r56;
	add.s32 	%r1320, %r1320, %r58;
	add.s32 	%r1314, %r1314, 1;
$L__BB0_269:
	and.b32  	%r1018, %r565, 32;
	setp.eq.s32 	%p265, %r1018, 0;
	@%p265 bra 	$L__BB0_271;
	add.s32 	%r1307, %r1307, %r59;
	add.s32 	%r1308, %r1308, %r60;
	add.s32 	%r1309, %r1309, %r61;
	add.s32 	%r1305, %r1305, 1;
	bra.uni 	$L__BB0_272;
$L__BB0_271:
	add.s32 	%r1318, %r1318, %r59;
	add.s32 	%r1319, %r1319, %r60;
	add.s32 	%r1320, %r1320, %r61;
	add.s32 	%r1314, %r1314, 1;
$L__BB0_272:
	and.b32  	%r1019, %r565, 64;
	setp.eq.s32 	%p266, %r1019, 0;
	@%p266 bra 	$L__BB0_274;
	add.s32 	%r1307, %r1307, %r62;
	add.s32 	%r1308, %r1308, %r64;
	add.s32 	%r1309, %r1309, %r66;
	add.s32 	%r1305, %r1305, 1;
	bra.uni 	$L__BB0_275;
$L__BB0_274:
	add.s32 	%r1318, %r1318, %r62;
	add.s32 	%r1319, %r1319, %r64;
	add.s32 	%r1320, %r1320, %r66;
	add.s32 	%r1314, %r1314, 1;
$L__BB0_275:
	and.b32  	%r1020, %r565, 128;
	setp.eq.s32 	%p267, %r1020, 0;
	@%p267 bra 	$L__BB0_277;
	add.s32 	%r1307, %r1307, %r63;
	add.s32 	%r1308, %r1308, %r65;
	add.s32 	%r1309, %r1309, %r67;
	add.s32 	%r1305, %r1305, 1;
	bra.uni 	$L__BB0_278;
$L__BB0_277:
	add.s32 	%r1318, %r1318, %r63;
	add.s32 	%r1319, %r1319, %r65;
	add.s32 	%r1320, %r1320, %r67;
	add.s32 	%r1314, %r1314, 1;
$L__BB0_278:
	setp.eq.s32 	%p268, %r1305, 0;
	mov.u16 	%rs285, %rs282;
	mov.u16 	%rs286, %rs283;
	mov.u16 	%rs287, %rs284;
	@%p268 bra 	$L__BB0_281;
	setp.eq.s32 	%p269, %r1314, 0;
	mov.u16 	%rs282, %rs276;
	mov.u16 	%rs283, %rs277;
	mov.u16 	%rs284, %rs278;
	mov.u16 	%rs285, %rs276;
	mov.u16 	%rs286, %rs277;
	mov.u16 	%rs287, %rs278;
	@%p269 bra 	$L__BB0_281;
	div.u32 	%r1021, %r1307, %r1305;
	cvt.u16.u32 	%rs282, %r1021;
	div.u32 	%r1022, %r1308, %r1305;
	cvt.u16.u32 	%rs283, %r1022;
	div.u32 	%r1023, %r1309, %r1305;
	cvt.u16.u32 	%rs284, %r1023;
	div.u32 	%r1024, %r1318, %r1314;
	cvt.u16.u32 	%rs285, %r1024;
	div.u32 	%r1025, %r1319, %r1314;
	cvt.u16.u32 	%rs286, %r1025;
	div.u32 	%r1026, %r1320, %r1314;
	cvt.u16.u32 	%rs287, %r1026;
$L__BB0_281:
	ld.param.u64 	%rd204, [_Z21render_braille_kernelPKhjjjiiiiiidhhPhS1_S1__param_15];
	ld.param.u64 	%rd203, [_Z21render_braille_kernelPKhjjjiiiiiidhhPhS1_S1__param_14];
	ld.param.u64 	%rd202, [_Z21render_braille_kernelPKhjjjiiiiiidhhPhS1_S1__param_13];
	mad.lo.s32 	%r1027, %r691, %r702, %r1;
	cvt.s64.s32 	%rd194, %r1027;
	cvta.to.global.u64 	%rd195, %rd202;
	add.s64 	%rd196, %rd195, %rd194;
	st.global.u8 	[%rd196], %rs97;
	mul.lo.s32 	%r1028, %r1027, 3;
	cvt.s64.s32 	%rd197, %r1028;
	cvta.to.global.u64 	%rd198, %rd203;
	add.s64 	%rd199, %rd198, %rd197;
	st.global.u8 	[%rd199], %rs282;
	st.global.u8 	[%rd199+1], %rs283;
	st.global.u8 	[%rd199+2], %rs284;
	cvta.to.global.u64 	%rd200, %rd204;
	add.s64 	%rd201, %rd200, %rd197;
	st.global.u8 	[%rd201], %rs285;
	st.global.u8 	[%rd201+1], %rs286;
	st.global.u8 	[%rd201+2], %rs287;
$L__BB0_282:
	ret;

}
	// .globl	_Z20render_hybrid_kernelPKhjjjiiiiiidhhPhS1_S1_S1_
.visible .entry _Z20render_hybrid_kernelPKhjjjiiiiiidhhPhS1_S1_S1_(
	.param .u64 .ptr .align 1 _Z20render_hybrid_kernelPKhjjjiiiiiidhhPhS1_S1_S1__param_0,
	.param .u32 _Z20render_hybrid_kernelPKhjjjiiiiiidhhPhS1_S1_S1__param_1,
	.param .u32 _Z20render_hybrid_kernelPKhjjjiiiiiidhhPhS1_S1_S1__param_2,
	.param .u32 _Z20render_hybrid_kernelPKhjjjiiiiiidhhPhS1_S1_S1__param_3,
	.param .u32 _Z20render_hybrid_kernelPKhjjjiiiiiidhhPhS1_S1_S1__param_4,
	.param .u32 _Z20render_hybrid_kernelPKhjjjiiiiiidhhPhS1_S1_S1__param_5,
	.param .u32 _Z20render_hybrid_kernelPKhjjjiiiiiidhhPhS1_S1_S1__param_6,
	.param .u32 _Z20render_hybrid_kernelPKhjjjiiiiiidhhPhS1_S1_S1__param_7,
	.param .u32 _Z20render_hybrid_kernelPKhjjjiiiiiidhhPhS1_S1_S1__param_8,
	.param .u32 _Z20render_hybrid_kernelPKhjjjiiiiiidhhPhS1_S1_S1__param_9,
	.param .f64 _Z20render_hybrid_kernelPKhjjjiiiiiidhhPhS1_S1_S1__param_10,
	.param .u8 _Z20render_hybrid_kernelPKhjjjiiiiiidhhPhS1_S1_S1__param_11,
	.param .u8 _Z20render_hybrid_kernelPKhjjjiiiiiidhhPhS1_S1_S1__param_12,
	.param .u64 .ptr .align 1 _Z20render_hybrid_kernelPKhjjjiiiiiidhhPhS1_S1_S1__param_13,
	.param .u64 .ptr .align 1 _Z20render_hybrid_kernelPKhjjjiiiiiidhhPhS1_S1_S1__param_14,
	.param .u64 .ptr .align 1 _Z20render_hybrid_kernelPKhjjjiiiiiidhhPhS1_S1_S1__param_15,
	.param .u64 .ptr .align 1 _Z20render_hybrid_kernelPKhjjjiiiiiidhhPhS1_S1_S1__param_16
)
{
	.local .align 16 .b8 	__local_depot1[5008];
	.reg .b64 	%SP;
	.reg .b64 	%SPL;
	.reg .pred 	%p<304>;
	.reg .b16 	%rs<372>;
	.reg .b32 	%r<1452>;
	.reg .b32 	%f<3>;
	.reg .b64 	%rd<257>;
	.reg .b64 	%fd<1161>;

	mov.u64 	%SPL, __local_depot1;
	ld.param.u64 	%rd45, [_Z20render_hybrid_kernelPKhjjjiiiiiidhhPhS1_S1_S1__param_0];
	ld.param.u32 	%r686, [_Z20render_hybrid_kernelPKhjjjiiiiiidhhPhS1_S1_S1__param_1];
	ld.param.u32 	%r687, [_Z20render_hybrid_kernelPKhjjjiiiiiidhhPhS1_S1_S1__param_2];
	ld.param.u32 	%r688, [_Z20render_hybrid_kernelPKhjjjiiiiiidhhPhS1_S1_S1__param_3];
	ld.param.u32 	%r691, [_Z20render_hybrid_kernelPKhjjjiiiiiidhhPhS1_S1_S1__param_6];
	ld.param.u32 	%r695, [_Z20render_hybrid_kernelPKhjjjiiiiiidhhPhS1_S1_S1__param_7];
	ld.param.f64 	%fd205, [_Z20render_hybrid_kernelPKhjjjiiiiiidhhPhS1_S1_S1__param_10];
	cvta.to.global.u64 	%rd1, %rd45;
	add.u64 	%rd2, %SPL, 0;
	add.u64 	%rd3, %SPL, 1008;
	add.u64 	%rd4, %SPL, 2008;
	add.u64 	%rd5, %SPL, 3008;
	add.u64 	%rd6, %SPL, 4008;
	add.u64 	%rd7, %SPL, 0;
	add.u64 	%rd8, %SPL, 1008;
	mov.u32 	%r696, %ctaid.x;
	mov.u32 	%r697, %ntid.x;
	mov.u32 	%r698, %tid.x;
	mad.lo.s32 	%r1, %r696, %r697, %r698;
	mov.u32 	%r699, %ctaid.y;
	mov.u32 	%r700, %ntid.y;
	mov.u32 	%r701, %tid.y;
	mad.lo.s32 	%r702, %r699, %r700, %r701;
	setp.ge.s32 	%p4, %r1, %r691;
	setp.ge.s32 	%p5, %r702, %r695;
	or.pred  	%p6, %p4, %p5;
	@%p6 bra 	$L__BB1_284;
	ld.param.u32 	%r1109, [_Z20render_hybrid_kernelPKhjjjiiiiiidhhPhS1_S1_S1__param_6];
	mad.lo.s32 	%r3, %r1109, %r702, %r1;
	mov.b64 	%rd250, 0;
$L__BB1_2:
	shl.b64 	%rd54, %rd250, 3;
	add.s64 	%rd55, %rd7, %rd54;
	mov.b32 	%r703, 0;
	st.local.v2.u32 	[%rd55], {%r703, %r703};
	add.s64 	%rd10, %rd250, 1;
	setp.lt.u64 	%p7, %rd250, 21;
	mov.u64 	%rd250, %rd10;
	@%p7 bra 	$L__BB1_2;
	ld.param.u8 	%rs313, [_Z20render_hybrid_kernelPKhjjjiiiiiidhhPhS1_S1_S1__param_11];
	setp.gt.u16 	%p8, %rs313, 94;
	mov.b32 	%r1124, 1;
	@%p8 bra 	$L__BB1_6;
	ld.param.u8 	%rs314, [_Z20render_hybrid_kernelPKhjjjiiiiiidhhPhS1_S1_S1__param_11];
	setp.gt.u16 	%p9, %rs314, 79;
	mov.b32 	%r1124, 2;
	@%p9 bra 	$L__BB1_6;
	ld.param.u8 	%rs315, [_Z20render_hybrid_kernelPKhjjjiiiiiidhhPhS1_S1_S1__param_11];
	setp.gt.u16 	%p10, %rs315, 59;
	setp.gt.u16 	%p11, %rs315, 39;
	selp.b32 	%r706, 4, 2, %p11;
	selp.b32 	%r1124, 3, %r706, %p10;
$L__BB1_6:
	ld.param.u32 	%r1115, [_Z20render_hybrid_kernelPKhjjjiiiiiidhhPhS1_S1_S1__param_9];
	ld.param.u32 	%r1111, [_Z20render_hybrid_kernelPKhjjjiiiiiidhhPhS1_S1_S1__param_8];
	mov.b32 	%r708, 1;
	mov.b32 	%r1125, 0;
	st.local.v4.u32 	[%rd8], {%r1125, %r1125, %r1125, %r708};
	mov.b32 	%r709, 2;
	st.local.v4.u32 	[%rd8+16], {%r1125, %r709, %r708, %r1125};
	st.local.v4.u32 	[%rd8+32], {%r708, %r708, %r708, %r709};
	mov.b32 	%r710, 3;
	st.local.v4.u32 	[%rd8+48], {%r1125, %r710, %r708, %r710};
	shl.b32 	%r6, %r1, 1;
	shl.b32 	%r7, %r702, 2;
	shr.u32 	%r8, %r1124, 1;
	add.s32 	%r9, %r1111, -1;
	add.s32 	%r10, %r1115, -1;
	mul.f64 	%fd206, %fd205, 0d400921FB54442D18;
	div.rn.f64 	%fd1, %fd206, 0d4066800000000000;
	abs.f64 	%fd2, %fd1;
	setp.eq.f64 	%p12, %fd2, 0d7FF0000000000000;
	mul.f64 	%fd207, %fd1, 0d3FE45F306DC9C883;
	cvt.rni.s32.f64 	%r11, %fd207;
	cvt.rn.f64.s32 	%fd208, %r11;
	fma.rn.f64 	%fd209, %fd208, 0dBFF921FB54442D18, %fd1;
	fma.rn.f64 	%fd210, %fd208, 0dBC91A62633145C00, %fd209;
	fma.rn.f64 	%fd3, %fd208, 0dB97B839A252049C0, %fd210;
	setp.ltu.f64 	%p13, %fd2, 0d41E0000000000000;
	mov.f64 	%fd211, 0d0000000000000000;
	mul.rn.f64 	%fd4, %fd1, %fd211;
	cvt.rn.f64.s32 	%fd212, %r1111;
	mul.f64 	%fd5, %fd212, 0d3FE0000000000000;
	cvt.rn.f64.s32 	%fd213, %r1115;
	mul.f64 	%fd6, %fd213, 0d3FE0000000000000;
	cvt.rn.f64.u32 	%fd214, %r686;
	mul.f64 	%fd7, %fd214, 0d3FE0000000000000;
	cvt.rn.f64.u32 	%fd215, %r687;
	mul.f64 	%fd8, %fd215, 0d3FE0000000000000;
	cvt.rn.f64.u32 	%fd216, %r1124;
	mul.f64 	%fd9, %fd216, 0d3FE0000000000000;
	mul.f64 	%fd217, %fd216, 0d3FD999999999999A;
	add.f64 	%fd218, %fd217, %fd217;
	mul.f64 	%fd10, %fd217, %fd218;
	or.pred  	%p1, %p12, %p13;
	selp.f64 	%fd11, %fd4, %fd3, %p12;
	selp.b32 	%r12, 0, %r11, %p12;
	neg.s32 	%r13, %r1124;
	neg.s32 	%r14, %r8;
	mov.u64 	%rd60, __cudart_sin_cos_coeffs;
$L__BB1_7:
	ld.param.u32 	%r1116, [_Z20render_hybrid_kernelPKhjjjiiiiiidhhPhS1_S1_S1__param_9];
	ld.param.u32 	%r1112, [_Z20render_hybrid_kernelPKhjjjiiiiiidhhPhS1_S1_S1__param_8];
	ld.param.u32 	%r1104, [_Z20render_hybrid_kernelPKhjjjiiiiiidhhPhS1_S1_S1__param_5];
	ld.param.u32 	%r1101, [_Z20render_hybrid_kernelPKhjjjiiiiiidhhPhS1_S1_S1__param_4];
	mul.wide.u32 	%rd56, %r1125, 8;
	add.s64 	%rd57, %rd8, %rd56;
	ld.local.v2.u32 	{%r712, %r713}, [%rd57];
	add.s32 	%r714, %r6, %r712;
	mul.lo.s32 	%r715, %r714, %r1112;
	div.s32 	%r716, %r715, %r1101;
	add.s32 	%r717, %r7, %r713;
	mul.lo.s32 	%r718, %r717, %r1116;
	div.s32 	%r719, %r718, %r1104;
	sub.s32 	%r16, %r719, %r8;
	add.s32 	%r17, %r14, %r716;
	mov.f64 	%fd1080, 0d0000000000000000;
	mov.b32 	%r1126, 0;
	mov.u32 	%r1132, %r1126;
	mov.u32 	%r1133, %r1126;
	mov.u32 	%r1134, %r1126;
$L__BB1_8:
	add.s32 	%r720, %r16, %r1126;
	max.s32 	%r721, %r720, 0;
	min.s32 	%r722, %r721, %r10;
	cvt.rn.f64.s32 	%fd221, %r722;
	sub.f64 	%fd13, %fd221, %fd6;
	cvt.rn.f64.u32 	%fd222, %r1126;
	sub.f64 	%fd223, %fd222, %fd9;
	mul.f64 	%fd14, %fd223, %fd223;
	mov.f64 	%fd1079, 0d0000000000000000;
	mov.u32 	%r1130, %r17;
	mov.u32 	%r1131, %r13;
$L__BB1_9:
	setp.eq.f64 	%p14, %fd2, 0d7FF0000000000000;
	mov.b32 	%r1136, 1;
	mov.f64 	%fd1082, %fd4;
	@%p14 bra 	$L__BB1_13;
	setp.ltu.f64 	%p15, %fd2, 0d41E0000000000000;
	mov.f64 	%fd1082, %fd3;
	mov.u32 	%r1135, %r11;
	@%p15 bra 	$L__BB1_12;
	{ // callseq 18, 0
	.param .b64 param0;
	st.param.f64 	[param0], %fd1;
	.param .align 16 .b8 retval0[16];
	call.uni (retval0), 
	__internal_trig_reduction_slowpathd, 
	(
	param0
	);
	ld.param.f64 	%fd1082, [retval0];
	ld.param.b32 	%r1135, [retval0+8];
	} // callseq 18
$L__BB1_12:
	add.s32 	%r1136, %r1135, 1;
$L__BB1_13:
	shl.b32 	%r725, %r1136, 6;
	cvt.u64.u32 	%rd58, %r725;
	and.b64  	%rd59, %rd58, 64;
	add.s64 	%rd61, %rd60, %rd59;
	mul.rn.f64 	%fd225, %fd1082, %fd1082;
	and.b32  	%r726, %r1136, 1;
	setp.eq.b32 	%p16, %r726, 1;
	selp.f64 	%fd226, 0dBDA8FF8320FD8164, 0d3DE5DB65F9785EBA, %p16;
	ld.global.nc.v2.f64 	{%fd227, %fd228}, [%rd61];
	fma.rn.f64 	%fd229, %fd226, %fd225, %fd227;
	fma.rn.f64 	%fd230, %fd229, %fd225, %fd228;
	ld.global.nc.v2.f64 	{%fd231, %fd232}, [%rd61+16];
	fma.rn.f64 	%fd233, %fd230, %fd225, %fd231;
	fma.rn.f64 	%fd234, %fd233, %fd225, %fd232;
	ld.global.nc.v2.f64 	{%fd235, %fd236}, [%rd61+32];
	fma.rn.f64 	%fd237, %fd234, %fd225, %fd235;
	fma.rn.f64 	%fd238, %fd237, %fd225, %fd236;
	fma.rn.f64 	%fd239, %fd238, %fd1082, %fd1082;
	fma.rn.f64 	%fd240, %fd238, %fd225, 0d3FF0000000000000;
	selp.f64 	%fd241, %fd240, %fd239, %p16;
	and.b32  	%r727, %r1136, 2;
	setp.eq.s32 	%p17, %r727, 0;
	mov.f64 	%fd242, 0d0000000000000000;
	sub.f64 	%fd243, %fd242, %fd241;
	selp.f64 	%fd20, %fd241, %fd243, %p17;
	mov.f64 	%fd1083, %fd11;
	mov.u32 	%r1137, %r12;
	@%p1 bra 	$L__BB1_15;
	{ // callseq 19, 0
	.param .b64 param0;
	st.param.f64 	[param0], %fd1;
	.param .align 16 .b8 retval0[16];
	call.uni (retval0), 
	__internal_trig_reduction_slowpathd, 
	(
	param0
	);
	ld.param.f64 	%fd1083, [retval0];
	ld.param.b32 	%r1137, [retval0+8];
	} // callseq 19
$L__BB1_15:
	shl.b32 	%r729, %r1137, 6;
	cvt.u64.u32 	%rd62, %r729;
	and.b64  	%rd63, %rd62, 64;
	add.s64 	%rd65, %rd60, %rd63;
	mul.rn.f64 	%fd246, %fd1083, %fd1083;
	and.b32  	%r730, %r1137, 1;
	setp.eq.b32 	%p18, %r730, 1;
	selp.f64 	%fd247, 0dBDA8FF8320FD8164, 0d3DE5DB65F9785EBA, %p18;
	ld.global.nc.v2.f64 	{%fd248, %fd249}, [%rd65];
	fma.rn.f64 	%fd250, %fd247, %fd246, %fd248;
	fma.rn.f64 	%fd251, %fd250, %fd246, %fd249;
	ld.global.nc.v2.f64 	{%fd252, %fd253}, [%rd65+16];
	fma.rn.f64 	%fd254, %fd251, %fd246, %fd252;
	fma.rn.f64 	%fd255, %fd254, %fd246, %fd253;
	ld.global.nc.v2.f64 	{%fd256, %fd257}, [%rd65+32];
	fma.rn.f64 	%fd258, %fd255, %fd246, %fd256;
	fma.rn.f64 	%fd259, %fd258, %fd246, %fd257;
	fma.rn.f64 	%fd260, %fd259, %fd1083, %fd1083;
	fma.rn.f64 	%fd261, %fd259, %fd246, 0d3FF0000000000000;
	selp.f64 	%fd262, %fd261, %fd260, %p18;
	and.b32  	%r731, %r1137, 2;
	setp.eq.s32 	%p19, %r731, 0;
	mov.f64 	%fd1084, 0d0000000000000000;
	sub.f64 	%fd263, %fd1084, %fd262;
	selp.f64 	%fd264, %fd262, %fd263, %p19;
	max.s32 	%r732, %r1130, 0;
	min.s32 	%r733, %r732, %r9;
	cvt.rn.f64.s32 	%fd265, %r733;
	sub.f64 	%fd266, %fd265, %fd5;
	mul.f64 	%fd267, %fd13, %fd264;
	fma.rn.f64 	%fd268, %fd266, %fd20, %fd267;
	add.f64 	%fd269, %fd7, %fd268;
	mul.f64 	%fd270, %fd13, %fd20;
	mul.f64 	%fd271, %fd266, %fd264;
	sub.f64 	%fd272, %fd270, %fd271;
	add.f64 	%fd273, %fd8, %fd272;
	mov.f64 	%fd274, 0d3FE0000000000000;
	copysign.f64 	%fd275, %fd269, %fd274;
	add.rz.f64 	%fd276, %fd269, %fd275;
	cvt.rzi.f64.f64 	%fd277, %fd276;
	cvt.rzi.s32.f64 	%r33, %fd277;
	copysign.f64 	%fd278, %fd273, %fd274;
	add.rz.f64 	%fd279, %fd273, %fd278;
	cvt.rzi.f64.f64 	%fd280, %fd279;
	cvt.rzi.s32.f64 	%r34, %fd280;
	setp.lt.s32 	%p20, %r33, 0;
	setp.ge.s32 	%p21, %r33, %r686;
	or.pred  	%p22, %p20, %p21;
	setp.lt.s32 	%p23, %r34, 0;
	setp.ge.s32 	%p24, %r34, %r687;
	or.pred  	%p25, %p23, %p24;
	or.pred  	%p27, %p22, %p25;
	mov.f64 	%fd1085, %fd1084;
	mov.f64 	%fd1086, %fd1084;
	@%p27 bra 	$L__BB1_17;
	mul.lo.s32 	%r734, %r34, %r688;
	cvt.u64.u32 	%rd66, %r734;
	shl.b32 	%r735, %r33, 2;
	cvt.u64.u32 	%rd67, %r735;
	add.s64 	%rd68, %rd66, %rd67;
	add.s64 	%rd69, %rd1, %rd68;
	ld.global.u8 	%rs139, [%rd69];
	ld.global.u8 	%rs140, [%rd69+1];
	ld.global.u8 	%rs141, [%rd69+2];
	cvt.rn.f64.u16 	%fd1084, %rs141;
	cvt.rn.f64.u16 	%fd1085, %rs140;
	cvt.rn.f64.u16 	%fd1086, %rs139;
$L__BB1_17:
	sub.f64 	%fd281, %fd1079, %fd9;
	fma.rn.f64 	%fd282, %fd281, %fd281, %fd14;
	neg.f64 	%fd283, %fd282;
	div.rn.f64 	%fd29, %fd283, %fd10;
	fma.rn.f64 	%fd284, %fd29, 0d3FF71547652B82FE, 0d4338000000000000;
	{
	.reg .b32 %temp; 
	mov.b64 	{%r35, %temp}, %fd284;
	}
	mov.f64 	%fd285, 0dC338000000000000;
	add.rn.f64 	%fd286, %fd284, %fd285;
	fma.rn.f64 	%fd287, %fd286, 0dBFE62E42FEFA39EF, %fd29;
	fma.rn.f64 	%fd288, %fd286, 0dBC7ABC9E3B39803F, %fd287;
	fma.rn.f64 	%fd289, %fd288, 0d3E5ADE1569CE2BDF, 0d3E928AF3FCA213EA;
	fma.rn.f64 	%fd290, %fd289, %fd288, 0d3EC71DEE62401315;
	fma.rn.f64 	%fd291, %fd290, %fd288, 0d3EFA01997C89EB71;
	fma.rn.f64 	%fd292, %fd291, %fd288, 0d3F2A01A014761F65;
	fma.rn.f64 	%fd293, %fd292, %fd288, 0d3F56C16C1852B7AF;
	fma.rn.f64 	%fd294, %fd293, %fd288, 0d3F81111111122322;
	fma.rn.f64 	%fd295, %fd294, %fd288, 0d3FA55555555502A1;
	fma.rn.f64 	%fd296, %fd295, %fd288, 0d3FC5555555555511;
	fma.rn.f64 	%fd297, %fd296, %fd288, 0d3FE000000000000B;
	fma.rn.f64 	%fd298, %fd297, %fd288, 0d3FF0000000000000;
	fma.rn.f64 	%fd299, %fd298, %fd288, 0d3FF0000000000000;
	{
	.reg .b32 %temp; 
	mov.b64 	{%r36, %temp}, %fd299;
	}
	{
	.reg .b32 %temp; 
	mov.b64 	{%temp, %r37}, %fd299;
	}
	shl.b32 	%r736, %r35, 20;
	add.s32 	%r737, %r736, %r37;
	mov.b64 	%fd1087, {%r36, %r737};
	{
	.reg .b32 %temp; 
	mov.b64 	{%temp, %r738}, %fd29;
	}
	mov.b32 	%f2, %r738;
	abs.f32 	%f1, %f2;
	setp.lt.f32 	%p28, %f1, 0f4086232B;
	@%p28 bra 	$L__BB1_20;
	setp.lt.f64 	%p29, %fd29, 0d0000000000000000;
	add.f64 	%fd300, %fd29, 0d7FF0000000000000;
	selp.f64 	%fd1087, 0d0000000000000000, %fd300, %p29;
	setp.geu.f32 	%p30, %f1, 0f40874800;
	@%p30 bra 	$L__BB1_20;
	shr.u32 	%r739, %r35, 31;
	add.s32 	%r740, %r35, %r739;
	shr.s32 	%r741, %r740, 1;
	shl.b32 	%r742, %r741, 20;
	add.s32 	%r743, %r37, %r742;
	mov.b64 	%fd301, {%r36, %r743};
	sub.s32 	%r744, %r35, %r741;
	shl.b32 	%r745, %r744, 20;
	add.s32 	%r746, %r745, 1072693248;
	mov.b32 	%r747, 0;
	mov.b64 	%fd302, {%r747, %r746};
	mul.f64 	%fd1087, %fd302, %fd301;
$L__BB1_20:
	cvt.rn.f64.u32 	%fd303, %r1134;
	fma.rn.f64 	%fd304, %fd1084, %fd1087, %fd303;
	cvt.rzi.u32.f64 	%r1134, %fd304;
	cvt.rn.f64.u32 	%fd305, %r1133;
	fma.rn.f64 	%fd306, %fd1085, %fd1087, %fd305;
	cvt.rzi.u32.f64 	%r1133, %fd306;
	cvt.rn.f64.u32 	%fd307, %r1132;
	fma.rn.f64 	%fd308, %fd1086, %fd1087, %fd307;
	cvt.rzi.u32.f64 	%r1132, %fd308;
	add.f64 	%fd1080, %fd1080, %fd1087;
	add.f64 	%fd1079, %fd1079, 0d3FF0000000000000;
	add.s32 	%r1131, %r1131, 1;
	setp.ne.s32 	%p31, %r1131, 0;
	add.s32 	%r1130, %r1130, 1;
	@%p31 bra 	$L__BB1_9;
	add.s32 	%r1126, %r1126, 1;
	setp.ne.s32 	%p32, %r1126, %r1124;
	@%p32 bra 	$L__BB1_8;
	cvt.rn.f64.u32 	%fd309, %r1134;
	div.rn.f64 	%fd310, %fd309, %fd1080;
	cvt.rzi.u32.f64 	%r748, %fd310;
	cvt.u16.u32 	%rs142, %r748;
	and.b16  	%rs143, %rs142, 255;
	cvt.rn.f64.u32 	%fd311, %r1133;
	div.rn.f64 	%fd312, %fd311, %fd1080;
	cvt.rzi.u32.f64 	%r749, %fd312;
	cvt.u16.u32 	%rs144, %r749;
	and.b16  	%rs145, %rs144, 255;
	cvt.rn.f64.u32 	%fd313, %r1132;
	div.rn.f64 	%fd314, %fd313, %fd1080;
	cvt.rzi.u32.f64 	%r750, %fd314;
	cvt.u16.u32 	%rs146, %r750;
	and.b16  	%rs147, %rs146, 255;
	mul.wide.u32 	%rd70, %r1125, 3;
	add.s64 	%rd71, %rd7, %rd70;
	st.local.u8 	[%rd71+64], %rs142;
	mul.lo.s32 	%r751, %r1125, 3;
	cvt.u64.u32 	%rd72, %r751;
	add.s64 	%rd73, %rd7, %rd72;
	st.local.u8 	[%rd73+65], %rs144;
	st.local.u8 	[%rd73+66], %rs146;
	cvt.rn.f64.u16 	%fd315, %rs143;
	cvt.rn.f64.u16 	%fd316, %rs145;
	mul.f64 	%fd317, %fd316, 0d3FE2C8B439581062;
	fma.rn.f64 	%fd318, %fd315, 0d3FD322D0E5604189, %fd317;
	cvt.rn.f64.u16 	%fd319, %rs147;
	fma.rn.f64 	%fd320, %fd319, 0d3FBD2F1A9FBE76C9, %fd318;
	mul.wide.u32 	%rd74, %r1125, 5;
	add.s64 	%rd75, %rd71, %rd74;
	st.local.f64 	[%rd75], %fd320;
	add.s32 	%r1125, %r1125, 1;
	setp.ne.s32 	%p33, %r1125, 8;
	@%p33 bra 	$L__BB1_7;
	ld.param.u8 	%rs316, [_Z20render_hybrid_kernelPKhjjjiiiiiidhhPhS1_S1_S1__param_11];
	setp.gt.u16 	%p34, %rs316, 69;
	selp.f64 	%fd321, 0d403E000000000000, 0d4049000000000000, %p34;
	ld.local.v2.b32 	{%r752, %r753}, [%rd7+64];
	bfe.u32 	%r45, %r752, 0, 8;
	cvt.u16.u32 	%rs1, %r45;
	bfe.u32 	%r47, %r752, 8, 8;
	cvt.u16.u32 	%rs2, %r47;
	bfe.u32 	%r49, %r752, 16, 8;
	cvt.u16.u32 	%rs3, %r49;
	bfe.u32 	%r46, %r752, 24, 8;
	cvt.u16.u32 	%rs4, %r46;
	bfe.u32 	%r48, %r753, 0, 8;
	cvt.u16.u32 	%rs5, %r48;
	mov.b64 	%rd76, {%r752, %r753};
	sub.s32 	%r754, %r45, %r46;
	cvt.rn.f64.s32 	%fd322, %r754;
	sub.s32 	%r755, %r47, %r48;
	cvt.rn.f64.s32 	%fd323, %r755;
	shr.u64 	%rd77, %rd76, 40;
	cvt.u16.u64 	%rs6, %rd77;
	cvt.u32.u64 	%r756, %rd77;
	and.b32  	%r50, %r756, 255;
	sub.s32 	%r757, %r49, %r50;
	cvt.rn.f64.s32 	%fd324, %r757;
	add.f64 	%fd325, %fd322, %fd322;
	mul.f64 	%fd326, %fd323, 0d4010000000000000;
	mul.f64 	%fd327, %fd326, %fd323;
	fma.rn.f64 	%fd328, %fd325, %fd322, %fd327;
	mul.f64 	%fd329, %fd324, 0d4008000000000000;
	fma.rn.f64 	%fd330, %fd329, %fd324, %fd328;
	sqrt.rn.f64 	%fd331, %fd330;
	ld.local.f64 	%fd36, [%rd7];
	ld.local.f64 	%fd37, [%rd7+8];
	sub.f64 	%fd332, %fd36, %fd37;
	abs.f64 	%fd333, %fd332;
	add.f64 	%fd334, %fd333, %fd333;
	max.f64 	%fd335, %fd331, %fd334;
	setp.leu.f64 	%p35, %fd335, %fd321;
	shr.u64 	%rd78, %rd76, 48;
	cvt.u16.u64 	%rs7, %rd78;
	mov.b16 	%rs321, 0;
	@%p35 bra 	$L__BB1_25;
	mov.b16 	%rs321, 1;
	st.local.u8 	[%rd7+152], %rs321;
$L__BB1_25:
	ld.param.u8 	%rs317, [_Z20render_hybrid_kernelPKhjjjiiiiiidhhPhS1_S1_S1__param_11];
	shr.u16 	%rs10, %rs7, 8;
	cvt.u32.u16 	%r758, %rs7;
	and.b32  	%r51, %r758, 255;
	sub.s32 	%r759, %r46, %r51;
	cvt.rn.f64.s32 	%fd336, %r759;
	cvt.u32.u16 	%r52, %rs10;
	sub.s32 	%r760, %r48, %r52;
	cvt.rn.f64.s32 	%fd337, %r760;
	ld.local.v2.b32 	{%r761, %r762}, [%rd7+72];
	bfe.u32 	%r53, %r761, 0, 8;
	cvt.u16.u32 	%rs11, %r53;
	bfe.u32 	%r54, %r761, 8, 8;
	cvt.u16.u32 	%rs12, %r54;
	bfe.u32 	%r56, %r761, 16, 8;
	cvt.u16.u32 	%rs13, %r56;
	bfe.u32 	%r58, %r761, 24, 8;
	cvt.u16.u32 	%rs14, %r58;
	bfe.u32 	%r55, %r762, 0, 8;
	cvt.u16.u32 	%rs15, %r55;
	bfe.u32 	%r57, %r762, 8, 8;
	cvt.u16.u32 	%rs16, %r57;
	bfe.u32 	%r59, %r762, 16, 8;
	cvt.u16.u32 	%rs17, %r59;
	bfe.u32 	%r60, %r762, 24, 8;
	cvt.u16.u32 	%rs18, %r60;
	sub.s32 	%r763, %r50, %r53;
	cvt.rn.f64.s32 	%fd338, %r763;
	add.f64 	%fd339, %fd336, %fd336;
	mul.f64 	%fd340, %fd337, 0d4010000000000000;
	mul.f64 	%fd341, %fd340, %fd337;
	fma.rn.f64 	%fd342, %fd339, %fd336, %fd341;
	mul.f64 	%fd343, %fd338, 0d4008000000000000;
	fma.rn.f64 	%fd344, %fd343, %fd338, %fd342;
	sqrt.rn.f64 	%fd345, %fd344;
	ld.local.f64 	%fd38, [%rd7+16];
	sub.f64 	%fd346, %fd37, %fd38;
	abs.f64 	%fd347, %fd346;
	add.f64 	%fd348, %fd347, %fd347;
	max.f64 	%fd349, %fd345, %fd348;
	setp.gt.u16 	%p36, %rs317, 69;
	selp.f64 	%fd351, 0d403E000000000000, 0d4049000000000000, %p36;
	setp.gt.f64 	%p37, %fd349, %fd351;
	sub.s32 	%r764, %r54, %r55;
	cvt.rn.f64.s32 	%fd352, %r764;
	sub.s32 	%r765, %r56, %r57;
	cvt.rn.f64.s32 	%fd353, %r765;
	sub.s32 	%r766, %r58, %r59;
	cvt.rn.f64.s32 	%fd354, %r766;
	add.f64 	%fd355, %fd352, %fd352;
	mul.f64 	%fd356, %fd353, 0d4010000000000000;
	mul.f64 	%fd357, %fd356, %fd353;
	fma.rn.f64 	%fd358, %fd355, %fd352, %fd357;
	mul.f64 	%fd359, %fd354, 0d4008000000000000;
	fma.rn.f64 	%fd360, %fd359, %fd354, %fd358;
	sqrt.rn.f64 	%fd361, %fd360;
	ld.local.f64 	%fd40, [%rd7+24];
	ld.local.f64 	%fd41, [%rd7+32];
	sub.f64 	%fd362, %fd40, %fd41;
	abs.f64 	%fd363, %fd362;
	add.f64 	%fd364, %fd363, %fd363;
	max.f64 	%fd365, %fd361, %fd364;
	setp.gt.f64 	%p38, %fd365, %fd351;
	sub.s32 	%r767, %r55, %r60;
	cvt.rn.f64.s32 	%fd367, %r767;
	ld.local.v2.b32 	{%r768, %r769}, [%rd7+80];
	bfe.u32 	%r61, %r768, 0, 8;
	cvt.u16.u32 	%rs19, %r61;
	bfe.u32 	%r62, %r768, 8, 8;
	cvt.u16.u32 	%rs20, %r62;
	bfe.u32 	%r63, %r768, 16, 8;
	cvt.u16.u32 	%rs21, %r63;
	bfe.u32 	%r65, %r768, 24, 8;
	cvt.u16.u32 	%rs22, %r65;
	bfe.u32 	%r67, %r769, 0, 8;
	cvt.u16.u32 	%rs23, %r67;
	bfe.u32 	%r64, %r769, 8, 8;
	cvt.u16.u32 	%rs24, %r64;
	bfe.u32 	%r66, %r769, 16, 8;
	cvt.u16.u32 	%rs25, %r66;
	bfe.u32 	%r68, %r769, 24, 8;
	cvt.u16.u32 	%rs26, %r68;
	sub.s32 	%r770, %r57, %r61;
	cvt.rn.f64.s32 	%fd368, %r770;
	sub.s32 	%r771, %r59, %r62;
	cvt.rn.f64.s32 	%fd369, %r771;
	add.f64 	%fd370, %fd367, %fd367;
	mul.f64 	%fd371, %fd368, 0d4010000000000000;
	mul.f64 	%fd372, %fd371, %fd368;
	fma.rn.f64 	%fd373, %fd370, %fd367, %fd372;
	mul.f64 	%fd374, %fd369, 0d4008000000000000;
	fma.rn.f64 	%fd375, %fd374, %fd369, %fd373;
	sqrt.rn.f64 	%fd376, %fd375;
	ld.local.f64 	%fd42, [%rd7+40];
	sub.f64 	%fd377, %fd41, %fd42;
	abs.f64 	%fd378, %fd377;
	add.f64 	%fd379, %fd378, %fd378;
	max.f64 	%fd380, %fd376, %fd379;
	sub.s32 	%r772, %r63, %r64;
	cvt.rn.f64.s32 	%fd382, %r772;
	sub.s32 	%r773, %r65, %r66;
	cvt.rn.f64.s32 	%fd383, %r773;
	sub.s32 	%r774, %r67, %r68;
	cvt.rn.f64.s32 	%fd384, %r774;
	add.f64 	%fd385, %fd382, %fd382;
	mul.f64 	%fd386, %fd383, 0d4010000000000000;
	mul.f64 	%fd387, %fd386, %fd383;
	fma.rn.f64 	%fd388, %fd385, %fd382, %fd387;
	mul.f64 	%fd389, %fd384, 0d4008000000000000;
	fma.rn.f64 	%fd390, %fd389, %fd384, %fd388;
	sqrt.rn.f64 	%fd391, %fd390;
	ld.local.f64 	%fd43, [%rd7+48];
	ld.local.f64 	%fd44, [%rd7+56];
	sub.f64 	%fd392, %fd43, %fd44;
	abs.f64 	%fd393, %fd392;
	add.f64 	%fd394, %fd393, %fd393;
	max.f64 	%fd45, %fd391, %fd394;
	max.f64 	%fd395, %fd45, %fd380;
	setp.gt.f64 	%p39, %fd395, %fd351;
	selp.b16 	%rs150, 1, %rs321, %p37;
	selp.b16 	%rs151, 1, %rs150, %p38;
	selp.b16 	%rs322, 1, %rs151, %p39;
	sub.s32 	%r775, %r45, %r54;
	cvt.rn.f64.s32 	%fd396, %r775;
	sub.s32 	%r776, %r47, %r56;
	cvt.rn.f64.s32 	%fd397, %r776;
	sub.s32 	%r777, %r49, %r58;
	cvt.rn.f64.s32 	%fd398, %r777;
	add.f64 	%fd399, %fd396, %fd396;
	mul.f64 	%fd400, %fd397, 0d4010000000000000;
	mul.f64 	%fd401, %fd400, %fd397;
	fma.rn.f64 	%fd402, %fd399, %fd396, %fd401;
	mul.f64 	%fd403, %fd398, 0d4008000000000000;
	fma.rn.f64 	%fd404, %fd403, %fd398, %fd402;
	sqrt.rn.f64 	%fd405, %fd404;
	sub.f64 	%fd406, %fd36, %fd40;
	abs.f64 	%fd407, %fd406;
	add.f64 	%fd408, %fd407, %fd407;
	max.f64 	%fd409, %fd405, %fd408;
	setp.leu.f64 	%p40, %fd409, %fd351;
	@%p40 bra 	$L__BB1_27;
	mov.b16 	%rs322, 1;
	st.local.u8 	[%rd7+152], %rs322;
$L__BB1_27:
	sub.s32 	%r780, %r46, %r55;
	cvt.rn.f64.s32 	%fd410, %r780;
	sub.s32 	%r781, %r48, %r57;
	cvt.rn.f64.s32 	%fd411, %r781;
	sub.s32 	%r782, %r50, %r59;
	cvt.rn.f64.s32 	%fd412, %r782;
	add.f64 	%fd413, %fd410, %fd410;
	mul.f64 	%fd414, %fd411, 0d4010000000000000;
	mul.f64 	%fd415, %fd414, %fd411;
	fma.rn.f64 	%fd416, %fd413, %fd410, %fd415;
	mul.f64 	%fd417, %fd412, 0d4008000000000000;
	fma.rn.f64 	%fd418, %fd417, %fd412, %fd416;
	sqrt.rn.f64 	%fd419, %fd418;
	sub.f64 	%fd420, %fd37, %fd41;
	abs.f64 	%fd421, %fd420;
	add.f64 	%fd422, %fd421, %fd421;
	max.f64 	%fd423, %fd419, %fd422;
	sub.s32 	%r783, %r51, %r60;
	cvt.rn.f64.s32 	%fd425, %r783;
	sub.s32 	%r784, %r52, %r61;
	cvt.rn.f64.s32 	%fd426, %r784;
	sub.s32 	%r785, %r53, %r62;
	cvt.rn.f64.s32 	%fd427, %r785;
	add.f64 	%fd428, %fd425, %fd425;
	mul.f64 	%fd429, %fd426, 0d4010000000000000;
	mul.f64 	%fd430, %fd429, %fd426;
	fma.rn.f64 	%fd431, %fd428, %fd425, %fd430;
	mul.f64 	%fd432, %fd427, 0d4008000000000000;
	fma.rn.f64 	%fd433, %fd432, %fd427, %fd431;
	sqrt.rn.f64 	%fd434, %fd433;
	sub.f64 	%fd435, %fd38, %fd42;
	abs.f64 	%fd436, %fd435;
	add.f64 	%fd437, %fd436, %fd436;
	max.f64 	%fd438, %fd434, %fd437;
	sub.s32 	%r786, %r45, %r55;
	cvt.rn.f64.s32 	%fd440, %r786;
	sub.s32 	%r787, %r47, %r57;
	cvt.rn.f64.s32 	%fd441, %r787;
	sub.s32 	%r788, %r49, %r59;
	cvt.rn.f64.s32 	%fd442, %r788;
	add.f64 	%fd443, %fd440, %fd440;
	mul.f64 	%fd444, %fd441, 0d4010000000000000;
	mul.f64 	%fd445, %fd444, %fd441;
	fma.rn.f64 	%fd446, %fd443, %fd440, %fd445;
	mul.f64 	%fd447, %fd442, 0d4008000000000000;
	fma.rn.f64 	%fd448, %fd447, %fd442, %fd446;
	sqrt.rn.f64 	%fd449, %fd448;
	sub.f64 	%fd450, %fd36, %fd41;
	abs.f64 	%fd451, %fd450;
	add.f64 	%fd452, %fd451, %fd451;
	max.f64 	%fd453, %fd449, %fd452;
	sub.s32 	%r789, %r46, %r54;
	cvt.rn.f64.s32 	%fd455, %r789;
	sub.s32 	%r790, %r48, %r56;
	cvt.rn.f64.s32 	%fd456, %r790;
	sub.s32 	%r791, %r50, %r58;
	cvt.rn.f64.s32 	%fd457, %r791;
	add.f64 	%fd458, %fd455, %fd455;
	mul.f64 	%fd459, %fd456, 0d4010000000000000;
	mul.f64 	%fd460, %fd459, %fd456;
	fma.rn.f64 	%fd461, %fd458, %fd455, %fd460;
	mul.f64 	%fd462, %fd457, 0d4008000000000000;
	fma.rn.f64 	%fd463, %fd462, %fd457, %fd461;
	sqrt.rn.f64 	%fd464, %fd463;
	sub.f64 	%fd465, %fd37, %fd40;
	abs.f64 	%fd466, %fd465;
	add.f64 	%fd467, %fd466, %fd466;
	max.f64 	%fd468, %fd464, %fd467;
	sub.s32 	%r792, %r46, %r60;
	cvt.rn.f64.s32 	%fd470, %r792;
	sub.s32 	%r793, %r48, %r61;
	cvt.rn.f64.s32 	%fd471, %r793;
	sub.s32 	%r794, %r50, %r62;
	cvt.rn.f64.s32 	%fd472, %r794;
	add.f64 	%fd473, %fd470, %fd470;
	mul.f64 	%fd474, %fd471, 0d4010000000000000;
	mul.f64 	%fd475, %fd474, %fd471;
	fma.rn.f64 	%fd476, %fd473, %fd470, %fd475;
	mul.f64 	%fd477, %fd472, 0d4008000000000000;
	fma.rn.f64 	%fd478, %fd477, %fd472, %fd476;
	sqrt.rn.f64 	%fd479, %fd478;
	sub.f64 	%fd480, %fd37, %fd42;
	abs.f64 	%fd481, %fd480;
	add.f64 	%fd482, %fd481, %fd481;
	max.f64 	%fd483, %fd479, %fd482;
	sub.s32 	%r795, %r51, %r55;
	cvt.rn.f64.s32 	%fd485, %r795;
	sub.s32 	%r796, %r52, %r57;
	cvt.rn.f64.s32 	%fd486, %r796;
	sub.s32 	%r797, %r53, %r59;
	cvt.rn.f64.s32 	%fd487, %r797;
	add.f64 	%fd488, %fd485, %fd485;
	mul.f64 	%fd489, %fd486, 0d4010000000000000;
	mul.f64 	%fd490, %fd489, %fd486;
	fma.rn.f64 	%fd491, %fd488, %fd485, %fd490;
	mul.f64 	%fd492, %fd487, 0d4008000000000000;
	fma.rn.f64 	%fd493, %fd492, %fd487, %fd491;
	sqrt.rn.f64 	%fd494, %fd493;
	sub.f64 	%fd495, %fd38, %fd41;
	abs.f64 	%fd496, %fd495;
	add.f64 	%fd497, %fd496, %fd496;
	max.f64 	%fd498, %fd494, %fd497;
	max.f64 	%fd499, %fd498, %fd483;
	max.f64 	%fd500, %fd499, %fd468;
	max.f64 	%fd501, %fd500, %fd453;
	max.f64 	%fd502, %fd501, %fd45;
	max.f64 	%fd503, %fd502, %fd438;
	max.f64 	%fd504, %fd503, %fd423;
	setp.gt.f64 	%p2, %fd504, %fd351;
	add.f64 	%fd505, %fd36, 0d0000000000000000;
	add.f64 	%fd506, %fd505, %fd37;
	add.f64 	%fd507, %fd506, %fd38;
	add.f64 	%fd508, %fd507, %fd40;
	add.f64 	%fd509, %fd508, %fd41;
	add.f64 	%fd510, %fd509, %fd42;
	add.f64 	%fd511, %fd510, %fd43;
	add.f64 	%fd512, %fd511, %fd44;
	mul.f64 	%fd1129, %fd512, 0d3FC0000000000000;
	mov.b32 	%r1166, 0;
	mov.b32 	%r1138, -5;
$L__BB1_28:
	mov.u32 	%r799, %ctaid.y;
	mov.u32 	%r800, %ntid.y;
	mov.u32 	%r801, %tid.y;
	mad.lo.s32 	%r802, %r799, %r800, %r801;
	add.s32 	%r803, %r1138, %r802;
	setp.lt.s32 	%p41, %r803, 0;
	setp.ge.s32 	%p42, %r803, %r695;
	or.pred  	%p3, %p41, %p42;
	mov.b32 	%r1140, -5;
$L__BB1_29:
	ld.param.u32 	%r1110, [_Z20render_hybrid_kernelPKhjjjiiiiiidhhPhS1_S1_S1__param_6];
	add.s32 	%r804, %r1140, %r1;
	setp.lt.s32 	%p43, %r804, 0;
	setp.ge.s32 	%p44, %r804, %r1110;
	or.pred  	%p45, %p43, %p44;
	or.pred  	%p46, %p45, %p3;
	@%p46 bra 	$L__BB1_95;
	setp.eq.f64 	%p47, %fd2, 0d7FF0000000000000;
	mov.b32 	%r1143, 1;
	mov.f64 	%fd1089, %fd4;
	@%p47 bra 	$L__BB1_34;
	setp.ltu.f64 	%p48, %fd2, 0d41E0000000000000;
	mov.f64 	%fd1089, %fd3;
	mov.u32 	%r1142, %r11;
	@%p48 bra 	$L__BB1_33;
	{ // callseq 20, 0
	.param .b64 param0;
	st.param.f64 	[param0], %fd1;
	.param .align 16 .b8 retval0[16];
	call.uni (retval0), 
	__internal_trig_reduction_slowpathd, 
	(
	param0
	);
	ld.param.f64 	%fd1089, [retval0];
	ld.param.b32 	%r1142, [retval0+8];
	} // callseq 20
$L__BB1_33:
	add.s32 	%r1143, %r1142, 1;
$L__BB1_34:
	shl.b32 	%r807, %r1143, 6;
	cvt.u64.u32 	%rd79, %r807;
	and.b64  	%rd80, %rd79, 64;
	add.s64 	%rd82, %rd60, %rd80;
	mul.rn.f64 	%fd514, %fd1089, %fd1089;
	and.b32  	%r808, %r1143, 1;
	setp.eq.b32 	%p49, %r808, 1;
	selp.f64 	%fd515, 0dBDA8FF8320FD8164, 0d3DE5DB65F9785EBA, %p49;
	ld.global.nc.v2.f64 	{%fd516, %fd517}, [%rd82];
	fma.rn.f64 	%fd518, %fd515, %fd514, %fd516;
	fma.rn.f64 	%fd519, %fd518, %fd514, %fd517;
	ld.global.nc.v2.f64 	{%fd520, %fd521}, [%rd82+16];
	fma.rn.f64 	%fd522, %fd519, %fd514, %fd520;
	fma.rn.f64 	%fd523, %fd522, %fd514, %fd521;
	ld.global.nc.v2.f64 	{%fd524, %fd525}, [%rd82+32];
	fma.rn.f64 	%fd526, %fd523, %fd514, %fd524;
	fma.rn.f64 	%fd527, %fd526, %fd514, %fd525;
	fma.rn.f64 	%fd528, %fd527, %fd1089, %fd1089;
	fma.rn.f64 	%fd529, %fd527, %fd514, 0d3FF0000000000000;
	selp.f64 	%fd530, %fd529, %fd528, %p49;
	and.b32  	%r809, %r1143, 2;
	setp.eq.s32 	%p50, %r809, 0;
	mov.f64 	%fd531, 0d0000000000000000;
	sub.f64 	%fd532, %fd531, %fd530;
	selp.f64 	%fd50, %fd530, %fd532, %p50;
	setp.ltu.f64 	%p52, %fd2, 0d41E0000000000000;
	or.pred  	%p53, %p47, %p52;
	mov.f64 	%fd1090, %fd11;
	mov.u32 	%r1144, %r12;
	@%p53 bra 	$L__BB1_36;
	{ // callseq 21, 0
	.param .b64 param0;
	st.param.f64 	[param0], %fd1;
	.param .align 16 .b8 retval0[16];
	call.uni (retval0), 
	__internal_trig_reduction_slowpathd, 
	(
	param0
	);
	ld.param.f64 	%fd1090, [retval0];
	ld.param.b32 	%r1144, [retval0+8];
	} // callseq 21
$L__BB1_36:
	ld.param.u32 	%r1117, [_Z20render_hybrid_kernelPKhjjjiiiiiidhhPhS1_S1_S1__param_9];
	ld.param.u32 	%r1113, [_Z20render_hybrid_kernelPKhjjjiiiiiidhhPhS1_S1_S1__param_8];
	ld.param.u32 	%r1105, [_Z20render_hybrid_kernelPKhjjjiiiiiidhhPhS1_S1_S1__param_5];
	ld.param.u32 	%r1102, [_Z20render_hybrid_kernelPKhjjjiiiiiidhhPhS1_S1_S1__param_4];
	shl.b32 	%r811, %r1144, 6;
	cvt.u64.u32 	%rd83, %r811;
	and.b64  	%rd84, %rd83, 64;
	add.s64 	%rd86, %rd60, %rd84;
	mul.rn.f64 	%fd534, %fd1090, %fd1090;
	and.b32  	%r812, %r1144, 1;
	setp.eq.b32 	%p54, %r812, 1;
	selp.f64 	%fd535, 0dBDA8FF8320FD8164, 0d3DE5DB65F9785EBA, %p54;
	ld.global.nc.v2.f64 	{%fd536, %fd537}, [%rd86];
	fma.rn.f64 	%fd538, %fd535, %fd534, %fd536;
	fma.rn.f64 	%fd539, %fd538, %fd534, %fd537;
	ld.global.nc.v2.f64 	{%fd540, %fd541}, [%rd86+16];
	fma.rn.f64 	%fd542, %fd539, %fd534, %fd540;
	fma.rn.f64 	%fd543, %fd542, %fd534, %fd541;
	ld.global.nc.v2.f64 	{%fd544, %fd545}, [%rd86+32];
	fma.rn.f64 	%fd546, %fd543, %fd534, %fd544;
	fma.rn.f64 	%fd547, %fd546, %fd534, %fd545;
	fma.rn.f64 	%fd548, %fd547, %fd1090, %fd1090;
	fma.rn.f64 	%fd549, %fd547, %fd534, 0d3FF0000000000000;
	selp.f64 	%fd550, %fd549, %fd548, %p54;
	and.b32  	%r813, %r1144, 2;
	setp.eq.s32 	%p55, %r813, 0;
	mov.f64 	%fd551, 0d0000000000000000;
	sub.f64 	%fd552, %fd551, %fd550;
	selp.f64 	%fd553, %fd550, %fd552, %p55;
	add.s32 	%r814, %r1140, %r1;
	mul.lo.s32 	%r815, %r814, %r1113;
	shl.b32 	%r816, %r815, 1;
	div.s32 	%r817, %r816, %r1102;
	max.s32 	%r818, %r817, 0;
	min.s32 	%r79, %r818, %r9;
	cvt.rn.f64.s32 	%fd554, %r79;
	sub.f64 	%fd555, %fd554, %fd5;
	mov.u32 	%r819, %ctaid.y;
	mov.u32 	%r820, %ntid.y;
	mov.u32 	%r821, %tid.y;
	mad.lo.s32 	%r822, %r819, %r820, %r821;
	add.s32 	%r823, %r1138, %r822;
	mul.lo.s32 	%r824, %r823, %r1117;
	shl.b32 	%r825, %r824, 2;
	div.s32 	%r826, %r825, %r1105;
	max.s32 	%r827, %r826, 0;
	add.s32 	%r828, %r1117, -1;
	min.s32 	%r80, %r827, %r828;
	cvt.rn.f64.s32 	%fd556, %r80;
	cvt.rn.f64.s32 	%fd557, %r1117;
	mul.f64 	%fd558, %fd557, 0d3FE0000000000000;
	sub.f64 	%fd559, %fd556, %fd558;
	mul.f64 	%fd560, %fd559, %fd553;
	fma.rn.f64 	%fd561, %fd555, %fd50, %fd560;
	add.f64 	%fd562, %fd7, %fd561;
	mul.f64 	%fd563, %fd559, %fd50;
	mul.f64 	%fd564, %fd555, %fd553;
	sub.f64 	%fd565, %fd563, %fd564;
	add.f64 	%fd566, %fd8, %fd565;
	mov.f64 	%fd567, 0d3FE0000000000000;
	copysign.f64 	%fd568, %fd562, %fd567;
	add.rz.f64 	%fd569, %fd562, %fd568;
	cvt.rzi.f64.f64 	%fd570, %fd569;
	cvt.rzi.s32.f64 	%r81, %fd570;
	copysign.f64 	%fd571, %fd566, %fd567;
	add.rz.f64 	%fd572, %fd566, %fd571;
	cvt.rzi.f64.f64 	%fd573, %fd572;
	cvt.rzi.s32.f64 	%r82, %fd573;
	setp.lt.s32 	%p56, %r81, 0;
	setp.ge.s32 	%p57, %r81, %r686;
	or.pred  	%p58, %p56, %p57;
	setp.lt.s32 	%p59, %r82, 0;
	setp.ge.s32 	%p60, %r82, %r687;
	or.pred  	%p61, %p59, %p60;
	or.pred  	%p63, %p58, %p61;
	mov.b16 	%rs323, 0;
	mov.u16 	%rs324, %rs323;
	mov.u16 	%rs325, %rs323;
	@%p63 bra 	$L__BB1_38;
	mul.lo.s32 	%r829, %r82, %r688;
	cvt.u64.u32 	%rd87, %r829;
	shl.b32 	%r830, %r81, 2;
	cvt.u64.u32 	%rd88, %r830;
	add.s64 	%rd89, %rd87, %rd88;
	add.s64 	%rd90, %rd1, %rd89;
	ld.global.u8 	%rs324, [%rd90];
	ld.global.u8 	%rs323, [%rd90+1];
	ld.global.u8 	%rs325, [%rd90+2];
$L__BB1_38:
	cvt.s64.s32 	%rd91, %r1166;
	add.s64 	%rd92, %rd2, %rd91;
	st.local.u8 	[%rd92], %rs325;
	and.b16  	%rs154, %rs325, 255;
	add.s64 	%rd93, %rd3, %rd91;
	st.local.u8 	[%rd93], %rs323;
	and.b16  	%rs155, %rs323, 255;
	add.s64 	%rd94, %rd4, %rd91;
	st.local.u8 	[%rd94], %rs324;
	and.b16  	%rs156, %rs324, 255;
	cvt.rn.f64.u16 	%fd574, %rs154;
	mul.f64 	%fd575, %fd574, 0d3FD322D0E5604189;
	cvt.rn.f64.u16 	%fd576, %rs155;
	fma.rn.f64 	%fd577, %fd576, 0d3FE2C8B439581062, %fd575;
	cvt.rn.f64.u16 	%fd578, %rs156;
	fma.rn.f64 	%fd579, %fd578, 0d3FBD2F1A9FBE76C9, %fd577;
	cvt.rzi.u32.f64 	%r832, %fd579;
	add.s64 	%rd95, %rd5, %rd91;
	st.local.u8 	[%rd95], %r832;
	mov.b32 	%r1146, 1;
	mov.f64 	%fd1092, %fd4;
	@%p47 bra 	$L__BB1_42;
	setp.ltu.f64 	%p65, %fd2, 0d41E0000000000000;
	mov.f64 	%fd1092, %fd3;
	mov.u32 	%r1145, %r11;
	@%p65 bra 	$L__BB1_41;
	{ // callseq 22, 0
	.param .b64 param0;
	st.param.f64 	[param0], %fd1;
	.param .align 16 .b8 retval0[16];
	call.uni (retval0), 
	__internal_trig_reduction_slowpathd, 
	(
	param0
	);
	ld.param.f64 	%fd1092, [retval0];
	ld.param.b32 	%r1145, [retval0+8];
	} // callseq 22
$L__BB1_41:
	add.s32 	%r1146, %r1145, 1;
$L__BB1_42:
	shl.b32 	%r834, %r1146, 6;
	cvt.u64.u32 	%rd96, %r834;
	and.b64  	%rd97, %rd96, 64;
	add.s64 	%rd99, %rd60, %rd97;
	mul.rn.f64 	%fd581, %fd1092, %fd1092;
	and.b32  	%r835, %r1146, 1;
	setp.eq.b32 	%p66, %r835, 1;
	selp.f64 	%fd582, 0dBDA8FF8320FD8164, 0d3DE5DB65F9785EBA, %p66;
	ld.global.nc.v2.f64 	{%fd583, %fd584}, [%rd99];
	fma.rn.f64 	%fd585, %fd582, %fd581, %fd583;
	fma.rn.f64 	%fd586, %fd585, %fd581, %fd584;
	ld.global.nc.v2.f64 	{%fd587, %fd588}, [%rd99+16];
	fma.rn.f64 	%fd589, %fd586, %fd581, %fd587;
	fma.rn.f64 	%fd590, %fd589, %fd581, %fd588;
	ld.global.nc.v2.f64 	{%fd591, %fd592}, [%rd99+32];
	fma.rn.f64 	%fd593, %fd590, %fd581, %fd591;
	fma.rn.f64 	%fd594, %fd593, %fd581, %fd592;
	fma.rn.f64 	%fd595, %fd594, %fd1092, %fd1092;
	fma.rn.f64 	%fd596, %fd594, %fd581, 0d3FF0000000000000;
	selp.f64 	%fd597, %fd596, %fd595, %p66;
	and.b32  	%r836, %r1146, 2;
	setp.eq.s32 	%p67, %r836, 0;
	mov.f64 	%fd598, 0d0000000000000000;
	sub.f64 	%fd599, %fd598, %fd597;
	selp.f64 	%fd56, %fd597, %fd599, %p67;
	setp.eq.f64 	%p68, %fd2, 0d7FF0000000000000;
	setp.ltu.f64 	%p69, %fd2, 0d41E0000000000000;
	or.pred  	%p70, %p68, %p69;
	mov.f64 	%fd1093, %fd11;
	mov.u32 	%r1147, %r12;
	@%p70 bra 	$L__BB1_44;
	{ // callseq 23, 0
	.param .b64 param0;
	st.param.f64 	[param0], %fd1;
	.param .align 16 .b8 retval0[16];
	call.uni (retval0), 
	__internal_trig_reduction_slowpathd, 
	(
	param0
	);
	ld.param.f64 	%fd1093, [retval0];
	ld.param.b32 	%r1147, [retval0+8];
	} // callseq 23
$L__BB1_44:
	ld.param.u32 	%r1118, [_Z20render_hybrid_kernelPKhjjjiiiiiidhhPhS1_S1_S1__param_9];
	ld.param.u32 	%r1106, [_Z20render_hybrid_kernelPKhjjjiiiiiidhhPhS1_S1_S1__param_5];
	shl.b32 	%r838, %r1147, 6;
	cvt.u64.u32 	%rd100, %r838;
	and.b64  	%rd101, %rd100, 64;
	add.s64 	%rd103, %rd60, %rd101;
	mul.rn.f64 	%fd601, %fd1093, %fd1093;
	and.b32  	%r839, %r1147, 1;
	setp.eq.b32 	%p71, %r839, 1;
	selp.f64 	%fd602, 0dBDA8FF8320FD8164, 0d3DE5DB65F9785EBA, %p71;
	ld.global.nc.v2.f64 	{%fd603, %fd604}, [%rd103];
	fma.rn.f64 	%fd605, %fd602, %fd601, %fd603;
	fma.rn.f64 	%fd606, %fd605, %fd601, %fd604;
	ld.global.nc.v2.f64 	{%fd607, %fd608}, [%rd103+16];
	fma.rn.f64 	%fd609, %fd606, %fd601, %fd607;
	fma.rn.f64 	%fd610, %fd609, %fd601, %fd608;
	ld.global.nc.v2.f64 	{%fd611, %fd612}, [%rd103+32];
	fma.rn.f64 	%fd613, %fd610, %fd601, %fd611;
	fma.rn.f64 	%fd614, %fd613, %fd601, %fd612;
	fma.rn.f64 	%fd615, %fd614, %fd1093, %fd1093;
	fma.rn.f64 	%fd616, %fd614, %fd601, 0d3FF0000000000000;
	selp.f64 	%fd617, %fd616, %fd615, %p71;
	and.b32  	%r840, %r1147, 2;
	setp.eq.s32 	%p72, %r840, 0;
	mov.f64 	%fd618, 0d0000000000000000;
	sub.f64 	%fd619, %fd618, %fd617;
	selp.f64 	%fd620, %fd617, %fd619, %p72;
	mov.u32 	%r841, %ctaid.y;
	mov.u32 	%r842, %ntid.y;
	mov.u32 	%r843, %tid.y;
	mad.lo.s32 	%r844, %r841, %r842, %r843;
	add.s32 	%r845, %r1138, %r844;
	mul.lo.s32 	%r846, %r845, %r1118;
	shl.b32 	%r847, %r846, 2;
	add.s32 	%r848, %r847, %r1118;
	div.s32 	%r849, %r848, %r1106;
	max.s32 	%r850, %r849, 0;
	add.s32 	%r851, %r1118, -1;
	min.s32 	%r89, %r850, %r851;
	cvt.rn.f64.s32 	%fd621, %r89;
	cvt.rn.f64.s32 	%fd622, %r1118;
	mul.f64 	%fd623, %fd622, 0d3FE0000000000000;
	sub.f64 	%fd624, %fd621, %fd623;
	cvt.rn.f64.s32 	%fd625, %r79;
	sub.f64 	%fd626, %fd625, %fd5;
	mul.f64 	%fd627, %fd624, %fd620;
	fma.rn.f64 	%fd628, %fd626, %fd56, %fd627;
	add.f64 	%fd629, %fd7, %fd628;
	mul.f64 	%fd630, %fd624, %fd56;
	mul.f64 	%fd631, %fd626, %fd620;
	sub.f64 	%fd632, %fd630, %fd631;
	add.f64 	%fd633, %fd8, %fd632;
	mov.f64 	%fd634, 0d3FE0000000000000;
	copysign.f64 	%fd635, %fd629, %fd634;
	add.rz.f64 	%fd636, %fd629, %fd635;
	cvt.rzi.f64.f64 	%fd637, %fd636;
	cvt.rzi.s32.f64 	%r90, %fd637;
	copysign.f64 	%fd638, %fd633, %fd634;
	add.rz.f64 	%fd639, %fd633, %fd638;
	cvt.rzi.f64.f64 	%fd640, %fd639;
	cvt.rzi.s32.f64 	%r91, %fd640;
	setp.lt.s32 	%p73, %r90, 0;
	setp.ge.s32 	%p74, %r90, %r686;
	or.pred  	%p75, %p73, %p74;
	setp.lt.s32 	%p76, %r91, 0;
	setp.ge.s32 	%p77, %r91, %r687;
	or.pred  	%p78, %p76, %p77;
	or.pred  	%p80, %p75, %p78;
	mov.b16 	%rs326, 0;
	mov.u16 	%rs327, %rs326;
	mov.u16 	%rs328, %rs326;
	@%p80 bra 	$L__BB1_46;
	mul.lo.s32 	%r852, %r91, %r688;
	cvt.u64.u32 	%rd104, %r852;
	shl.b32 	%r853, %r90, 2;
	cvt.u64.u32 	%rd105, %r853;
	add.s64 	%rd106, %rd104, %rd105;
	add.s64 	%rd107, %rd1, %rd106;
	ld.global.u8 	%rs327, [%rd107];
	ld.global.u8 	%rs326, [%rd107+1];
	ld.global.u8 	%rs328, [%rd107+2];
$L__BB1_46:
	cvt.s64.s32 	%rd108, %r1166;
	add.s64 	%rd109, %rd2, %rd108;
	st.local.u8 	[%rd109+1], %rs328;
	and.b16  	%rs158, %rs328, 255;
	add.s64 	%rd110, %rd3, %rd108;
	st.local.u8 	[%rd110+1], %rs326;
	and.b16  	%rs159, %rs326, 255;
	add.s64 	%rd111, %rd4, %rd108;
	st.local.u8 	[%rd111+1], %rs327;
	and.b16  	%rs160, %rs327, 255;
	cvt.rn.f64.u16 	%fd641, %rs158;
	mul.f64 	%fd642, %fd641, 0d3FD322D0E5604189;
	cvt.rn.f64.u16 	%fd643, %rs159;
	fma.rn.f64 	%fd644, %fd643, 0d3FE2C8B439581062, %fd642;
	cvt.rn.f64.u16 	%fd645, %rs160;
	fma.rn.f64 	%fd646, %fd645, 0d3FBD2F1A9FBE76C9, %fd644;
	cvt.rzi.u32.f64 	%r855, %fd646;
	add.s64 	%rd112, %rd5, %rd108;
	st.local.u8 	[%rd112+1], %r855;
	mov.b32 	%r1149, 1;
	mov.f64 	%fd1095, %fd4;
	@%p68 bra 	$L__BB1_50;
	setp.ltu.f64 	%p82, %fd2, 0d41E0000000000000;
	mov.f64 	%fd1095, %fd3;
	mov.u32 	%r1148, %r11;
	@%p82 bra 	$L__BB1_49;
	{ // callseq 24, 0
	.param .b64 param0;
	st.param.f64 	[param0], %fd1;
	.param .align 16 .b8 retval0[16];
	call.uni (retval0), 
	__internal_trig_reduction_slowpathd, 
	(
	param0
	);
	ld.param.f64 	%fd1095, [retval0];
	ld.param.b32 	%r1148, [retval0+8];
	} // callseq 24
$L__BB1_49:
	add.s32 	%r1149, %r1148, 1;
$L__BB1_50:
	shl.b32 	%r857, %r1149, 6;
	cvt.u64.u32 	%rd113, %r857;
	and.b64  	%rd114, %rd113, 64;
	mov.u64 	%rd115, __cudart_sin_cos_coeffs;
	add.s64 	%rd116, %rd115, %rd114;
	mul.rn.f64 	%fd648, %fd1095, %fd1095;
	and.b32  	%r858, %r1149, 1;
	setp.eq.b32 	%p83, %r858, 1;
	selp.f64 	%fd649, 0dBDA8FF8320FD8164, 0d3DE5DB65F9785EBA, %p83;
	ld.global.nc.v2.f64 	{%fd650, %fd651}, [%rd116];
	fma.rn.f64 	%fd652, %fd649, %fd648, %fd650;
	fma.rn.f64 	%fd653, %fd652, %fd648, %fd651;
	ld.global.nc.v2.f64 	{%fd654, %fd655}, [%rd116+16];
	fma.rn.f64 	%fd656, %fd653, %fd648, %fd654;
	fma.rn.f64 	%fd657, %fd656, %fd648, %fd655;
	ld.global.nc.v2.f64 	{%fd658, %fd659}, [%rd116+32];
	fma.rn.f64 	%fd660, %fd657, %fd648, %fd658;
	fma.rn.f64 	%fd661, %fd660, %fd648, %fd659;
	fma.rn.f64 	%fd662, %fd661, %fd1095, %fd1095;
	fma.rn.f64 	%fd663, %fd661, %fd648, 0d3FF0000000000000;
	selp.f64 	%fd664, %fd663, %fd662, %p83;
	and.b32  	%r859, %r1149, 2;
	setp.eq.s32 	%p84, %r859, 0;
	mov.f64 	%fd665, 0d0000000000000000;
	sub.f64 	%fd666, %fd665, %fd664;
	selp.f64 	%fd62, %fd664, %fd666, %p84;
	setp.eq.f64 	%p85, %fd2, 0d7FF0000000000000;
	setp.ltu.f64 	%p86, %fd2, 0d41E0000000000000;
	or.pred  	%p87, %p85, %p86;
	mov.f64 	%fd1096, %fd11;
	mov.u32 	%r1150, %r12;
	@%p87 bra 	$L__BB1_52;
	{ // callseq 25, 0
	.param .b64 param0;
	st.param.f64 	[param0], %fd1;
	.param .align 16 .b8 retval0[16];
	call.uni (retval0), 
	__internal_trig_reduction_slowpathd, 
	(
	param0
	);
	ld.param.f64 	%fd1096, [retval0];
	ld.param.b32 	%r1150, [retval0+8];
	} // callseq 25
$L__BB1_52:
	ld.param.u32 	%r1119, [_Z20render_hybrid_kernelPKhjjjiiiiiidhhPhS1_S1_S1__param_9];
	ld.param.u32 	%r1107, [_Z20render_hybrid_kernelPKhjjjiiiiiidhhPhS1_S1_S1__param_5];
	shl.b32 	%r861, %r1150, 6;
	cvt.u64.u32 	%rd117, %r861;
	and.b64  	%rd118, %rd117, 64;
	mov.u64 	%rd119, __cudart_sin_cos_coeffs;
	add.s64 	%rd120, %rd119, %rd118;
	mul.rn.f64 	%fd668, %fd1096, %fd1096;
	and.b32  	%r862, %r1150, 1;
	setp.eq.b32 	%p88, %r862, 1;
	selp.f64 	%fd669, 0dBDA8FF8320FD8164, 0d3DE5DB65F9785EBA, %p88;
	ld.global.nc.v2.f64 	{%fd670, %fd671}, [%rd120];
	fma.rn.f64 	%fd672, %fd669, %fd668, %fd670;
	fma.rn.f64 	%fd673, %fd672, %fd668, %fd671;
	ld.global.nc.v2.f64 	{%fd674, %fd675}, [%rd120+16];
	fma.rn.f64 	%fd676, %fd673, %fd668, %fd674;
	fma.rn.f64 	%fd677, %fd676, %fd668, %fd675;
	ld.global.nc.v2.f64 	{%fd678, %fd679}, [%rd120+32];
	fma.rn.f64 	%fd680, %fd677, %fd668, %fd678;
	fma.rn.f64 	%fd681, %fd680, %fd668, %fd679;
	fma.rn.f64 	%fd682, %fd681, %fd1096, %fd1096;
	fma.rn.f64 	%fd683, %fd681, %fd668, 0d3FF0000000000000;
	selp.f64 	%fd684, %fd683, %fd682, %p88;
	and.b32  	%r863, %r1150, 2;
	setp.eq.s32 	%p89, %r863, 0;
	mov.f64 	%fd685, 0d0000000000000000;
	sub.f64 	%fd686, %fd685, %fd684;
	selp.f64 	%fd687, %fd684, %fd686, %p89;
	mov.u32 	%r864, %ctaid.y;
	mov.u32 	%r865, %ntid.y;
	mov.u32 	%r866, %tid.y;
	mad.lo.s32 	%r867, %r864, %r865, %r866;
	add.s32 	%r868, %r1138, %r867;
	mul.lo.s32 	%r869, %r868, %r1119;
	shl.b32 	%r870, %r869, 2;
	add.s32 	%r871, %r870, %r1119;
	add.s32 	%r872, %r871, %r1119;
	div.s32 	%r873, %r872, %r1107;
	max.s32 	%r874, %r873, 0;
	add.s32 	%r875, %r1119, -1;
	min.s32 	%r98, %r874, %r875;
	cvt.rn.f64.s32 	%fd688, %r98;
	cvt.rn.f64.s32 	%fd689, %r1119;
	mul.f64 	%fd690, %fd689, 0d3FE0000000000000;
	sub.f64 	%fd691, %fd688, %fd690;
	cvt.rn.f64.s32 	%fd692, %r79;
	sub.f64 	%fd693, %fd692, %fd5;
	mul.f64 	%fd694, %fd691, %fd687;
	fma.rn.f64 	%fd695, %fd693, %fd62, %fd694;
	add.f64 	%fd696, %fd7, %fd695;
	mul.f64 	%fd697, %fd691, %fd62;
	mul.f64 	%fd698, %fd693, %fd687;
	sub.f64 	%fd699, %fd697, %fd698;
	add.f64 	%fd700, %fd8, %fd699;
	mov.f64 	%fd701, 0d3FE0000000000000;
	copysign.f64 	%fd702, %fd696, %fd701;
	add.rz.f64 	%fd703, %fd696, %fd702;
	cvt.rzi.f64.f64 	%fd704, %fd703;
	cvt.rzi.s32.f64 	%r99, %fd704;
	copysign.f64 	%fd705, %fd700, %fd701;
	add.rz.f64 	%fd706, %fd700, %fd705;
	cvt.rzi.f64.f64 	%fd707, %fd706;
	cvt.rzi.s32.f64 	%r100, %fd707;
	setp.lt.s32 	%p90, %r99, 0;
	setp.ge.s32 	%p91, %r99, %r686;
	or.pred  	%p92, %p90, %p91;
	setp.lt.s32 	%p93, %r100, 0;
	setp.ge.s32 	%p94, %r100, %r687;
	or.pred  	%p95, %p93, %p94;
	or.pred  	%p97, %p92, %p95;
	mov.b16 	%rs329, 0;
	mov.u16 	%rs330, %rs329;
	mov.u16 	%rs331, %rs329;
	@%p97 bra 	$L__BB1_54;
	mul.lo.s32 	%r876, %r100, %r688;
	cvt.u64.u32 	%rd121, %r876;
	shl.b32 	%r877, %r99, 2;
	cvt.u64.u32 	%rd122, %r877;
	add.s64 	%rd123, %rd121, %rd122;
	add.s64 	%rd124, %rd1, %rd123;
	ld.global.u8 	%rs330, [%rd124];
	ld.global.u8 	%rs329, [%rd124+1];
	ld.global.u8 	%rs331, [%rd124+2];
$L__BB1_54:
	ld.param.u32 	%r1114, [_Z20render_hybrid_kernelPKhjjjiiiiiidhhPhS1_S1_S1__param_8];
	ld.param.u32 	%r1103, [_Z20render_hybrid_kernelPKhjjjiiiiiidhhPhS1_S1_S1__param_4];
	cvt.s64.s32 	%rd125, %r1166;
	add.s64 	%rd126, %rd2, %rd125;
	st.local.u8 	[%rd126+2], %rs331;
	and.b16  	%rs162, %rs331, 255;
	add.s64 	%rd127, %rd3, %rd125;
	st.local.u8 	[%rd127+2], %rs329;
	and.b16  	%rs163, %rs329, 255;
	add.s64 	%rd128, %rd4, %rd125;
	st.local.u8 	[%rd128+2], %rs330;
	and.b16  	%rs164, %rs330, 255;
	cvt.rn.f64.u16 	%fd708, %rs162;
	mul.f64 	%fd709, %fd708, 0d3FD322D0E5604189;
	cvt.rn.f64.u16 	%fd710, %rs163;
	fma.rn.f64 	%fd711, %fd710, 0d3FE2C8B439581062, %fd709;
	cvt.rn.f64.u16 	%fd712, %rs164;
	fma.rn.f64 	%fd713, %fd712, 0d3FBD2F1A9FBE76C9, %fd711;
	cvt.rzi.u32.f64 	%r879, %fd713;
	add.s64 	%rd129, %rd5, %rd125;
	st.local.u8 	[%rd129+2], %r879;
	add.s32 	%r880, %r1140, %r1;
	mul.lo.s32 	%r881, %r880, %r1114;
	shl.b32 	%r882, %r881, 1;
	add.s32 	%r883, %r882, %r1114;
	div.s32 	%r884, %r883, %r1103;
	max.s32 	%r101, %r884, 0;
	mov.b32 	%r1152, 1;
	mov.f64 	%fd1098, %fd4;
	@%p85 bra 	$L__BB1_58;
	setp.ltu.f64 	%p99, %fd2, 0d41E0000000000000;
	mov.f64 	%fd1098, %fd3;
	mov.u32 	%r1151, %r11;
	@%p99 bra 	$L__BB1_57;
	{ // callseq 26, 0
	.param .b64 param0;
	st.param.f64 	[param0], %fd1;
	.param .align 16 .b8 retval0[16];
	call.uni (retval0), 
	__internal_trig_reduction_slowpathd, 
	(
	param0
	);
	ld.param.f64 	%fd1098, [retval0];
	ld.param.b32 	%r1151, [retval0+8];
	} // callseq 26
$L__BB1_57:
	add.s32 	%r1152, %r1151, 1;
$L__BB1_58:
	shl.b32 	%r886, %r1152, 6;
	cvt.u64.u32 	%rd130, %r886;
	and.b64  	%rd131, %rd130, 64;
	mov.u64 	%rd132, __cudart_sin_cos_coeffs;
	add.s64 	%rd133, %rd132, %rd131;
	mul.rn.f64 	%fd715, %fd1098, %fd1098;
	and.b32  	%r887, %r1152, 1;
	setp.eq.b32 	%p100, %r887, 1;
	selp.f64 	%fd716, 0dBDA8FF8320FD8164, 0d3DE5DB65F9785EBA, %p100;
	ld.global.nc.v2.f64 	{%fd717, %fd718}, [%rd133];
	fma.rn.f64 	%fd719, %fd716, %fd715, %fd717;
	fma.rn.f64 	%fd720, %fd719, %fd715, %fd718;
	ld.global.nc.v2.f64 	{%fd721, %fd722}, [%rd133+16];
	fma.rn.f64 	%fd723, %fd720, %fd715, %fd721;
	fma.rn.f64 	%fd724, %fd723, %fd715, %fd722;
	ld.global.nc.v2.f64 	{%fd725, %fd726}, [%rd133+32];
	fma.rn.f64 	%fd727, %fd724, %fd715, %fd725;
	fma.rn.f64 	%fd728, %fd727, %fd715, %fd726;
	fma.rn.f64 	%fd729, %fd728, %fd1098, %fd1098;
	fma.rn.f64 	%fd730, %fd728, %fd715, 0d3FF0000000000000;
	selp.f64 	%fd731, %fd730, %fd729, %p100;
	and.b32  	%r888, %r1152, 2;
	setp.eq.s32 	%p101, %r888, 0;
	mov.f64 	%fd732, 0d0000000000000000;
	sub.f64 	%fd733, %fd732, %fd731;
	selp.f64 	%fd68, %fd731, %fd733, %p101;
	setp.eq.f64 	%p102, %fd2, 0d7FF0000000000000;
	setp.ltu.f64 	%p103, %fd2, 0d41E0000000000000;
	or.pred  	%p104, %p102, %p103;
	mov.f64 	%fd1099, %fd11;
	mov.u32 	%r1153, %r12;
	@%p104 bra 	$L__BB1_60;
	{ // callseq 27, 0
	.param .b64 param0;
	st.param.f64 	[param0], %fd1;
	.param .align 16 .b8 retval0[16];
	call.uni (retval0), 
	__internal_trig_reduction_slowpathd, 
	(
	param0
	);
	ld.param.f64 	%fd1099, [retval0];
	ld.param.b32 	%r1153, [retval0+8];
	} // callseq 27
$L__BB1_60:
	ld.param.u32 	%r1120, [_Z20render_hybrid_kernelPKhjjjiiiiiidhhPhS1_S1_S1__param_9];
	shl.b32 	%r890, %r1153, 6;
	cvt.u64.u32 	%rd134, %r890;
	and.b64  	%rd135, %rd134, 64;
	mov.u64 	%rd136, __cudart_sin_cos_coeffs;
	add.s64 	%rd137, %rd136, %rd135;
	mul.rn.f64 	%fd735, %fd1099, %fd1099;
	and.b32  	%r891, %r1153, 1;
	setp.eq.b32 	%p105, %r891, 1;
	selp.f64 	%fd736, 0dBDA8FF8320FD8164, 0d3DE5DB65F9785EBA, %p105;
	ld.global.nc.v2.f64 	{%fd737, %fd738}, [%rd137];
	fma.rn.f64 	%fd739, %fd736, %fd735, %fd737;
	fma.rn.f64 	%fd740, %fd739, %fd735, %fd738;
	ld.global.nc.v2.f64 	{%fd741, %fd742}, [%rd137+16];
	fma.rn.f64 	%fd743, %fd740, %fd735, %fd741;
	fma.rn.f64 	%fd744, %fd743, %fd735, %fd742;
	ld.global.nc.v2.f64 	{%fd745, %fd746}, [%rd137+32];
	fma.rn.f64 	%fd747, %fd744, %fd735, %fd745;
	fma.rn.f64 	%fd748, %fd747, %fd735, %fd746;
	fma.rn.f64 	%fd749, %fd748, %fd1099, %fd1099;
	fma.rn.f64 	%fd750, %fd748, %fd735, 0d3FF0000000000000;
	selp.f64 	%fd751, %fd750, %fd749, %p105;
	and.b32  	%r892, %r1153, 2;
	setp.eq.s32 	%p106, %r892, 0;
	mov.f64 	%fd752, 0d0000000000000000;
	sub.f64 	%fd753, %fd752, %fd751;
	selp.f64 	%fd754, %fd751, %fd753, %p106;
	min.s32 	%r893, %r101, %r9;
	cvt.rn.f64.s32 	%fd755, %r893;
	sub.f64 	%fd71, %fd755, %fd5;
	cvt.rn.f64.s32 	%fd756, %r80;
	cvt.rn.f64.s32 	%fd757, %r1120;
	mul.f64 	%fd758, %fd757, 0d3FE0000000000000;
	sub.f64 	%fd759, %fd756, %fd758;
	mul.f64 	%fd760, %fd759, %fd754;
	fma.rn.f64 	%fd761, %fd71, %fd68, %fd760;
	add.f64 	%fd762, %fd7, %fd761;
	mul.f64 	%fd763, %fd759, %fd68;
	mul.f64 	%fd764, %fd71, %fd754;
	sub.f64 	%fd765, %fd763, %fd764;
	add.f64 	%fd766, %fd8, %fd765;
	mov.f64 	%fd767, 0d3FE0000000000000;
	copysign.f64 	%fd768, %fd762, %fd767;
	add.rz.f64 	%fd769, %fd762, %fd768;
	cvt.rzi.f64.f64 	%fd770, %fd769;
	cvt.rzi.s32.f64 	%r108, %fd770;
	copysign.f64 	%fd771, %fd766, %fd767;
	add.rz.f64 	%fd772, %fd766, %fd771;
	cvt.rzi.f64.f64 	%fd773, %fd772;
	cvt.rzi.s32.f64 	%r109, %fd773;
	setp.lt.s32 	%p107, %r108, 0;
	setp.ge.s32 	%p108, %r108, %r686;
	or.pred  	%p109, %p107, %p108;
	setp.lt.s32 	%p110, %r109, 0;
	setp.ge.s32 	%p111, %r109, %r687;
	or.pred  	%p112, %p110, %p111;
	or.pred  	%p114, %p109, %p112;
	mov.b16 	%rs332, 0;
	mov.u16 	%rs333, %rs332;
	mov.u16 	%rs334, %rs332;
	@%p114 bra 	$L__BB1_62;
	mul.lo.s32 	%r894, %r109, %r688;
	cvt.u64.u32 	%rd138, %r894;
	shl.b32 	%r895, %r108, 2;
	cvt.u64.u32 	%rd139, %r895;
	add.s64 	%rd140, %rd138, %rd139;
	add.s64 	%rd141, %rd1, %rd140;
	ld.global.u8 	%rs333, [%rd141];
	ld.global.u8 	%rs332, [%rd141+1];
	ld.global.u8 	%rs334, [%rd141+2];
$L__BB1_62:
	cvt.s64.s32 	%rd142, %r1166;
	add.s64 	%rd143, %rd2, %rd142;
	st.local.u8 	[%rd143+3], %rs334;
	and.b16  	%rs166, %rs334, 255;
	add.s64 	%rd144, %rd3, %rd142;
	st.local.u8 	[%rd144+3], %rs332;
	and.b16  	%rs167, %rs332, 255;
	add.s64 	%rd145, %rd4, %rd142;
	st.local.u8 	[%rd145+3], %rs333;
	and.b16  	%rs168, %rs333, 255;
	cvt.rn.f64.u16 	%fd774, %rs166;
	mul.f64 	%fd775, %fd774, 0d3FD322D0E5604189;
	cvt.rn.f64.u16 	%fd776, %rs167;
	fma.rn.f64 	%fd777, %fd776, 0d3FE2C8B439581062, %fd775;
	cvt.rn.f64.u16 	%fd778, %rs168;
	fma.rn.f64 	%fd779, %fd778, 0d3FBD2F1A9FBE76C9, %fd777;
	cvt.rzi.u32.f64 	%r897, %fd779;
	add.s64 	%rd146, %rd5, %rd142;
	st.local.u8 	[%rd146+3], %r897;
	mov.b32 	%r1155, 1;
	mov.f64 	%fd1101, %fd4;
	@%p102 bra 	$L__BB1_66;
	setp.ltu.f64 	%p116, %fd2, 0d41E0000000000000;
	mov.f64 	%fd1101, %fd3;
	mov.u32 	%r1154, %r11;
	@%p116 bra 	$L__BB1_65;
	{ // callseq 28, 0
	.param .b64 param0;
	st.param.f64 	[param0], %fd1;
	.param .align 16 .b8 retval0[16];
	call.uni (retval0), 
	__internal_trig_reduction_slowpathd, 
	(
	param0
	);
	ld.param.f64 	%fd1101, [retval0];
	ld.param.b32 	%r1154, [retval0+8];
	} // callseq 28
$L__BB1_65:
	add.s32 	%r1155, %r1154, 1;
$L__BB1_66:
	shl.b32 	%r899, %r1155, 6;
	cvt.u64.u32 	%rd147, %r899;
	and.b64  	%rd148, %rd147, 64;
	mov.u64 	%rd149, __cudart_sin_cos_coeffs;
	add.s64 	%rd150, %rd149, %rd148;
	mul.rn.f64 	%fd781, %fd1101, %fd1101;
	and.b32  	%r900, %r1155, 1;
	setp.eq.b32 	%p117, %r900, 1;
	selp.f64 	%fd782, 0dBDA8FF8320FD8164, 0d3DE5DB65F9785EBA, %p117;
	ld.global.nc.v2.f64 	{%fd783, %fd784}, [%rd150];
	fma.rn.f64 	%fd785, %fd782, %fd781, %fd783;
	fma.rn.f64 	%fd786, %fd785, %fd781, %fd784;
	ld.global.nc.v2.f64 	{%fd787, %fd788}, [%rd150+16];
	fma.rn.f64 	%fd789, %fd786, %fd781, %fd787;
	fma.rn.f64 	%fd790, %fd789, %fd781, %fd788;
	ld.global.nc.v2.f64 	{%fd791, %fd792}, [%rd150+32];
	fma.rn.f64 	%fd793, %fd790, %fd781, %fd791;
	fma.rn.f64 	%fd794, %fd793, %fd781, %fd792;
	fma.rn.f64 	%fd795, %fd794, %fd1101, %fd1101;
	fma.rn.f64 	%fd796, %fd794, %fd781, 0d3FF0000000000000;
	selp.f64 	%fd797, %fd796, %fd795, %p117;
	and.b32  	%r901, %r1155, 2;
	setp.eq.s32 	%p118, %r901, 0;
	mov.f64 	%fd798, 0d0000000000000000;
	sub.f64 	%fd799, %fd798, %fd797;
	selp.f64 	%fd75, %fd797, %fd799, %p118;
	setp.eq.f64 	%p119, %fd2, 0d7FF0000000000000;
	setp.ltu.f64 	%p120, %fd2, 0d41E0000000000000;
	or.pred  	%p121, %p119, %p120;
	mov.f64 	%fd1102, %fd11;
	mov.u32 	%r1156, %r12;
	@%p121 bra 	$L__BB1_68;
	{ // callseq 29, 0
	.param .b64 param0;
	st.param.f64 	[param0], %fd1;
	.param .align 16 .b8 retval0[16];
	call.uni (retval0), 
	__internal_trig_reduction_slowpathd, 
	(
	param0
	);
	ld.param.f64 	%fd1102, [retval0];
	ld.param.b32 	%r1156, [retval0+8];
	} // callseq 29
$L__BB1_68:
	ld.param.u32 	%r1121, [_Z20render_hybrid_kernelPKhjjjiiiiiidhhPhS1_S1_S1__param_9];
	shl.b32 	%r903, %r1156, 6;
	cvt.u64.u32 	%rd151, %r903;
	and.b64  	%rd152, %rd151, 64;
	mov.u64 	%rd153, __cudart_sin_cos_coeffs;
	add.s64 	%rd154, %rd153, %rd152;
	mul.rn.f64 	%fd801, %fd1102, %fd1102;
	and.b32  	%r904, %r1156, 1;
	setp.eq.b32 	%p122, %r904, 1;
	selp.f64 	%fd802, 0dBDA8FF8320FD8164, 0d3DE5DB65F9785EBA, %p122;
	ld.global.nc.v2.f64 	{%fd803, %fd804}, [%rd154];
	fma.rn.f64 	%fd805, %fd802, %fd801, %fd803;
	fma.rn.f64 	%fd806, %fd805, %fd801, %fd804;
	ld.global.nc.v2.f64 	{%fd807, %fd808}, [%rd154+16];
	fma.rn.f64 	%fd809, %fd806, %fd801, %fd807;
	fma.rn.f64 	%fd810, %fd809, %fd801, %fd808;
	ld.global.nc.v2.f64 	{%fd811, %fd812}, [%rd154+32];
	fma.rn.f64 	%fd813, %fd810, %fd801, %fd811;
	fma.rn.f64 	%fd814, %fd813, %fd801, %fd812;
	fma.rn.f64 	%fd815, %fd814, %fd1102, %fd1102;
	fma.rn.f64 	%fd816, %fd814, %fd801, 0d3FF0000000000000;
	selp.f64 	%fd817, %fd816, %fd815, %p122;
	and.b32  	%r905, %r1156, 2;
	setp.eq.s32 	%p123, %r905, 0;
	mov.f64 	%fd818, 0d0000000000000000;
	sub.f64 	%fd819, %fd818, %fd817;
	selp.f64 	%fd820, %fd817, %fd819, %p123;
	cvt.rn.f64.s32 	%fd821, %r89;
	cvt.rn.f64.s32 	%fd822, %r1121;
	mul.f64 	%fd823, %fd822, 0d3FE0000000000000;
	sub.f64 	%fd824, %fd821, %fd823;
	mul.f64 	%fd825, %fd824, %fd820;
	fma.rn.f64 	%fd826, %fd71, %fd75, %fd825;
	add.f64 	%fd827, %fd7, %fd826;
	mul.f64 	%fd828, %fd824, %fd75;
	mul.f64 	%fd829, %fd71, %fd820;
	sub.f64 	%fd830, %fd828, %fd829;
	add.f64 	%fd831, %fd8, %fd830;
	mov.f64 	%fd832, 0d3FE0000000000000;
	copysign.f64 	%fd833, %fd827, %fd832;
	add.rz.f64 	%fd834, %fd827, %fd833;
	cvt.rzi.f64.f64 	%fd835, %fd834;
	cvt.rzi.s32.f64 	%r116, %fd835;
	copysign.f64 	%fd836, %fd831, %fd832;
	add.rz.f64 	%fd837, %fd831, %fd836;
	cvt.rzi.f64.f64 	%fd838, %fd837;
	cvt.rzi.s32.f64 	%r117, %fd838;
	setp.lt.s32 	%p124, %r116, 0;
	setp.ge.s32 	%p125, %r116, %r686;
	or.pred  	%p126, %p124, %p125;
	setp.lt.s32 	%p127, %r117, 0;
	setp.ge.s32 	%p128, %r117, %r687;
	or.pred  	%p129, %p127, %p128;
	or.pred  	%p131, %p126, %p129;
	mov.b16 	%rs335, 0;
	mov.u16 	%rs336, %rs335;
	mov.u16 	%rs337, %rs335;
	@%p131 bra 	$L__BB1_70;
	mul.lo.s32 	%r906, %r117, %r688;
	cvt.u64.u32 	%rd155, %r906;
	shl.b32 	%r907, %r116, 2;
	cvt.u64.u32 	%rd156, %r907;
	add.s64 	%rd157, %rd155, %rd156;
	add.s64 	%rd158, %rd1, %rd157;
	ld.global.u8 	%rs336, [%rd158];
	ld.global.u8 	%rs335, [%rd158+1];
	ld.global.u8 	%rs337, [%rd158+2];
$L__BB1_70:
	cvt.s64.s32 	%rd159, %r1166;
	add.s64 	%rd160, %rd2, %rd159;
	st.local.u8 	[%rd160+4], %rs337;
	and.b16  	%rs170, %rs337, 255;
	add.s64 	%rd161, %rd3, %rd159;
	st.local.u8 	[%rd161+4], %rs335;
	and.b16  	%rs171, %rs335, 255;
	add.s64 	%rd162, %rd4, %rd159;
	st.local.u8 	[%rd162+4], %rs336;
	and.b16  	%rs172, %rs336, 255;
	cvt.rn.f64.u16 	%fd839, %rs170;
	mul.f64 	%fd840, %fd839, 0d3FD322D0E5604189;
	cvt.rn.f64.u16 	%fd841, %rs171;
	fma.rn.f64 	%fd842, %fd841, 0d3FE2C8B439581062, %fd840;
	cvt.rn.f64.u16 	%fd843, %rs172;
	fma.rn.f64 	%fd844, %fd843, 0d3FBD2F1A9FBE76C9, %fd842;
	cvt.rzi.u32.f64 	%r909, %fd844;
	add.s64 	%rd163, %rd5, %rd159;
	st.local.u8 	[%rd163+4], %r909;
	mov.b32 	%r1158, 1;
	mov.f64 	%fd1104, %fd4;
	@%p119 bra 	$L__BB1_74;
	setp.ltu.f64 	%p133, %fd2, 0d41E0000000000000;
	mov.f64 	%fd1104, %fd3;
	mov.u32 	%r1157, %r11;
	@%p133 bra 	$L__BB1_73;
	{ // callseq 30, 0
	.param .b64 param0;
	st.param.f64 	[param0], %fd1;
	.param .align 16 .b8 retval0[16];
	call.uni (retval0), 
	__internal_trig_reduction_slowpathd, 
	(
	param0
	);
	ld.param.f64 	%fd1104, [retval0];
	ld.param.b32 	%r1157, [retval0+8];
	} // callseq 30
$L__BB1_73:
	add.s32 	%r1158, %r1157, 1;
$L__BB1_74:
	shl.b32 	%r911, %r1158, 6;
	cvt.u64.u32 	%rd164, %r911;
	and.b64  	%rd165, %rd164, 64;
	mov.u64 	%rd166, __cudart_sin_cos_coeffs;
	add.s64 	%rd167, %rd166, %rd165;
	mul.rn.f64 	%fd846, %fd1104, %fd1104;
	and.b32  	%r912, %r1158, 1;
	setp.eq.b32 	%p134, %r912, 1;
	selp.f64 	%fd847, 0dBDA8FF8320FD8164, 0d3DE5DB65F9785EBA, %p134;
	ld.global.nc.v2.f64 	{%fd848, %fd849}, [%rd167];
	fma.rn.f64 	%fd850, %fd847, %fd846, %fd848;
	fma.rn.f64 	%fd851, %fd850, %fd846, %fd849;
	ld.global.nc.v2.f64 	{%fd852, %fd853}, [%rd167+16];
	fma.rn.f64 	%fd854, %fd851, %fd846, %fd852;
	fma.rn.f64 	%fd855, %fd854, %fd846, %fd853;
	ld.global.nc.v2.f64 	{%fd856, %fd857}, [%rd167+32];
	fma.rn.f64 	%fd858, %fd855, %fd846, %fd856;
	fma.rn.f64 	%fd859, %fd858, %fd846, %fd857;
	fma.rn.f64 	%fd860, %fd859, %fd1104, %fd1104;
	fma.rn.f64 	%fd861, %fd859, %fd846, 0d3FF0000000000000;
	selp.f64 	%fd862, %fd861, %fd860, %p134;
	and.b32  	%r913, %r1158, 2;
	setp.eq.s32 	%p135, %r913, 0;
	mov.f64 	%fd863, 0d0000000000000000;
	sub.f64 	%fd864, %fd863, %fd862;
	selp.f64 	%fd81, %fd862, %fd864, %p135;
	setp.eq.f64 	%p136, %fd2, 0d7FF0000000000000;
	setp.ltu.f64 	%p137, %fd2, 0d41E0000000000000;
	or.pred  	%p138, %p136, %p137;
	mov.f64 	%fd1105, %fd11;
	mov.u32 	%r1159, %r12;
	@%p138 bra 	$L__BB1_76;
	{ // callseq 31, 0
	.param .b64 param0;
	st.param.f64 	[param0], %fd1;
	.param .align 16 .b8 retval0[16];
	call.uni (retval0), 
	__internal_trig_reduction_slowpathd, 
	(
	param0
	);
	ld.param.f64 	%fd1105, [retval0];
	ld.param.b32 	%r1159, [retval0+8];
	} // callseq 31
$L__BB1_76:
	ld.param.u32 	%r1122, [_Z20render_hybrid_kernelPKhjjjiiiiiidhhPhS1_S1_S1__param_9];
	shl.b32 	%r915, %r1159, 6;
	cvt.u64.u32 	%rd168, %r915;
	and.b64  	%rd169, %rd168, 64;
	mov.u64 	%rd170, __cudart_sin_cos_coeffs;
	add.s64 	%rd171, %rd170, %rd169;
	mul.rn.f64 	%fd866, %fd1105, %fd1105;
	and.b32  	%r916, %r1159, 1;
	setp.eq.b32 	%p139, %r916, 1;
	selp.f64 	%fd867, 0dBDA8FF8320FD8164, 0d3DE5DB65F9785EBA, %p139;
	ld.global.nc.v2.f64 	{%fd868, %fd869}, [%rd171];
	fma.rn.f64 	%fd870, %fd867, %fd866, %fd868;
	fma.rn.f64 	%fd871, %fd870, %fd866, %fd869;
	ld.global.nc.v2.f64 	{%fd872, %fd873}, [%rd171+16];
	fma.rn.f64 	%fd874, %fd871, %fd866, %fd872;
	fma.rn.f64 	%fd875, %fd874, %fd866, %fd873;
	ld.global.nc.v2.f64 	{%fd876, %fd877}, [%rd171+32];
	fma.rn.f64 	%fd878, %fd875, %fd866, %fd876;
	fma.rn.f64 	%fd879, %fd878, %fd866, %fd877;
	fma.rn.f64 	%fd880, %fd879, %fd1105, %fd1105;
	fma.rn.f64 	%fd881, %fd879, %fd866, 0d3FF0000000000000;
	selp.f64 	%fd882, %fd881, %fd880, %p139;
	and.b32  	%r917, %r1159, 2;
	setp.eq.s32 	%p140, %r917, 0;
	mov.f64 	%fd883, 0d0000000000000000;
	sub.f64 	%fd884, %fd883, %fd882;
	selp.f64 	%fd885, %fd882, %fd884, %p140;
	cvt.rn.f64.s32 	%fd886, %r98;
	cvt.rn.f64.s32 	%fd887, %r1122;
	mul.f64 	%fd888, %fd887, 0d3FE0000000000000;
	sub.f64 	%fd889, %fd886, %fd888;
	mul.f64 	%fd890, %fd889, %fd885;
	fma.rn.f64 	%fd891, %fd71, %fd81, %fd890;
	add.f64 	%fd892, %fd7, %fd891;
	mul.f64 	%fd893, %fd889, %fd81;
	mul.f64 	%fd894, %fd71, %fd885;
	sub.f64 	%fd895, %fd893, %fd894;
	add.f64 	%fd896, %fd8, %fd895;
	mov.f64 	%fd897, 0d3FE0000000000000;
	copysign.f64 	%fd898, %fd892, %fd897;
	add.rz.f64 	%fd899, %fd892, %fd898;
	cvt.rzi.f64.f64 	%fd900, %fd899;
	cvt.rzi.s32.f64 	%r124, %fd900;
	copysign.f64 	%fd901, %fd896, %fd897;
	add.rz.f64 	%fd902, %fd896, %fd901;
	cvt.rzi.f64.f64 	%fd903, %fd902;
	cvt.rzi.s32.f64 	%r125, %fd903;
	setp.lt.s32 	%p141, %r124, 0;
	setp.ge.s32 	%p142, %r124, %r686;
	or.pred  	%p143, %p141, %p142;
	setp.lt.s32 	%p144, %r125, 0;
	setp.ge.s32 	%p145, %r125, %r687;
	or.pred  	%p146, %p144, %p145;
	or.pred  	%p148, %p143, %p146;
	mov.b16 	%rs338, 0;
	mov.u16 	%rs339, %rs338;
	mov.u16 	%rs340, %rs338;
	@%p148 bra 	$L__BB1_78;
	mul.lo.s32 	%r918, %r125, %r688;
	cvt.u64.u32 	%rd172, %r918;
	shl.b32 	%r919, %r124, 2;
	cvt.u64.u32 	%rd173, %r919;
	add.s64 	%rd174, %rd172, %rd173;
	add.s64 	%rd175, %rd1, %rd174;
	ld.global.u8 	%rs339, [%rd175];
	ld.global.u8 	%rs338, [%rd175+1];
	ld.global.u8 	%rs340, [%rd175+2];
$L__BB1_78:
	cvt.s64.s32 	%rd176, %r1166;
	add.s64 	%rd177, %rd2, %rd176;
	st.local.u8 	[%rd177+5], %rs340;
	and.b16  	%rs174, %rs340, 255;
	add.s64 	%rd178, %rd3, %rd176;
	st.local.u8 	[%rd178+5], %rs338;
	and.b16  	%rs175, %rs338, 255;
	add.s64 	%rd179, %rd4, %rd176;
	st.local.u8 	[%rd179+5], %rs339;
	and.b16  	%rs176, %rs339, 255;
	cvt.rn.f64.u16 	%fd904, %rs174;
	mul.f64 	%fd905, %fd904, 0d3FD322D0E5604189;
	cvt.rn.f64.u16 	%fd906, %rs175;
	fma.rn.f64 	%fd907, %fd906, 0d3FE2C8B439581062, %fd905;
	cvt.rn.f64.u16 	%fd908, %rs176;
	fma.rn.f64 	%fd909, %fd908, 0d3FBD2F1A9FBE76C9, %fd907;
	cvt.rzi.u32.f64 	%r921, %fd909;
	add.s64 	%rd180, %rd5, %rd176;
	st.local.u8 	[%rd180+5], %r921;
	mov.b32 	%r1161, 1;
	mov.f64 	%fd1107, %fd4;
	@%p136 bra 	$L__BB1_82;
	setp.ltu.f64 	%p150, %fd2, 0d41E0000000000000;
	mov.f64 	%fd1107, %fd3;
	mov.u32 	%r1160, %r11;
	@%p150 bra 	$L__BB1_81;
	{ // callseq 32, 0
	.param .b64 param0;
	st.param.f64 	[param0], %fd1;
	.param .align 16 .b8 retval0[16];
	call.uni (retval0), 
	__internal_trig_reduction_slowpathd, 
	(
	param0
	);
	ld.param.f64 	%fd1107, [retval0];
	ld.param.b32 	%r1160, [retval0+8];
	} // callseq 32
$L__BB1_81:
	add.s32 	%r1161, %r1160, 1;
$L__BB1_82:
	shl.b32 	%r923, %r1161, 6;
	cvt.u64.u32 	%rd181, %r923;
	and.b64  	%rd182, %rd181, 64;
	mov.u64 	%rd183, __cudart_sin_cos_coeffs;
	add.s64 	%rd184, %rd183, %rd182;
	mul.rn.f64 	%fd911, %fd1107, %fd1107;
	and.b32  	%r924, %r1161, 1;
	setp.eq.b32 	%p151, %r924, 1;
	selp.f64 	%fd912, 0dBDA8FF8320FD8164, 0d3DE5DB65F9785EBA, %p151;
	ld.global.nc.v2.f64 	{%fd913, %fd914}, [%rd184];
	fma.rn.f64 	%fd915, %fd912, %fd911, %fd913;
	fma.rn.f64 	%fd916, %fd915, %fd911, %fd914;
	ld.global.nc.v2.f64 	{%fd917, %fd918}, [%rd184+16];
	fma.rn.f64 	%fd919, %fd916, %fd911, %fd917;
	fma.rn.f64 	%fd920, %fd919, %fd911, %fd918;
	ld.global.nc.v2.f64 	{%fd921, %fd922}, [%rd184+32];
	fma.rn.f64 	%fd923, %fd920, %fd911, %fd921;
	fma.rn.f64 	%fd924, %fd923, %fd911, %fd922;
	fma.rn.f64 	%fd925, %fd924, %fd1107, %fd1107;
	fma.rn.f64 	%fd926, %fd924, %fd911, 0d3FF0000000000000;
	selp.f64 	%fd927, %fd926, %fd925, %p151;
	and.b32  	%r925, %r1161, 2;
	setp.eq.s32 	%p152, %r925, 0;
	mov.f64 	%fd928, 0d0000000000000000;
	sub.f64 	%fd929, %fd928, %fd927;
	selp.f64 	%fd87, %fd927, %fd929, %p152;
	setp.eq.f64 	%p153, %fd2, 0d7FF0000000000000;
	setp.ltu.f64 	%p154, %fd2, 0d41E0000000000000;
	or.pred  	%p155, %p153, %p154;
	mov.f64 	%fd1108, %fd11;
	mov.u32 	%r1162, %r12;
	@%p155 bra 	$L__BB1_84;
	{ // callseq 33, 0
	.param .b64 param0;
	st.param.f64 	[param0], %fd1;
	.param .align 16 .b8 retval0[16];
	call.uni (retval0), 
	__internal_trig_reduction_slowpathd, 
	(
	param0
	);
	ld.param.f64 	%fd1108, [retval0];
	ld.param.b32 	%r1162, [retval0+8];
	} // callseq 33
$L__BB1_84:
	ld.param.u32 	%r1123, [_Z20render_hybrid_kernelPKhjjjiiiiiidhhPhS1_S1_S1__param_9];
	ld.param.u32 	%r1108, [_Z20render_hybrid_kernelPKhjjjiiiiiidhhPhS1_S1_S1__param_5];
	shl.b32 	%r927, %r1162, 6;
	cvt.u64.u32 	%rd185, %r927;
	and.b64  	%rd186, %rd185, 64;
	mov.u64 	%rd187, __cudart_sin_cos_coeffs;
	add.s64 	%rd188, %rd187, %rd186;
	mul.rn.f64 	%fd931, %fd1108, %fd1108;
	and.b32  	%r928, %r1162, 1;
	setp.eq.b32 	%p156, %r928, 1;
	selp.f64 	%fd932, 0dBDA8FF8320FD8164, 0d3DE5DB65F9785EBA, %p156;
	ld.global.nc.v2.f64 	{%fd933, %fd934}, [%rd188];
	fma.rn.f64 	%fd935, %fd932, %fd931, %fd933;
	fma.rn.f64 	%fd936, %fd935, %fd931, %fd934;
	ld.global.nc.v2.f64 	{%fd937, %fd938}, [%rd188+16];
	fma.rn.f64 	%fd939, %fd936, %fd931, %fd937;
	fma.rn.f64 	%fd940, %fd939, %fd931, %fd938;
	ld.global.nc.v2.f64 	{%fd941, %fd942}, [%rd188+32];
	fma.rn.f64 	%fd943, %fd940, %fd931, %fd941;
	fma.rn.f64 	%fd944, %fd943, %fd931, %fd942;
	fma.rn.f64 	%fd945, %fd944, %fd1108, %fd1108;
	fma.rn.f64 	%fd946, %fd944, %fd931, 0d3FF0000000000000;
	selp.f64 	%fd947, %fd946, %fd945, %p156;
	and.b32  	%r929, %r1162, 2;
	setp.eq.s32 	%p157, %r929, 0;
	mov.f64 	%fd948, 0d0000000000000000;
	sub.f64 	%fd949, %fd948, %fd947;
	selp.f64 	%fd950, %fd947, %fd949, %p157;
	mov.u32 	%r930, %ctaid.y;
	mov.u32 	%r931, %ntid.y;
	mov.u32 	%r932, %tid.y;
	mad.lo.s32 	%r933, %r930, %r931, %r932;
	add.s32 	%r934, %r1138, %r933;
	mul.lo.s32 	%r935, %r934, %r1123;
	shl.b32 	%r936, %r935, 2;
	add.s32 	%r937, %r936, %r1123;
	add.s32 	%r938, %r937, %r1123;
	add.s32 	%r939, %r938, %r1123;
	div.s32 	%r940, %r939, %r1108;
	max.s32 	%r941, %r940, 0;
	add.s32 	%r942, %r1123, -1;
	min.s32 	%r943, %r941, %r942;
	cvt.rn.f64.s32 	%fd951, %r943;
	cvt.rn.f64.s32 	%fd952, %r1123;
	mul.f64 	%fd953, %fd952, 0d3FE0000000000000;
	sub.f64 	%fd90, %fd951, %fd953;
	cvt.rn.f64.s32 	%fd954, %r79;
	sub.f64 	%fd955, %fd954, %fd5;
	mul.f64 	%fd956, %fd90, %fd950;
	fma.rn.f64 	%fd957, %fd955, %fd87, %fd956;
	add.f64 	%fd958, %fd7, %fd957;
	mul.f64 	%fd959, %fd90, %fd87;
	mul.f64 	%fd960, %fd955, %fd950;
	sub.f64 	%fd961, %fd959, %fd960;
	add.f64 	%fd962, %fd8, %fd961;
	mov.f64 	%fd963, 0d3FE0000000000000;
	copysign.f64 	%fd964, %fd958, %fd963;
	add.rz.f64 	%fd965, %fd958, %fd964;
	cvt.rzi.f64.f64 	%fd966, %fd965;
	cvt.rzi.s32.f64 	%r132, %fd966;
	copysign.f64 	%fd967, %fd962, %fd963;
	add.rz.f64 	%fd968, %fd962, %fd967;
	cvt.rzi.f64.f64 	%fd969, %fd968;
	cvt.rzi.s32.f64 	%r133, %fd969;
	setp.lt.s32 	%p158, %r132, 0;
	setp.ge.s32 	%p159, %r132, %r686;
	or.pred  	%p160, %p158, %p159;
	setp.lt.s32 	%p161, %r133, 0;
	setp.ge.s32 	%p162, %r133, %r687;
	or.pred  	%p163, %p161, %p162;
	or.pred  	%p165, %p160, %p163;
	mov.b16 	%rs341, 0;
	mov.u16 	%rs342, %rs341;
	mov.u16 	%rs343, %rs341;
	@%p165 bra 	$L__BB1_86;
	mul.lo.s32 	%r944, %r133, %r688;
	cvt.u64.u32 	%rd189, %r944;
	shl.b32 	%r945, %r132, 2;
	cvt.u64.u32 	%rd190, %r945;
	add.s64 	%rd191, %rd189, %rd190;
	add.s64 	%rd192, %rd1, %rd191;
	ld.global.u8 	%rs342, [%rd192];
	ld.global.u8 	%rs341, [%rd192+1];
	ld.global.u8 	%rs343, [%rd192+2];
$L__BB1_86:
	cvt.s64.s32 	%rd193, %r1166;
	add.s64 	%rd194, %rd2, %rd193;
	st.local.u8 	[%rd194+6], %rs343;
	and.b16  	%rs178, %rs343, 255;
	add.s64 	%rd195, %rd3, %rd193;
	st.local.u8 	[%rd195+6], %rs341;
	and.b16  	%rs179, %rs341, 255;
	add.s64 	%rd196, %rd4, %rd193;
	st.local.u8 	[%rd196+6], %rs342;
	and.b16  	%rs180, %rs342, 255;
	cvt.rn.f64.u16 	%fd970, %rs178;
	mul.f64 	%fd971, %fd970, 0d3FD322D0E5604189;
	cvt.rn.f64.u16 	%fd972, %rs179;
	fma.rn.f64 	%fd973, %fd972, 0d3FE2C8B439581062, %fd971;
	cvt.rn.f64.u16 	%fd974, %rs180;
	fma.rn.f64 	%fd975, %fd974, 0d3FBD2F1A9FBE76C9, %fd973;
	cvt.rzi.u32.f64 	%r947, %fd975;
	add.s64 	%rd197, %rd5, %rd193;
	st.local.u8 	[%rd197+6], %r947;
	mov.b32 	%r1164, 1;
	mov.f64 	%fd1110, %fd4;
	@%p153 bra 	$L__BB1_90;
	setp.ltu.f64 	%p167, %fd2, 0d41E0000000000000;
	mov.f64 	%fd1110, %fd3;
	mov.u32 	%r1163, %r11;
	@%p167 bra 	$L__BB1_89;
	{ // callseq 34, 0
	.param .b64 param0;
	st.param.f64 	[param0], %fd1;
	.param .align 16 .b8 retval0[16];
	call.uni (retval0), 
	__internal_trig_reduction_slowpathd, 
	(
	param0
	);
	ld.param.f64 	%fd1110, [retval0];
	ld.param.b32 	%r1163, [retval0+8];
	} // callseq 34
$L__BB1_89:
	add.s32 	%r1164, %r1163, 1;
$L__BB1_90:
	shl.b32 	%r949, %r1164, 6;
	cvt.u64.u32 	%rd198, %r949;
	and.b64  	%rd199, %rd198, 64;
	mov.u64 	%rd200, __cudart_sin_cos_coeffs;
	add.s64 	%rd201, %rd200, %rd199;
	mul.rn.f64 	%fd977, %fd1110, %fd1110;
	and.b32  	%r950, %r1164, 1;
	setp.eq.b32 	%p168, %r950, 1;
	selp.f64 	%fd978, 0dBDA8FF8320FD8164, 0d3DE5DB65F9785EBA, %p168;
	ld.global.nc.v2.f64 	{%fd979, %fd980}, [%rd201];
	fma.rn.f64 	%fd981, %fd978, %fd977, %fd979;
	fma.rn.f64 	%fd982, %fd981, %fd977, %fd980;
	ld.global.nc.v2.f64 	{%fd983, %fd984}, [%rd201+16];
	fma.rn.f64 	%fd985, %fd982, %fd977, %fd983;
	fma.rn.f64 	%fd986, %fd985, %fd977, %fd984;
	ld.global.nc.v2.f64 	{%fd987, %fd988}, [%rd201+32];
	fma.rn.f64 	%fd989, %fd986, %fd977, %fd987;
	fma.rn.f64 	%fd990, %fd989, %fd977, %fd988;
	fma.rn.f64 	%fd991, %fd990, %fd1110, %fd1110;
	fma.rn.f64 	%fd992, %fd990, %fd977, 0d3FF0000000000000;
	selp.f64 	%fd993, %fd992, %fd991, %p168;
	and.b32  	%r951, %r1164, 2;
	setp.eq.s32 	%p169, %r951, 0;
	mov.f64 	%fd994, 0d0000000000000000;
	sub.f64 	%fd995, %fd994, %fd993;
	selp.f64 	%fd94, %fd993, %fd995, %p169;
	setp.eq.f64 	%p170, %fd2, 0d7FF0000000000000;
	setp.ltu.f64 	%p171, %fd2, 0d41E0000000000000;
	or.pred  	%p172, %p170, %p171;
	mov.f64 	%fd1111, %fd11;
	mov.u32 	%r1165, %r12;
	@%p172 bra 	$L__BB1_92;
	{ // callseq 35, 0
	.param .b64 param0;
	st.param.f64 	[param0], %fd1;
	.param .align 16 .b8 retval0[16];
	call.uni (retval0), 
	__internal_trig_reduction_slowpathd, 
	(
	param0
	);
	ld.param.f64 	%fd1111, [retval0];
	ld.param.b32 	%r1165, [retval0+8];
	} // callseq 35
$L__BB1_92:
	shl.b32 	%r953, %r1165, 6;
	cvt.u64.u32 	%rd202, %r953;
	and.b64  	%rd203, %rd202, 64;
	mov.u64 	%rd204, __cudart_sin_cos_coeffs;
	add.s64 	%rd205, %rd204, %rd203;
	mul.rn.f64 	%fd997, %fd1111, %fd1111;
	and.b32  	%r954, %r1165, 1;
	setp.eq.b32 	%p173, %r954, 1;
	selp.f64 	%fd998, 0dBDA8FF8320FD8164, 0d3DE5DB65F9785EBA, %p173;
	ld.global.nc.v2.f64 	{%fd999, %fd1000}, [%rd205];
	fma.rn.f64 	%fd1001, %fd998, %fd997, %fd999;
	fma.rn.f64 	%fd1002, %fd1001, %fd997, %fd1000;
	ld.global.nc.v2.f64 	{%fd1003, %fd1004}, [%rd205+16];
	fma.rn.f64 	%fd1005, %fd1002, %fd997, %fd1003;
	fma.rn.f64 	%fd1006, %fd1005, %fd997, %fd1004;
	ld.global.nc.v2.f64 	{%fd1007, %fd1008}, [%rd205+32];
	fma.rn.f64 	%fd1009, %fd1006, %fd997, %fd1007;
	fma.rn.f64 	%fd1010, %fd1009, %fd997, %fd1008;
	fma.rn.f64 	%fd1011, %fd1010, %fd1111, %fd1111;
	fma.rn.f64 	%fd1012, %fd1010, %fd997, 0d3FF0000000000000;
	selp.f64 	%fd1013, %fd1012, %fd1011, %p173;
	and.b32  	%r955, %r1165, 2;
	setp.eq.s32 	%p174, %r955, 0;
	mov.f64 	%fd1014, 0d0000000000000000;
	sub.f64 	%fd1015, %fd1014, %fd1013;
	selp.f64 	%fd1016, %fd1013, %fd1015, %p174;
	mul.f64 	%fd1017, %fd90, %fd1016;
	fma.rn.f64 	%fd1018, %fd71, %fd94, %fd1017;
	add.f64 	%fd1019, %fd7, %fd1018;
	mul.f64 	%fd1020, %fd90, %fd94;
	mul.f64 	%fd1021, %fd71, %fd1016;
	sub.f64 	%fd1022, %fd1020, %fd1021;
	add.f64 	%fd1023, %fd8, %fd1022;
	mov.f64 	%fd1024, 0d3FE0000000000000;
	copysign.f64 	%fd1025, %fd1019, %fd1024;
	add.rz.f64 	%fd1026, %fd1019, %fd1025;
	cvt.rzi.f64.f64 	%fd1027, %fd1026;
	cvt.rzi.s32.f64 	%r140, %fd1027;
	copysign.f64 	%fd1028, %fd1023, %fd1024;
	add.rz.f64 	%fd1029, %fd1023, %fd1028;
	cvt.rzi.f64.f64 	%fd1030, %fd1029;
	cvt.rzi.s32.f64 	%r141, %fd1030;
	setp.lt.s32 	%p175, %r140, 0;
	setp.ge.s32 	%p176, %r140, %r686;
	or.pred  	%p177, %p175, %p176;
	setp.lt.s32 	%p178, %r141, 0;
	setp.ge.s32 	%p179, %r141, %r687;
	or.pred  	%p180, %p178, %p179;
	or.pred  	%p182, %p177, %p180;
	mov.b16 	%rs344, 0;
	mov.u16 	%rs345, %rs344;
	mov.u16 	%rs346, %rs344;
	@%p182 bra 	$L__BB1_94;
	mul.lo.s32 	%r956, %r141, %r688;
	cvt.u64.u32 	%rd206, %r956;
	shl.b32 	%r957, %r140, 2;
	cvt.u64.u32 	%rd207, %r957;
	add.s64 	%rd208, %rd206, %rd207;
	add.s64 	%rd209, %rd1, %rd208;
	ld.global.u8 	%rs345, [%rd209];
	ld.global.u8 	%rs344, [%rd209+1];
	ld.global.u8 	%rs346, [%rd209+2];
$L__BB1_94:
	cvt.s64.s32 	%rd210, %r1166;
	add.s64 	%rd211, %rd2, %rd210;
	st.local.u8 	[%rd211+7], %rs346;
	and.b16  	%rs182, %rs346, 255;
	add.s64 	%rd212, %rd3, %rd210;
	st.local.u8 	[%rd212+7], %rs344;
	and.b16  	%rs183, %rs344, 255;
	add.s64 	%rd213, %rd4, %rd210;
	st.local.u8 	[%rd213+7], %rs345;
	and.b16  	%rs184, %rs345, 255;
	cvt.rn.f64.u16 	%fd1031, %rs182;
	mul.f64 	%fd1032, %fd1031, 0d3FD322D0E5604189;
	cvt.rn.f64.u16 	%fd1033, %rs183;
	fma.rn.f64 	%fd1034, %fd1033, 0d3FE2C8B439581062, %fd1032;
	cvt.rn.f64.u16 	%fd1035, %rs184;
	fma.rn.f64 	%fd1036, %fd1035, 0d3FBD2F1A9FBE76C9, %fd1034;
	cvt.rzi.u32.f64 	%r958, %fd1036;
	add.s64 	%rd214, %rd5, %rd210;
	st.local.u8 	[%rd214+7], %r958;
	add.s32 	%r1166, %r1166, 8;
$L__BB1_95:
	add.s32 	%r144, %r1140, 1;
	setp.lt.s32 	%p183, %r1140, 5;
	setp.lt.s32 	%p184, %r1166, 1000;
	and.pred  	%p185, %p183, %p184;
	mov.u32 	%r1140, %r144;
	@%p185 bra 	$L__BB1_29;
	add.s32 	%r145, %r1138, 1;
	setp.lt.s32 	%p187, %r1138, 5;
	and.pred  	%p188, %p187, %p184;
	mov.u32 	%r1138, %r145;
	@%p188 bra 	$L__BB1_28;
	setp.eq.s32 	%p189, %r1166, 0;
	mov.b16 	%rs366, 64;
	mov.b16 	%rs360, 128;
	mov.u16 	%rs361, %rs360;
	mov.u16 	%rs362, %rs360;
	mov.u16 	%rs367, %rs366;
	mov.u16 	%rs368, %rs366;
	@%p189 bra 	$L__BB1_184;
	cvt.s64.s32 	%rd11, %r1166;
	mov.b64 	%rd251, 0;
$L__BB1_99:
	add.s64 	%rd216, %rd5, %rd251;
	ld.local.u8 	%rs191, [%rd216];
	add.s64 	%rd217, %rd6, %rd251;
	st.local.u8 	[%rd217], %rs191;
	add.s64 	%rd251, %rd251, 1;
	setp.lt.u64 	%p190, %rd251, %rd11;
	@%p190 bra 	$L__BB1_99;
	add.s32 	%r146, %r1166, -1;
	setp.lt.s32 	%p191, %r1166, 2;
	@%p191 bra 	$L__BB1_124;
	add.s32 	%r147, %r1166, -2;
	add.s64 	%rd14, %rd6, 2;
	mov.b32 	%r1168, 0;
	mov.u32 	%r1167, %r146;
$L__BB1_102:
	sub.s32 	%r960, %r1168, %r1166;
	setp.gt.s32 	%p192, %r960, -2;
	@%p192 bra 	$L__BB1_123;
	and.b32  	%r150, %r1167, 3;
	sub.s32 	%r962, %r147, %r1168;
	setp.lt.u32 	%p193, %r962, 3;
	mov.b32 	%r1170, 0;
	@%p193 bra 	$L__BB1_114;
	and.b32  	%r1170, %r1167, -4;
	ld.local.u8 	%rs347, [%rd6];
	neg.s32 	%r1169, %r1170;
	mov.u64 	%rd252, %rd14;
$L__BB1_105:
	ld.local.u8 	%rs348, [%rd252+-1];
	setp.le.u16 	%p194, %rs347, %rs348;
	@%p194 bra 	$L__BB1_107;
	st.local.v2.u8 	[%rd252+-2], {%rs348, %rs347};
	mov.u16 	%rs348, %rs347;
$L__BB1_107:
	ld.local.u8 	%rs349, [%rd252];
	setp.le.u16 	%p195, %rs348, %rs349;
	@%p195 bra 	$L__BB1_109;
	st.local.u8 	[%rd252+-1], %rs349;
	st.local.u8 	[%rd252], %rs348;
	mov.u16 	%rs349, %rs348;
$L__BB1_109:
	ld.local.u8 	%rs350, [%rd252+1];
	setp.le.u16 	%p196, %rs349, %rs350;
	@%p196 bra 	$L__BB1_111;
	st.local.v2.u8 	[%rd252], {%rs350, %rs349};
	mov.u16 	%rs350, %rs349;
$L__BB1_111:
	ld.local.u8 	%rs347, [%rd252+2];
	setp.le.u16 	%p197, %rs350, %rs347;
	@%p197 bra 	$L__BB1_113;
	st.local.u8 	[%rd252+1], %rs347;
	st.local.u8 	[%rd252+2], %rs350;
	mov.u16 	%rs347, %rs350;
$L__BB1_113:
	add.s32 	%r1169, %r1169, 4;
	add.s64 	%rd252, %rd252, 4;
	setp.ne.s32 	%p198, %r1169, 0;
	@%p198 bra 	$L__BB1_105;
$L__BB1_114:
	setp.eq.s32 	%p199, %r150, 0;
	@%p199 bra 	$L__BB1_123;
	cvt.u64.u32 	%rd218, %r1170;
	add.s64 	%rd17, %rd6, %rd218;
	ld.local.u8 	%rs87, [%rd17];
	ld.local.u8 	%rs352, [%rd17+1];
	setp.le.u16 	%p200, %rs87, %rs352;
	@%p200 bra 	$L__BB1_117;
	st.local.u8 	[%rd17], %rs352;
	st.local.u8 	[%rd17+1], %rs87;
	mov.u16 	%rs352, %rs87;
$L__BB1_117:
	setp.eq.s32 	%p201, %r150, 1;
	@%p201 bra 	$L__BB1_123;
	ld.local.u8 	%rs353, [%rd17+2];
	setp.le.u16 	%p202, %rs352, %rs353;
	@%p202 bra 	$L__BB1_120;
	st.local.u8 	[%rd17+1], %rs353;
	st.local.u8 	[%rd17+2], %rs352;
	mov.u16 	%rs353, %rs352;
$L__BB1_120:
	setp.eq.s32 	%p203, %r150, 2;
	@%p203 bra 	$L__BB1_123;
	ld.local.u8 	%rs92, [%rd17+3];
	setp.le.u16 	%p204, %rs353, %rs92;
	@%p204 bra 	$L__BB1_123;
	st.local.u8 	[%rd17+2], %rs92;
	st.local.u8 	[%rd17+3], %rs353;
$L__BB1_123:
	add.s32 	%r1168, %r1168, 1;
	add.s32 	%r1167, %r1167, -1;
	setp.ne.s32 	%p205, %r1168, %r146;
	@%p205 bra 	$L__BB1_102;
$L__BB1_124:
	shr.u32 	%r964, %r1166, 31;
	add.s32 	%r965, %r1166, %r964;
	shr.s32 	%r966, %r965, 1;
	cvt.s64.s32 	%rd219, %r966;
	add.s64 	%rd220, %rd6, %rd219;
	ld.local.u8 	%rs93, [%rd220];
	setp.lt.s32 	%p206, %r1166, 1;
	mov.b32 	%r1179, 0;
	mov.u32 	%r1178, %r1179;
	mov.u32 	%r1177, %r1179;
	mov.u32 	%r1176, %r1179;
	mov.u32 	%r1175, %r1179;
	mov.u32 	%r1174, %r1179;
	mov.u32 	%r1173, %r1179;
	mov.u32 	%r1172, %r1179;
	@%p206 bra 	$L__BB1_180;
	and.b32  	%r158, %r1166, 7;
	setp.lt.u32 	%p207, %r1166, 8;
	mov.b32 	%r1301, 0;
	mov.u32 	%r1172, %r1301;
	mov.u32 	%r1173, %r1301;
	mov.u32 	%r1174, %r1301;
	mov.u32 	%r1175, %r1301;
	mov.u32 	%r1176, %r1301;
	mov.u32 	%r1177, %r1301;
	mov.u32 	%r1178, %r1301;
	mov.u32 	%r1179, %r1301;
	@%p207 bra 	$L__BB1_152;
	and.b32  	%r1301, %r1166, 2147483640;
	neg.s32 	%r1171, %r1301;
	add.s64 	%rd256, %rd5, 3;
	add.s64 	%rd255, %rd2, 3;
	add.s64 	%rd254, %rd3, 3;
	add.s64 	%rd253, %rd4, 3;
	mov.b32 	%r1172, 0;
	mov.u32 	%r1173, %r1172;
	mov.u32 	%r1174, %r1172;
	mov.u32 	%r1175, %r1172;
	mov.u32 	%r1176, %r1172;
	mov.u32 	%r1177, %r1172;
	mov.u32 	%r1178, %r1172;
	mov.u32 	%r1179, %r1172;
$L__BB1_127:
	.pragma "nounroll";
	ld.local.u8 	%rs196, [%rd256+-3];
	setp.lt.u16 	%p208, %rs196, %rs93;
	@%p208 bra 	$L__BB1_129;
	ld.local.u8 	%r970, [%rd255+-3];
	add.s32 	%r1179, %r1179, %r970;
	ld.local.u8 	%r971, [%rd254+-3];
	add.s32 	%r1178, %r1178, %r971;
	ld.local.u8 	%r972, [%rd253+-3];
	add.s32 	%r1177, %r1177, %r972;
	add.s32 	%r1176, %r1176, 1;
	bra.uni 	$L__BB1_130;
$L__BB1_129:
	ld.local.u8 	%r973, [%rd255+-3];
	add.s32 	%r1175, %r1175, %r973;
	ld.local.u8 	%r974, [%rd254+-3];
	add.s32 	%r1174, %r1174, %r974;
	ld.local.u8 	%r975, [%rd253+-3];
	add.s32 	%r1173, %r1173, %r975;
	add.s32 	%r1172, %r1172, 1;
$L__BB1_130:
	ld.local.u8 	%rs198, [%rd256+-2];
	setp.lt.u16 	%p209, %rs198, %rs93;
	@%p209 bra 	$L__BB1_132;
	ld.local.u8 	%r976, [%rd255+-2];
	add.s32 	%r1179, %r1179, %r976;
	ld.local.u8 	%r977, [%rd254+-2];
	add.s32 	%r1178, %r1178, %r977;
	ld.local.u8 	%r978, [%rd253+-2];
	add.s32 	%r1177, %r1177, %r978;
	add.s32 	%r1176, %r1176, 1;
	bra.uni 	$L__BB1_133;
$L__BB1_132:
	ld.local.u8 	%r979, [%rd255+-2];
	add.s32 	%r1175, %r1175, %r979;
	ld.local.u8 	%r980, [%rd254+-2];
	add.s32 	%r1174, %r1174, %r980;
	ld.local.u8 	%r981, [%rd253+-2];
	add.s32 	%r1173, %r1173, %r981;
	add.s32 	%r1172, %r1172, 1;
$L__BB1_133:
	ld.local.u8 	%rs200, [%rd256+-1];
	setp.lt.u16 	%p210, %rs200, %rs93;
	@%p210 bra 	$L__BB1_135;
	ld.local.u8 	%r982, [%rd255+-1];
	add.s32 	%r1179, %r1179, %r982;
	ld.local.u8 	%r983, [%rd254+-1];
	add.s32 	%r1178, %r1178, %r983;
	ld.local.u8 	%r984, [%rd253+-1];
	add.s32 	%r1177, %r1177, %r984;
	add.s32 	%r1176, %r1176, 1;
	bra.uni 	$L__BB1_136;
$L__BB1_135:
	ld.local.u8 	%r985, [%rd255+-1];
	add.s32 	%r1175, %r1175, %r985;
	ld.local.u8 	%r986, [%rd254+-1];
	add.s32 	%r1174, %r1174, %r986;
	ld.local.u8 	%r987, [%rd253+-1];
	add.s32 	%r1173, %r1173, %r987;
	add.s32 	%r1172, %r1172, 1;
$L__BB1_136:
	ld.local.u8 	%rs202, [%rd256];
	setp.lt.u16 	%p211, %rs202, %rs93;
	@%p211 bra 	$L__BB1_138;
	ld.local.u8 	%r988, [%rd255];
	add.s32 	%r1179, %r1179, %r988;
	ld.local.u8 	%r989, [%rd254];
	add.s32 	%r1178, %r1178, %r989;
	ld.local.u8 	%r990, [%rd253];
	add.s32 	%r1177, %r1177, %r990;
	add.s32 	%r1176, %r1176, 1;
	bra.uni 	$L__BB1_139;
$L__BB1_138:
	ld.local.u8 	%r991, [%rd255];
	add.s32 	%r1175, %r1175, %r991;
	ld.local.u8 	%r992, [%rd254];
	add.s32 	%r1174, %r1174, %r992;
	ld.local.u8 	%r993, [%rd253];
	add.s32 	%r1173, %r1173, %r993;
	add.s32 	%r1172, %r1172, 1;
$L__BB1_139:
	ld.local.u8 	%rs204, [%rd256+1];
	setp.lt.u16 	%p212, %rs204, %rs93;
	@%p212 bra 	$L__BB1_141;
	ld.local.u8 	%r994, [%rd255+1];
	add.s32 	%r1179, %r1179, %r994;
	ld.local.u8 	%r995, [%rd254+1];
	add.s32 	%r1178, %r1178, %r995;
	ld.local.u8 	%r996, [%rd253+1];
	add.s32 	%r1177, %r1177, %r996;
	add.s32 	%r1176, %r1176, 1;
	bra.uni 	$L__BB1_142;
$L__BB1_141:
	ld.local.u8 	%r997, [%rd255+1];
	add.s32 	%r1175, %r1175, %r997;
	ld.local.u8 	%r998, [%rd254+1];
	add.s32 	%r1174, %r1174, %r998;
	ld.local.u8 	%r999, [%rd253+1];
	add.s32 	%r1173, %r1173, %r999;
	add.s32 	%r1172, %r1172, 1;
$L__BB1_142:
	ld.local.u8 	%rs206, [%rd256+2];
	setp.lt.u16 	%p213, %rs206, %rs93;
	@%p213 bra 	$L__BB1_144;
	ld.local.u8 	%r1000, [%rd255+2];
	add.s32 	%r1179, %r1179, %r1000;
	ld.local.u8 	%r1001, [%rd254+2];
	add.s32 	%r1178, %r1178, %r1001;
	ld.local.u8 	%r1002, [%rd253+2];
	add.s32 	%r1177, %r1177, %r1002;
	add.s32 	%r1176, %r1176, 1;
	bra.uni 	$L__BB1_145;
$L__BB1_144:
	ld.local.u8 	%r1003, [%rd255+2];
	add.s32 	%r1175, %r1175, %r1003;
	ld.local.u8 	%r1004, [%rd254+2];
	add.s32 	%r1174, %r1174, %r1004;
	ld.local.u8 	%r1005, [%rd253+2];
	add.s32 	%r1173, %r1173, %r1005;
	add.s32 	%r1172, %r1172, 1;
$L__BB1_145:
	ld.local.u8 	%rs208, [%rd256+3];
	setp.lt.u16 	%p214, %rs208, %rs93;
	@%p214 bra 	$L__BB1_147;
	ld.local.u8 	%r1006, [%rd255+3];
	add.s32 	%r1179, %r1179, %r1006;
	ld.local.u8 	%r1007, [%rd254+3];
	add.s32 	%r1178, %r1178, %r1007;
	ld.local.u8 	%r1008, [%rd253+3];
	add.s32 	%r1177, %r1177, %r1008;
	add.s32 	%r1176, %r1176, 1;
	bra.uni 	$L__BB1_148;
$L__BB1_147:
	ld.local.u8 	%r1009, [%rd255+3];
	add.s32 	%r1175, %r1175, %r1009;
	ld.local.u8 	%r1010, [%rd254+3];
	add.s32 	%r1174, %r1174, %r1010;
	ld.local.u8 	%r1011, [%rd253+3];
	add.s32 	%r1173, %r1173, %r1011;
	add.s32 	%r1172, %r1172, 1;
$L__BB1_148:
	ld.local.u8 	%rs210, [%rd256+4];
	setp.lt.u16 	%p215, %rs210, %rs93;
	@%p215 bra 	$L__BB1_150;
	ld.local.u8 	%r1012, [%rd255+4];
	add.s32 	%r1179, %r1179, %r1012;
	ld.local.u8 	%r1013, [%rd254+4];
	add.s32 	%r1178, %r1178, %r1013;
	ld.local.u8 	%r1014, [%rd253+4];
	add.s32 	%r1177, %r1177, %r1014;
	add.s32 	%r1176, %r1176, 1;
	bra.uni 	$L__BB1_151;
$L__BB1_150:
	ld.local.u8 	%r1015, [%rd255+4];
	add.s32 	%r1175, %r1175, %r1015;
	ld.local.u8 	%r1016, [%rd254+4];
	add.s32 	%r1174, %r1174, %r1016;
	ld.local.u8 	%r1017, [%rd253+4];
	add.s32 	%r1173, %r1173, %r1017;
	add.s32 	%r1172, %r1172, 1;
$L__BB1_151:
	add.s32 	%r1171, %r1171, 8;
	add.s64 	%rd256, %rd256, 8;
	add.s64 	%rd255, %rd255, 8;
	add.s64 	%rd254, %rd254, 8;
	add.s64 	%rd253, %rd253, 8;
	setp.ne.s32 	%p216, %r1171, 0;
	@%p216 bra 	$L__BB1_127;
$L__BB1_152:
	setp.eq.s32 	%p217, %r158, 0;
	@%p217 bra 	$L__BB1_180;
	and.b32  	%r316, %r1166, 3;
	setp.lt.u32 	%p218, %r158, 4;
	@%p218 bra 	$L__BB1_167;
	cvt.u64.u32 	%rd221, %r1301;
	add.s64 	%rd30, %rd5, %rd221;
	ld.local.u8 	%rs212, [%rd30];
	setp.lt.u16 	%p219, %rs212, %rs93;
	add.s64 	%rd31, %rd2, %rd221;
	add.s64 	%rd32, %rd3, %rd221;
	add.s64 	%rd33, %rd4, %rd221;
	@%p219 bra 	$L__BB1_156;
	ld.local.u8 	%r1019, [%rd31];
	add.s32 	%r1179, %r1179, %r1019;
	ld.local.u8 	%r1020, [%rd32];
	add.s32 	%r1178, %r1178, %r1020;
	ld.local.u8 	%r1021, [%rd33];
	add.s32 	%r1177, %r1177, %r1021;
	add.s32 	%r1176, %r1176, 1;
	bra.uni 	$L__BB1_157;
$L__BB1_156:
	ld.local.u8 	%r1022, [%rd31];
	add.s32 	%r1175, %r1175, %r1022;
	ld.local.u8 	%r1023, [%rd32];
	add.s32 	%r1174, %r1174, %r1023;
	ld.local.u8 	%r1024, [%rd33];
	add.s32 	%r1173, %r1173, %r1024;
	add.s32 	%r1172, %r1172, 1;
$L__BB1_157:
	ld.local.u8 	%rs214, [%rd30+1];
	setp.lt.u16 	%p220, %rs214, %rs93;
	@%p220 bra 	$L__BB1_159;
	ld.local.u8 	%r1025, [%rd31+1];
	add.s32 	%r1179, %r1179, %r1025;
	ld.local.u8 	%r1026, [%rd32+1];
	add.s32 	%r1178, %r1178, %r1026;
	ld.local.u8 	%r1027, [%rd33+1];
	add.s32 	%r1177, %r1177, %r1027;
	add.s32 	%r1176, %r1176, 1;
	bra.uni 	$L__BB1_160;
$L__BB1_159:
	ld.local.u8 	%r1028, [%rd31+1];
	add.s32 	%r1175, %r1175, %r1028;
	ld.local.u8 	%r1029, [%rd32+1];
	add.s32 	%r1174, %r1174, %r1029;
	ld.local.u8 	%r1030, [%rd33+1];
	add.s32 	%r1173, %r1173, %r1030;
	add.s32 	%r1172, %r1172, 1;
$L__BB1_160:
	ld.local.u8 	%rs216, [%rd30+2];
	setp.lt.u16 	%p221, %rs216, %rs93;
	@%p221 bra 	$L__BB1_162;
	ld.local.u8 	%r1031, [%rd31+2];
	add.s32 	%r1179, %r1179, %r1031;
	ld.local.u8 	%r1032, [%rd32+2];
	add.s32 	%r1178, %r1178, %r1032;
	ld.local.u8 	%r1033, [%rd33+2];
	add.s32 	%r1177, %r1177, %r1033;
	add.s32 	%r1176, %r1176, 1;
	bra.uni 	$L__BB1_163;
$L__BB1_162:
	ld.local.u8 	%r1034, [%rd31+2];
	add.s32 	%r1175, %r1175, %r1034;
	ld.local.u8 	%r1035, [%rd32+2];
	add.s32 	%r1174, %r1174, %r1035;
	ld.local.u8 	%r1036, [%rd33+2];
	add.s32 	%r1173, %r1173, %r1036;
	add.s32 	%r1172, %r1172, 1;
$L__BB1_163:
	ld.local.u8 	%rs218, [%rd30+3];
	setp.lt.u16 	%p222, %rs218, %rs93;
	@%p222 bra 	$L__BB1_165;
	ld.local.u8 	%r1037, [%rd31+3];
	add.s32 	%r1179, %r1179, %r1037;
	ld.local.u8 	%r1038, [%rd32+3];
	add.s32 	%r1178, %r1178, %r1038;
	ld.local.u8 	%r1039, [%rd33+3];
	add.s32 	%r1177, %r1177, %r1039;
	add.s32 	%r1176, %r1176, 1;
	bra.uni 	$L__BB1_166;
$L__BB1_165:
	ld.local.u8 	%r1040, [%rd31+3];
	add.s32 	%r1175, %r1175, %r1040;
	ld.local.u8 	%r1041, [%rd32+3];
	add.s32 	%r1174, %r1174, %r1041;
	ld.local.u8 	%r1042, [%rd33+3];
	add.s32 	%r1173, %r1173, %r1042;
	add.s32 	%r1172, %r1172, 1;
$L__BB1_166:
	add.s32 	%r1301, %r1301, 4;
$L__BB1_167:
	setp.eq.s32 	%p223, %r316, 0;
	@%p223 bra 	$L__BB1_180;
	setp.eq.s32 	%p224, %r316, 1;
	@%p224 bra 	$L__BB1_176;
	cvt.u64.u32 	%rd222, %r1301;
	add.s64 	%rd34, %rd5, %rd222;
	ld.local.u8 	%rs220, [%rd34];
	setp.lt.u16 	%p225, %rs220, %rs93;
	add.s64 	%rd35, %rd2, %rd222;
	add.s64 	%rd36, %rd3, %rd222;
	add.s64 	%rd37, %rd4, %rd222;
	@%p225 bra 	$L__BB1_171;
	ld.local.u8 	%r1044, [%rd35];
	add.s32 	%r1179, %r1179, %r1044;
	ld.local.u8 	%r1045, [%rd36];
	add.s32 	%r1178, %r1178, %r1045;
	ld.local.u8 	%r1046, [%rd37];
	add.s32 	%r1177, %r1177, %r1046;
	add.s32 	%r1176, %r1176, 1;
	bra.uni 	$L__BB1_172;
$L__BB1_171:
	ld.local.u8 	%r1047, [%rd35];
	add.s32 	%r1175, %r1175, %r1047;
	ld.local.u8 	%r1048, [%rd36];
	add.s32 	%r1174, %r1174, %r1048;
	ld.local.u8 	%r1049, [%rd37];
	add.s32 	%r1173, %r1173, %r1049;
	add.s32 	%r1172, %r1172, 1;
$L__BB1_172:
	ld.local.u8 	%rs222, [%rd34+1];
	setp.lt.u16 	%p226, %rs222, %rs93;
	@%p226 bra 	$L__BB1_174;
	ld.local.u8 	%r1050, [%rd35+1];
	add.s32 	%r1179, %r1179, %r1050;
	ld.local.u8 	%r1051, [%rd36+1];
	add.s32 	%r1178, %r1178, %r1051;
	ld.local.u8 	%r1052, [%rd37+1];
	add.s32 	%r1177, %r1177, %r1052;
	add.s32 	%r1176, %r1176, 1;
	bra.uni 	$L__BB1_175;
$L__BB1_174:
	ld.local.u8 	%r1053, [%rd35+1];
	add.s32 	%r1175, %r1175, %r1053;
	ld.local.u8 	%r1054, [%rd36+1];
	add.s32 	%r1174, %r1174, %r1054;
	ld.local.u8 	%r1055, [%rd37+1];
	add.s32 	%r1173, %r1173, %r1055;
	add.s32 	%r1172, %r1172, 1;
$L__BB1_175:
	add.s32 	%r1301, %r1301, 2;
$L__BB1_176:
	and.b32  	%r1056, %r1166, 1;
	setp.eq.b32 	%p227, %r1056, 1;
	not.pred 	%p228, %p227;
	@%p228 bra 	$L__BB1_180;
	cvt.u64.u32 	%rd223, %r1301;
	add.s64 	%rd224, %rd5, %rd223;
	ld.local.u8 	%rs224, [%rd224];
	setp.lt.u16 	%p229, %rs224, %rs93;
	@%p229 bra 	$L__BB1_179;
	add.s64 	%rd226, %rd2, %rd223;
	ld.local.u8 	%r1057, [%rd226];
	add.s32 	%r1179, %r1179, %r1057;
	add.s64 	%rd227, %rd3, %rd223;
	ld.local.u8 	%r1058, [%rd227];
	add.s32 	%r1178, %r1178, %r1058;
	add.s64 	%rd228, %rd4, %rd223;
	ld.local.u8 	%r1059, [%rd228];
	add.s32 	%r1177, %r1177, %r1059;
	add.s32 	%r1176, %r1176, 1;
	bra.uni 	$L__BB1_180;
$L__BB1_179:
	add.s64 	%rd230, %rd2, %rd223;
	ld.local.u8 	%r1060, [%rd230];
	add.s32 	%r1175, %r1175, %r1060;
	add.s64 	%rd231, %rd3, %rd223;
	ld.local.u8 	%r1061, [%rd231];
	add.s32 	%r1174, %r1174, %r1061;
	add.s64 	%rd232, %rd4, %rd223;
	ld.local.u8 	%r1062, [%rd232];
	add.s32 	%r1173, %r1173, %r1062;
	add.s32 	%r1172, %r1172, 1;
$L__BB1_180:
	setp.eq.s32 	%p230, %r1176, 0;
	mov.b16 	%rs360, 200;
	mov.u16 	%rs361, %rs360;
	mov.u16 	%rs362, %rs360;
	@%p230 bra 	$L__BB1_182;
	div.u32 	%r1063, %r1179, %r1176;
	cvt.u16.u32 	%rs360, %r1063;
	div.u32 	%r1064, %r1178, %r1176;
	cvt.u16.u32 	%rs361, %r1064;
	div.u32 	%r1065, %r1177, %r1176;
	cvt.u16.u32 	%rs362, %r1065;
$L__BB1_182:
	setp.eq.s32 	%p231, %r1172, 0;
	mov.b16 	%rs366, 55;
	mov.u16 	%rs367, %rs366;
	mov.u16 	%rs368, %rs366;
	@%p231 bra 	$L__BB1_184;
	div.u32 	%r1066, %r1175, %r1172;
	cvt.u16.u32 	%rs366, %r1066;
	div.u32 	%r1067, %r1174, %r1172;
	cvt.u16.u32 	%rs367, %r1067;
	div.u32 	%r1068, %r1173, %r1172;
	cvt.u16.u32 	%rs368, %r1068;
$L__BB1_184:
	ld.param.u64 	%rd249, [_Z20render_hybrid_kernelPKhjjjiiiiiidhhPhS1_S1_S1__param_16];
	ld.param.u64 	%rd248, [_Z20render_hybrid_kernelPKhjjjiiiiiidhhPhS1_S1_S1__param_15];
	ld.param.u64 	%rd247, [_Z20render_hybrid_kernelPKhjjjiiiiiidhhPhS1_S1_S1__param_14];
	ld.param.u64 	%rd246, [_Z20render_hybrid_kernelPKhjjjiiiiiidhhPhS1_S1_S1__param_13];
	ld.param.u8 	%rs318, [_Z20render_hybrid_kernelPKhjjjiiiiiidhhPhS1_S1_S1__param_11];
	cvta.to.global.u64 	%rd38, %rd249;
	cvta.to.global.u64 	%rd39, %rd248;
	cvta.to.global.u64 	%rd40, %rd247;
	and.b16  	%rs235, %rs322, 255;
	setp.ne.s16 	%p232, %rs235, 0;
	or.pred  	%p233, %p2, %p232;
	setp.gt.u16 	%p234, %rs318, 59;
	and.pred  	%p235, %p234, %p233;
	selp.u16 	%rs236, 1, 0, %p235;
	cvt.s64.s32 	%rd233, %r3;
	cvta.to.global.u64 	%rd234, %rd246;
	add.s64 	%rd235, %rd234, %rd233;
	st.global.u8 	[%rd235], %rs236;
	not.pred 	%p236, %p235;
	@%p236 bra 	$L__BB1_283;
	ld.param.u8 	%rs320, [_Z20render_hybrid_kernelPKhjjjiiiiiidhhPhS1_S1_S1__param_12];
	ld.param.u8 	%rs319, [_Z20render_hybrid_kernelPKhjjjiiiiiidhhPhS1_S1_S1__param_11];
	setp.lt.u16 	%p237, %rs319, 70;
	mul.lo.s16 	%rs285, %rs320, 37;
	shr.u16 	%rs286, %rs285, 8;
	sub.s16 	%rs287, %rs320, %rs286;
	and.b16  	%rs288, %rs287, 254;
	shr.u16 	%rs289, %rs288, 1;
	add.s16 	%rs290, %rs289, %rs286;
	shr.u16 	%rs291, %rs290, 2;
	cvt.u32.u16 	%r1070, %rs291;
	sub.s32 	%r1071, 16, %r1070;
	max.s32 	%r465, %r1071, 1;
	@%p237 bra 	$L__BB1_258;
	cvt.u16.u32 	%rs292, %r465;
	and.b16  	%rs293, %rs292, 255;
	div.u16 	%rs294, 255, %rs293;
	cvt.u32.u16 	%r466, %rs294;
	add.s32 	%r1073, %r466, 1;
	shl.b32 	%r467, %r465, 1;
	and.b32  	%r1074, %r1073, 510;
	neg.s32 	%r1351, %r1074;
	mov.f64 	%fd1128, 0d0000000000000000;
	mov.b32 	%r1353, 0;
	add.f64 	%fd102, %fd36, 0d0000000000000000;
	mov.u32 	%r1352, %r465;
$L__BB1_187:
	cvt.rn.f64.u32 	%fd101, %r1353;
	setp.lt.f64 	%p238, %fd36, %fd101;
	selp.f64 	%fd1116, %fd102, 0d0000000000000000, %p238;
	selp.f64 	%fd1115, 0d0000000000000000, %fd102, %p238;
	setp.lt.f64 	%p239, %fd37, %fd101;
	@%p239 bra 	$L__BB1_189;
	setp.lt.f64 	%p240, %fd36, %fd101;
	selp.u32 	%r1356, 1, 0, %p240;
	add.f64 	%fd1115, %fd1115, %fd37;
	selp.b32 	%r1357, 1, 2, %p240;
	bra.uni 	$L__BB1_190;
$L__BB1_189:
	setp.lt.f64 	%p241, %fd36, %fd101;
	setp.geu.f64 	%p242, %fd36, %fd101;
	selp.u32 	%r1357, 1, 0, %p242;
	add.f64 	%fd1116, %fd1116, %fd37;
	selp.b32 	%r1356, 2, 1, %p241;
$L__BB1_190:
	setp.lt.f64 	%p243, %fd38, %fd101;
	@%p243 bra 	$L__BB1_192;
	add.f64 	%fd1115, %fd1115, %fd38;
	add.s32 	%r1357, %r1357, 1;
	bra.uni 	$L__BB1_193;
$L__BB1_192:
	add.f64 	%fd1116, %fd1116, %fd38;
	add.s32 	%r1356, %r1356, 1;
$L__BB1_193:
	setp.lt.f64 	%p244, %fd40, %fd101;
	@%p244 bra 	$L__BB1_195;
	add.f64 	%fd1115, %fd1115, %fd40;
	add.s32 	%r1357, %r1357, 1;
	bra.uni 	$L__BB1_196;
$L__BB1_195:
	add.f64 	%fd1116, %fd1116, %fd40;
	add.s32 	%r1356, %r1356, 1;
$L__BB1_196:
	setp.lt.f64 	%p245, %fd41, %fd101;
	@%p245 bra 	$L__BB1_198;
	add.f64 	%fd1115, %fd1115, %fd41;
	add.s32 	%r1357, %r1357, 1;
	bra.uni 	$L__BB1_199;
$L__BB1_198:
	add.f64 	%fd1116, %fd1116, %fd41;
	add.s32 	%r1356, %r1356, 1;
$L__BB1_199:
	setp.lt.f64 	%p246, %fd42, %fd101;
	@%p246 bra 	$L__BB1_201;
	add.f64 	%fd1115, %fd1115, %fd42;
	add.s32 	%r1357, %r1357, 1;
	bra.uni 	$L__BB1_202;
$L__BB1_201:
	add.f64 	%fd1116, %fd1116, %fd42;
	add.s32 	%r1356, %r1356, 1;
$L__BB1_202:
	setp.lt.f64 	%p247, %fd43, %fd101;
	@%p247 bra 	$L__BB1_204;
	add.f64 	%fd1115, %fd1115, %fd43;
	add.s32 	%r1357, %r1357, 1;
	bra.uni 	$L__BB1_205;
$L__BB1_204:
	add.f64 	%fd1116, %fd1116, %fd43;
	add.s32 	%r1356, %r1356, 1;
$L__BB1_205:
	setp.lt.f64 	%p248, %fd44, %fd101;
	@%p248 bra 	$L__BB1_207;
	add.f64 	%fd1115, %fd1115, %fd44;
	add.s32 	%r1357, %r1357, 1;
	bra.uni 	$L__BB1_208;
$L__BB1_207:
	add.f64 	%fd1116, %fd1116, %fd44;
	add.s32 	%r1356, %r1356, 1;
$L__BB1_208:
	setp.eq.s32 	%p249, %r1356, 0;
	setp.eq.s32 	%p250, %r1357, 0;
	or.pred  	%p251, %p249, %p250;
	@%p251 bra 	$L__BB1_210;
	cvt.rn.f64.u32 	%fd1052, %r1356;
	div.rn.f64 	%fd1053, %fd1116, %fd1052;
	cvt.rn.f64.u32 	%fd1054, %r1357;
	div.rn.f64 	%fd1055, %fd1115, %fd1054;
	sub.f64 	%fd1056, %fd1055, %fd1053;
	mul.lo.s32 	%r1076, %r1357, %r1356;
	cvt.rn.f64.u32 	%fd1057, %r1076;
	mul.f64 	%fd1058, %fd1056, %fd1057;
	mul.f64 	%fd1059, %fd1056, %fd1058;
	setp.gt.f64 	%p252, %fd1059, %fd1128;
	selp.f64 	%fd1128, %fd1059, %fd1128, %p252;
	selp.f64 	%fd1129, %fd101, %fd1129, %p252;
$L__BB1_210:
	cvt.rn.f64.u32 	%fd137, %r1352;
	setp.lt.f64 	%p253, %fd36, %fd137;
	selp.f64 	%fd1132, %fd102, 0d0000000000000000, %p253;
	selp.f64 	%fd1131, 0d0000000000000000, %fd102, %p253;
	setp.lt.f64 	%p254, %fd37, %fd137;
	@%p254 bra 	$L__BB1_212;
	setp.lt.f64 	%p255, %fd36, %fd137;
	selp.u32 	%r1370, 1, 0, %p255;
	add.f64 	%fd1131, %fd1131, %fd37;
	selp.b32 	%r1371, 1, 2, %p255;
	bra.uni 	$L__BB1_213;
$L__BB1_212:
	setp.lt.f64 	%p256, %fd36, %fd137;
	setp.geu.f64 	%p257, %fd36, %fd137;
	selp.u32 	%r1371, 1, 0, %p257;
	add.f64 	%fd1132, %fd1132, %fd37;
	selp.b32 	%r1370, 2, 1, %p256;
$L__BB1_213:
	setp.lt.f64 	%p258, %fd38, %fd137;
	@%p258 bra 	$L__BB1_215;
	add.f64 	%fd1131, %fd1131, %fd38;
	add.s32 	%r1371, %r1371, 1;
	bra.uni 	$L__BB1_216;
$L__BB1_215:
	add.f64 	%fd1132, %fd1132, %fd38;
	add.s32 	%r1370, %r1370, 1;
$L__BB1_216:
	setp.lt.f64 	%p259, %fd40, %fd137;
	@%p259 bra 	$L__BB1_218;
	add.f64 	%fd1131, %fd1131, %fd40;
	add.s32 	%r1371, %r1371, 1;
	bra.uni 	$L__BB1_219;
$L__BB1_218:
	add.f64 	%fd1132, %fd1132, %fd40;
	add.s32 	%r1370, %r1370, 1;
$L__BB1_219:
	setp.lt.f64 	%p260, %fd41, %fd137;
	@%p260 bra 	$L__BB1_221;
	add.f64 	%fd1131, %fd1131, %fd41;
	add.s32 	%r1371, %r1371, 1;
	bra.uni 	$L__BB1_222;
$L__BB1_221:
	add.f64 	%fd1132, %fd1132, %fd41;
	add.s32 	%r1370, %r1370, 1;
$L__BB1_222:
	setp.lt.f64 	%p261, %fd42, %fd137;
	@%p261 bra 	$L__BB1_224;
	add.f64 	%fd1131, %fd1131, %fd42;
	add.s32 	%r1371, %r1371, 1;
	bra.uni 	$L__BB1_225;
$L__BB1_224:
	add.f64 	%fd1132, %fd1132, %fd42;
	add.s32 	%r1370, %r1370, 1;
$L__BB1_225:
	setp.lt.f64 	%p262, %fd43, %fd137;
	@%p262 bra 	$L__BB1_227;
	add.f64 	%fd1131, %fd1131, %fd43;
	add.s32 	%r1371, %r1371, 1;
	bra.uni 	$L__BB1_228;
$L__BB1_227:
	add.f64 	%fd1132, %fd1132, %fd43;
	add.s32 	%r1370, %r1370, 1;
$L__BB1_228:
	setp.lt.f64 	%p263, %fd44, %fd137;
	@%p263 bra 	$L__BB1_230;
	add.f64 	%fd1131, %fd1131, %fd44;
	add.s32 	%r1371, %r1371, 1;
	bra.uni 	$L__BB1_231;
$L__BB1_230:
	add.f64 	%fd1132, %fd1132, %fd44;
	add.s32 	%r1370, %r1370, 1;
$L__BB1_231:
	setp.eq.s32 	%p264, %r1370, 0;
	setp.eq.s32 	%p265, %r1371, 0;
	or.pred  	%p266, %p264, %p265;
	@%p266 bra 	$L__BB1_233;
	cvt.rn.f64.u32 	%fd1060, %r1370;
	div.rn.f64 	%fd1061, %fd1132, %fd1060;
	cvt.rn.f64.u32 	%fd1062, %r1371;
	div.rn.f64 	%fd1063, %fd1131, %fd1062;
	sub.f64 	%fd1064, %fd1063, %fd1061;
	mul.lo.s32 	%r1078, %r1371, %r1370;
	cvt.rn.f64.u32 	%fd1065, %r1078;
	mul.f64 	%fd1066, %fd1064, %fd1065;
	mul.f64 	%fd1067, %fd1064, %fd1066;
	setp.gt.f64 	%p267, %fd1067, %fd1128;
	selp.f64 	%fd1128, %fd1067, %fd1128, %p267;
	selp.f64 	%fd1129, %fd137, %fd1129, %p267;
$L__BB1_233:
	add.s32 	%r1079, %r1353, %r465;
	add.s32 	%r1353, %r1079, %r465;
	add.s32 	%r1352, %r1352, %r467;
	add.s32 	%r1351, %r1351, 2;
	setp.ne.s32 	%p268, %r1351, 0;
	@%p268 bra 	$L__BB1_187;
	cvt.rn.f64.u32 	%fd172, %r1353;
	and.b32  	%r1080, %r466, 1;
	setp.eq.b32 	%p269, %r1080, 1;
	@%p269 bra 	$L__BB1_258;
	setp.lt.f64 	%p270, %fd36, %fd172;
	selp.f64 	%fd1148, %fd102, 0d0000000000000000, %p270;
	selp.f64 	%fd1147, 0d0000000000000000, %fd102, %p270;
	setp.lt.f64 	%p271, %fd37, %fd172;
	@%p271 bra 	$L__BB1_237;
	setp.lt.f64 	%p272, %fd36, %fd172;
	selp.u32 	%r1384, 1, 0, %p272;
	add.f64 	%fd1147, %fd1147, %fd37;
	selp.b32 	%r1385, 1, 2, %p272;
	bra.uni 	$L__BB1_238;
$L__BB1_237:
	setp.lt.f64 	%p273, %fd36, %fd172;
	setp.geu.f64 	%p274, %fd36, %fd172;
	selp.u32 	%r1385, 1, 0, %p274;
	add.f64 	%fd1148, %fd1148, %fd37;
	selp.b32 	%r1384, 2, 1, %p273;
$L__BB1_238:
	setp.lt.f64 	%p275, %fd38, %fd172;
	@%p275 bra 	$L__BB1_240;
	add.f64 	%fd1147, %fd1147, %fd38;
	add.s32 	%r1385, %r1385, 1;
	bra.uni 	$L__BB1_241;
$L__BB1_240:
	add.f64 	%fd1148, %fd1148, %fd38;
	add.s32 	%r1384, %r1384, 1;
$L__BB1_241:
	setp.lt.f64 	%p276, %fd40, %fd172;
	@%p276 bra 	$L__BB1_243;
	add.f64 	%fd1147, %fd1147, %fd40;
	add.s32 	%r1385, %r1385, 1;
	bra.uni 	$L__BB1_244;
$L__BB1_243:
	add.f64 	%fd1148, %fd1148, %fd40;
	add.s32 	%r1384, %r1384, 1;
$L__BB1_244:
	setp.lt.f64 	%p277, %fd41, %fd172;
	@%p277 bra 	$L__BB1_246;
	add.f64 	%fd1147, %fd1147, %fd41;
	add.s32 	%r1385, %r1385, 1;
	bra.uni 	$L__BB1_247;
$L__BB1_246:
	add.f64 	%fd1148, %fd1148, %fd41;
	add.s32 	%r1384, %r1384, 1;
$L__BB1_247:
	setp.lt.f64 	%p278, %fd42, %fd172;
	@%p278 bra 	$L__BB1_249;
	add.f64 	%fd1147, %fd1147, %fd42;
	add.s32 	%r1385, %r1385, 1;
	bra.uni 	$L__BB1_250;
$L__BB1_249:
	add.f64 	%fd1148, %fd1148, %fd42;
	add.s32 	%r1384, %r1384, 1;
$L__BB1_250:
	setp.lt.f64 	%p279, %fd43, %fd172;
	@%p279 bra 	$L__BB1_252;
	add.f64 	%fd1147, %fd1147, %fd43;
	add.s32 	%r1385, %r1385, 1;
	bra.uni 	$L__BB1_253;
$L__BB1_252:
	add.f64 	%fd1148, %fd1148, %fd43;
	add.s32 	%r1384, %r1384, 1;
$L__BB1_253:
	setp.lt.f64 	%p280, %fd44, %fd172;
	@%p280 bra 	$L__BB1_255;
	add.f64 	%fd1147, %fd1147, %fd44;
	add.s32 	%r1385, %r1385, 1;
	bra.uni 	$L__BB1_256;
$L__BB1_255:
	add.f64 	%fd1148, %fd1148, %fd44;
	add.s32 	%r1384, %r1384, 1;
$L__BB1_256:
	setp.eq.s32 	%p281, %r1384, 0;
	setp.eq.s32 	%p282, %r1385, 0;
	or.pred  	%p283, %p281, %p282;
	@%p283 bra 	$L__BB1_258;
	cvt.rn.f64.u32 	%fd1068, %r1384;
	div.rn.f64 	%fd1069, %fd1148, %fd1068;
	cvt.rn.f64.u32 	%fd1070, %r1385;
	div.rn.f64 	%fd1071, %fd1147, %fd1070;
	sub.f64 	%fd1072, %fd1071, %fd1069;
	mul.lo.s32 	%r1082, %r1385, %r1384;
	cvt.rn.f64.u32 	%fd1073, %r1082;
	mul.f64 	%fd1074, %fd1072, %fd1073;
	mul.f64 	%fd1075, %fd1072, %fd1074;
	setp.gt.f64 	%p284, %fd1075, %fd1128;
	selp.f64 	%fd1129, %fd172, %fd1129, %p284;
$L__BB1_258:
	max.f64 	%fd1076, %fd1129, 0d0000000000000000;
	min.f64 	%fd1077, %fd1076, 0d406FE00000000000;
	setp.gt.f64 	%p285, %fd36, %fd1077;
	selp.u16 	%rs295, 1, 0, %p285;
	setp.gt.f64 	%p286, %fd37, %fd1077;
	selp.b16 	%rs296, 2, 0, %p286;
	or.b16  	%rs297, %rs296, %rs295;
	setp.gt.f64 	%p287, %fd38, %fd1077;
	selp.b16 	%rs298, 4, 0, %p287;
	or.b16  	%rs299, %rs298, %rs297;
	setp.gt.f64 	%p288, %fd40, %fd1077;
	selp.b16 	%rs300, 8, 0, %p288;
	or.b16  	%rs301, %rs300, %rs299;
	setp.gt.f64 	%p289, %fd41, %fd1077;
	selp.b16 	%rs302, 16, 0, %p289;
	or.b16  	%rs303, %rs302, %rs301;
	setp.gt.f64 	%p290, %fd42, %fd1077;
	selp.b16 	%rs304, 32, 0, %p290;
	or.b16  	%rs305, %rs304, %rs303;
	setp.gt.f64 	%p291, %fd43, %fd1077;
	selp.b16 	%rs306, 64, 0, %p291;
	or.b16  	%rs307, %rs306, %rs305;
	setp.gt.f64 	%p292, %fd44, %fd1077;
	selp.b16 	%rs308, -128, 0, %p292;
	or.b16  	%rs309, %rs308, %rs307;
	and.b16  	%rs310, %rs309, 255;
	cvt.u32.u16 	%r1083, %rs310;
	popc.b32 	%r1084, %r1083;
	cvt.u16.u32 	%rs311, %r1084;
	setp.gt.u16 	%p293, %rs311, 4;
	selp.s16 	%rs312, -1, 0, %p293;
	xor.b16  	%rs124, %rs309, %rs312;
	cvt.u32.u16 	%r1085, %rs124;
	and.b32  	%r565, %r1085, 255;
	and.b32  	%r1396, %r1085, 1;
	neg.s32 	%r1086, %r1396;
	setp.eq.s32 	%p294, %r1396, 0;
	and.b32  	%r1398, %r1086, %r45;
	and.b32  	%r1399, %r1086, %r47;
	and.b32  	%r1400, %r1086, %r49;
	selp.b32 	%r1409, %r45, 0, %p294;
	selp.b32 	%r1410, %r47, 0, %p294;
	selp.b32 	%r1411, %r49, 0, %p294;
	and.b32  	%r1087, %r1085, 2;
	setp.eq.s32 	%p295, %r1087, 0;
	@%p295 bra 	$L__BB1_260;
	xor.b32  	%r1405, %r1396, 1;
	add.s32 	%r1398, %r1398, %r46;
	add.s32 	%r1399, %r1399, %r48;
	add.s32 	%r1400, %r1400, %r50;
	add.s32 	%r1396, %r1396, 1;
	bra.uni 	$L__BB1_261;
$L__BB1_260:
	add.s32 	%r1409, %r1409, %r46;
	add.s32 	%r1410, %r1410, %r48;
	add.s32 	%r1411, %r1411, %r50;
	sub.s32 	%r1405, 2, %r1396;
$L__BB1_261:
	and.b32  	%r1088, %r565, 4;
	setp.eq.s32 	%p296, %r1088, 0;
	@%p296 bra 	$L__BB1_263;
	add.s32 	%r1398, %r1398, %r51;
	add.s32 	%r1399, %r1399, %r52;
	add.s32 	%r1400, %r1400, %r53;
	add.s32 	%r1396, %r1396, 1;
	bra.uni 	$L__BB1_264;
$L__BB1_263:
	add.s32 	%r1409, %r1409, %r51;
	add.s32 	%r1410, %r1410, %r52;
	add.s32 	%r1411, %r1411, %r53;
	add.s32 	%r1405, %r1405, 1;
$L__BB1_264:
	and.b32  	%r1089, %r565, 8;
	setp.eq.s32 	%p297, %r1089, 0;
	@%p297 bra 	$L__BB1_266;
	add.s32 	%r1398, %r1398, %r54;
	add.s32 	%r1399, %r1399, %r56;
	add.s32 	%r1400, %r1400, %r58;
	add.s32 	%r1396, %r1396, 1;
	bra.uni 	$L__BB1_267;
$L__BB1_266:
	add.s32 	%r1409, %r1409, %r54;
	add.s32 	%r1410, %r1410, %r56;
	add.s32 	%r1411, %r1411, %r58;
	add.s32 	%r1405, %r1405, 1;
$L__BB1_267:
	and.b32  	%r1090, %r565, 16;
	setp.eq.s32 	%p298, %r1090, 0;
	@%p298 bra 	$L__BB1_269;
	add.s32 	%r1398, %r1398, %r55;
	add.s32 	%r1399, %r1399, %r57;
	add.s32 	%r1400, %r1400, %r59;
	add.s32 	%r1396, %r1396, 1;
	bra.uni 	$L__BB1_270;
$L__BB1_269:
	add.s32 	%r1409, %r1409, %r55;
	add.s32 	%r1410, %r1410, %r57;
	add.s32 	%r1411, %r1411, %r59;
	add.s32 	%r1405, %r1405, 1;
$L__BB1_270:
	and.b32  	%r1091, %r565, 32;
	setp.eq.s32 	%p299, %r1091, 0;
	@%p299 bra 	$L__BB1_272;
	add.s32 	%r1398, %r1398, %r60;
	add.s32 	%r1399, %r1399, %r61;
	add.s32 	%r1400, %r1400, %r62;
	add.s32 	%r1396, %r1396, 1;
	bra.uni 	$L__BB1_273;
$L__BB1_272:
	add.s32 	%r1409, %r1409, %r60;
	add.s32 	%r1410, %r1410, %r61;
	add.s32 	%r1411, %r1411, %r62;
	add.s32 	%r1405, %r1405, 1;
$L__BB1_273:
	and.b32  	%r1092, %r565, 64;
	setp.eq.s32 	%p300, %r1092, 0;
	@%p300 bra 	$L__BB1_275;
	add.s32 	%r1398, %r1398, %r63;
	add.s32 	%r1399, %r1399, %r65;
	add.s32 	%r1400, %r1400, %r67;
	add.s32 	%r1396, %r1396, 1;
	bra.uni 	$L__BB1_276;
$L__BB1_275:
	add.s32 	%r1409, %r1409, %r63;
	add.s32 	%r1410, %r1410, %r65;
	add.s32 	%r1411, %r1411, %r67;
	add.s32 	%r1405, %r1405, 1;
$L__BB1_276:
	and.b32  	%r1093, %r565, 128;
	setp.eq.s32 	%p301, %r1093, 0;
	@%p301 bra 	$L__BB1_278;
	add.s32 	%r1398, %r1398, %r64;
	add.s32 	%r1399, %r1399, %r66;
	add.s32 	%r1400, %r1400, %r68;
	add.s32 	%r1396, %r1396, 1;
	bra.uni 	$L__BB1_279;
$L__BB1_278:
	add.s32 	%r1409, %r1409, %r64;
	add.s32 	%r1410, %r1410, %r66;
	add.s32 	%r1411, %r1411, %r68;
	add.s32 	%r1405, %r1405, 1;
$L__BB1_279:
	setp.eq.s32 	%p302, %r1396, 0;
	mov.u16 	%rs369, %rs366;
	mov.u16 	%rs370, %rs367;
	mov.u16 	%rs371, %rs368;
	@%p302 bra 	$L__BB1_282;
	setp.eq.s32 	%p303, %r1405, 0;
	mov.u16 	%rs366, %rs360;
	mov.u16 	%rs367, %rs361;
	mov.u16 	%rs368, %rs362;
	mov.u16 	%rs369, %rs360;
	mov.u16 	%rs370, %rs361;
	mov.u16 	%rs371, %rs362;
	@%p303 bra 	$L__BB1_282;
	div.u32 	%r1094, %r1398, %r1396;
	cvt.u16.u32 	%rs366, %r1094;
	div.u32 	%r1095, %r1399, %r1396;
	cvt.u16.u32 	%rs367, %r1095;
	div.u32 	%r1096, %r1400, %r1396;
	cvt.u16.u32 	%rs368, %r1096;
	div.u32 	%r1097, %r1409, %r1405;
	cvt.u16.u32 	%rs369, %r1097;
	div.u32 	%r1098, %r1410, %r1405;
	cvt.u16.u32 	%rs370, %r1098;
	div.u32 	%r1099, %r1411, %r1405;
	cvt.u16.u32 	%rs371, %r1099;
$L__BB1_282:
	add.s64 	%rd242, %rd40, %rd233;
	st.global.u8 	[%rd242], %rs124;
	mul.lo.s32 	%r1100, %r3, 3;
	cvt.s64.s32 	%rd243, %r1100;
	add.s64 	%rd244, %rd39, %rd243;
	st.global.u8 	[%rd244], %rs366;
	st.global.u8 	[%rd244+1], %rs367;
	st.global.u8 	[%rd244+2], %rs368;
	add.s64 	%rd245, %rd38, %rd243;
	st.global.u8 	[%rd245], %rs369;
	st.global.u8 	[%rd245+1], %rs370;
	st.global.u8 	[%rd245+2], %rs371;
	bra.uni 	$L__BB1_284;
$L__BB1_283:
	and.b16  	%rs237, %rs1, 255;
	and.b16  	%rs238, %rs2, 255;
	and.b16  	%rs239, %rs3, 255;
	and.b16  	%rs240, %rs4, 255;
	add.s16 	%rs241, %rs237, %rs240;
	and.b16  	%rs242, %rs5, 255;
	add.s16 	%rs243, %rs238, %rs242;
	and.b16  	%rs244, %rs6, 255;
	add.s16 	%rs245, %rs239, %rs244;
	and.b16  	%rs246, %rs7, 255;
	add.s16 	%rs247, %rs241, %rs246;
	add.s16 	%rs248, %rs243, %rs10;
	and.b16  	%rs249, %rs11, 255;
	add.s16 	%rs250, %rs245, %rs249;
	and.b16  	%rs251, %rs12, 255;
	add.s16 	%rs252, %rs247, %rs251;
	and.b16  	%rs253, %rs13, 255;
	add.s16 	%rs254, %rs248, %rs253;
	and.b16  	%rs255, %rs14, 255;
	add.s16 	%rs256, %rs250, %rs255;
	and.b16  	%rs257, %rs15, 255;
	add.s16 	%rs258, %rs252, %rs257;
	and.b16  	%rs259, %rs16, 255;
	add.s16 	%rs260, %rs254, %rs259;
	and.b16  	%rs261, %rs17, 255;
	add.s16 	%rs262, %rs256, %rs261;
	and.b16  	%rs263, %rs18, 255;
	add.s16 	%rs264, %rs258, %rs263;
	and.b16  	%rs265, %rs19, 255;
	add.s16 	%rs266, %rs260, %rs265;
	and.b16  	%rs267, %rs20, 255;
	add.s16 	%rs268, %rs262, %rs267;
	and.b16  	%rs269, %rs21, 255;
	and.b16  	%rs270, %rs22, 255;
	and.b16  	%rs271, %rs23, 255;
	and.b16  	%rs272, %rs24, 255;
	and.b16  	%rs273, %rs25, 255;
	and.b16  	%rs274, %rs26, 255;
	mul.hi.u16 	%rs275, %rs264, 10923;
	mul.lo.s32 	%r1069, %r3, 3;
	cvt.s64.s32 	%rd237, %r1069;
	add.s64 	%rd238, %rd39, %rd237;
	st.global.u8 	[%rd238], %rs275;
	mul.hi.u16 	%rs276, %rs266, 10923;
	st.global.u8 	[%rd238+1], %rs276;
	mul.hi.u16 	%rs277, %rs268, 10923;
	st.global.u8 	[%rd238+2], %rs277;
	add.s16 	%rs278, %rs269, %rs272;
	shr.u16 	%rs279, %rs278, 1;
	add.s64 	%rd239, %rd38, %rd237;
	st.global.u8 	[%rd239], %rs279;
	add.s16 	%rs280, %rs270, %rs273;
	shr.u16 	%rs281, %rs280, 1;
	st.global.u8 	[%rd239+1], %rs281;
	add.s16 	%rs282, %rs271, %rs274;
	shr.u16 	%rs283, %rs282, 1;
	st.global.u8 	[%rd239+2], %rs283;
	add.s64 	%rd240, %rd40, %rd233;
	mov.b16 	%rs284, 0;
	st.global.u8 	[%rd240], %rs284;
$L__BB1_284:
	ret;

}
	// .globl	_Z20render_blocks_kernelPKhjjjiiiiiidPhS1_
.visible .entry _Z20render_blocks_kernelPKhjjjiiiiiidPhS1_(
	.param .u64 .ptr .align 1 _Z20render_blocks_kernelPKhjjjiiiiiidPhS1__param_0,
	.param .u32 _Z20render_blocks_kernelPKhjjjiiiiiidPhS1__param_1,
	.param .u32 _Z20render_blocks_kernelPKhjjjiiiiiidPhS1__param_2,
	.param .u32 _Z20render_blocks_kernelPKhjjjiiiiiidPhS1__param_3,
	.param .u32 _Z20render_blocks_kernelPKhjjjiiiiiidPhS1__param_4,
	.param .u32 _Z20render_blocks_kernelPKhjjjiiiiiidPhS1__param_5,
	.param .u32 _Z20render_blocks_kernelPKhjjjiiiiiidPhS1__param_6,
	.param .u32 _Z20render_blocks_kernelPKhjjjiiiiiidPhS1__param_7,
	.param .u32 _Z20render_blocks_kernelPKhjjjiiiiiidPhS1__param_8,
	.param .u32 _Z20render_blocks_kernelPKhjjjiiiiiidPhS1__param_9,
	.param .f64 _Z20render_blocks_kernelPKhjjjiiiiiidPhS1__param_10,
	.param .u64 .ptr .align 1 _Z20render_blocks_kernelPKhjjjiiiiiidPhS1__param_11,
	.param .u64 .ptr .align 1 _Z20render_blocks_kernelPKhjjjiiiiiidPhS1__param_12
)
{
	.reg .pred 	%p<63>;
	.reg .b16 	%rs<50>;
	.reg .b32 	%r<150>;
	.reg .b64 	%rd<60>;
	.reg .b64 	%fd<290>;

	ld.param.u64 	%rd4, [_Z20render_blocks_kernelPKhjjjiiiiiidPhS1__param_0];
	ld.param.u32 	%r44, [_Z20render_blocks_kernelPKhjjjiiiiiidPhS1__param_1];
	ld.param.u32 	%r45, [_Z20render_blocks_kernelPKhjjjiiiiiidPhS1__param_2];
	ld.param.u32 	%r47, [_Z20render_blocks_kernelPKhjjjiiiiiidPhS1__param_4];
	ld.param.u32 	%r49, [_Z20render_blocks_kernelPKhjjjiiiiiidPhS1__param_6];
	ld.param.u32 	%r52, [_Z20render_blocks_kernelPKhjjjiiiiiidPhS1__param_7];
	ld.param.u32 	%r50, [_Z20render_blocks_kernelPKhjjjiiiiiidPhS1__param_8];
	ld.param.u32 	%r51, [_Z20render_blocks_kernelPKhjjjiiiiiidPhS1__param_9];
	ld.param.f64 	%fd35, [_Z20render_blocks_kernelPKhjjjiiiiiidPhS1__param_10];
	cvta.to.global.u64 	%rd1, %rd4;
	mov.u32 	%r54, %ctaid.x;
	mov.u32 	%r55, %ntid.x;
	mov.u32 	%r56, %tid.x;
	mad.lo.s32 	%r1, %r54, %r55, %r56;
	mov.u32 	%r57, %ctaid.y;
	mov.u32 	%r58, %ntid.y;
	mov.u32 	%r59, %tid.y;
	mad.lo.s32 	%r60, %r57, %r58, %r59;
	setp.ge.s32 	%p2, %r1, %r49;
	setp.ge.s32 	%p3, %r60, %r52;
	or.pred  	%p4, %p2, %p3;
	@%p4 bra 	$L__BB2_34;
	mad.lo.s32 	%r3, %r49, %r60, %r1;
	mul.lo.s32 	%r63, %r1, %r50;
	shl.b32 	%r64, %r63, 1;
	add.s32 	%r65, %r64, %r50;
	div.s32 	%r66, %r65, %r47;
	max.s32 	%r67, %r66, 0;
	add.s32 	%r68, %r50, -1;
	min.s32 	%r69, %r67, %r68;
	add.s32 	%r4, %r51, -1;
	mul.f64 	%fd36, %fd35, 0d400921FB54442D18;
	div.rn.f64 	%fd1, %fd36, 0d4066800000000000;
	abs.f64 	%fd2, %fd1;
	setp.eq.f64 	%p5, %fd2, 0d7FF0000000000000;
	mul.f64 	%fd37, %fd1, 0d3FE45F306DC9C883;
	cvt.rni.s32.f64 	%r5, %fd37;
	cvt.rn.f64.s32 	%fd38, %r5;
	fma.rn.f64 	%fd39, %fd38, 0dBFF921FB54442D18, %fd1;
	fma.rn.f64 	%fd40, %fd38, 0dBC91A62633145C00, %fd39;
	fma.rn.f64 	%fd3, %fd38, 0dB97B839A252049C0, %fd40;
	mov.f64 	%fd41, 0d0000000000000000;
	mul.rn.f64 	%fd289, %fd1, %fd41;
	cvt.rn.f64.s32 	%fd42, %r50;
	mul.f64 	%fd43, %fd42, 0d3FE0000000000000;
	cvt.rn.f64.s32 	%fd44, %r51;
	mul.f64 	%fd5, %fd44, 0d3FE0000000000000;
	cvt.rn.f64.u32 	%fd45, %r44;
	mul.f64 	%fd6, %fd45, 0d3FE0000000000000;
	cvt.rn.f64.u32 	%fd46, %r45;
	mul.f64 	%fd7, %fd46, 0d3FE0000000000000;
	cvt.rn.f64.s32 	%fd47, %r69;
	sub.f64 	%fd8, %fd47, %fd43;
	mul.lo.s32 	%r70, %r60, %r51;
	shl.b32 	%r6, %r70, 2;
	mov.b32 	%r138, 1;
	mov.b32 	%r145, 0;
	mov.f64 	%fd285, %fd289;
	mov.f64 	%fd278, %fd289;
	@%p5 bra 	$L__BB2_5;
	setp.ltu.f64 	%p6, %fd2, 0d41E0000000000000;
	mov.f64 	%fd278, %fd3;
	mov.u32 	%r136, %r5;
	@%p6 bra 	$L__BB2_4;
	{ // callseq 36, 0
	.param .b64 param0;
	st.param.f64 	[param0], %fd1;
	.param .align 16 .b8 retval0[16];
	call.uni (retval0), 
	__internal_trig_reduction_slowpathd, 
	(
	param0
	);
	ld.param.f64 	%fd278, [retval0];
	ld.param.b32 	%r136, [retval0+8];
	} // callseq 36
$L__BB2_4:
	add.s32 	%r138, %r136, 1;
	mov.u32 	%r145, %r5;
	mov.f64 	%fd285, %fd3;
$L__BB2_5:
	setp.ltu.f64 	%p7, %fd2, 0d41E0000000000000;
	setp.eq.f64 	%p8, %fd2, 0d7FF0000000000000;
	shl.b32 	%r72, %r138, 6;
	cvt.u64.u32 	%rd5, %r72;
	and.b64  	%rd6, %rd5, 64;
	mov.u64 	%rd7, __cudart_sin_cos_coeffs;
	add.s64 	%rd8, %rd7, %rd6;
	mul.rn.f64 	%fd49, %fd278, %fd278;
	and.b32  	%r73, %r138, 1;
	setp.eq.b32 	%p9, %r73, 1;
	selp.f64 	%fd50, 0dBDA8FF8320FD8164, 0d3DE5DB65F9785EBA, %p9;
	ld.global.nc.v2.f64 	{%fd51, %fd52}, [%rd8];
	fma.rn.f64 	%fd53, %fd50, %fd49, %fd51;
	fma.rn.f64 	%fd54, %fd53, %fd49, %fd52;
	ld.global.nc.v2.f64 	{%fd55, %fd56}, [%rd8+16];
	fma.rn.f64 	%fd57, %fd54, %fd49, %fd55;
	fma.rn.f64 	%fd58, %fd57, %fd49, %fd56;
	ld.global.nc.v2.f64 	{%fd59, %fd60}, [%rd8+32];
	fma.rn.f64 	%fd61, %fd58, %fd49, %fd59;
	fma.rn.f64 	%fd62, %fd61, %fd49, %fd60;
	fma.rn.f64 	%fd63, %fd62, %fd278, %fd278;
	fma.rn.f64 	%fd64, %fd62, %fd49, 0d3FF0000000000000;
	selp.f64 	%fd65, %fd64, %fd63, %p9;
	and.b32  	%r74, %r138, 2;
	setp.eq.s32 	%p10, %r74, 0;
	mov.f64 	%fd66, 0d0000000000000000;
	sub.f64 	%fd67, %fd66, %fd65;
	selp.f64 	%fd13, %fd65, %fd67, %p10;
	or.pred  	%p1, %p8, %p7;
	mov.f64 	%fd279, %fd285;
	mov.u32 	%r139, %r145;
	@%p1 bra 	$L__BB2_7;
	{ // callseq 37, 0
	.param .b64 param0;
	st.param.f64 	[param0], %fd1;
	.param .align 16 .b8 retval0[16];
	call.uni (retval0), 
	__internal_trig_reduction_slowpathd, 
	(
	param0
	);
	ld.param.f64 	%fd279, [retval0];
	ld.param.b32 	%r139, [retval0+8];
	} // callseq 37
$L__BB2_7:
	ld.param.u32 	%r132, [_Z20render_blocks_kernelPKhjjjiiiiiidPhS1__param_5];
	shl.b32 	%r76, %r139, 6;
	cvt.u64.u32 	%rd9, %r76;
	and.b64  	%rd10, %rd9, 64;
	mov.u64 	%rd11, __cudart_sin_cos_coeffs;
	add.s64 	%rd12, %rd11, %rd10;
	mul.rn.f64 	%fd69, %fd279, %fd279;
	and.b32  	%r77, %r139, 1;
	setp.eq.b32 	%p11, %r77, 1;
	selp.f64 	%fd70, 0dBDA8FF8320FD8164, 0d3DE5DB65F9785EBA, %p11;
	ld.global.nc.v2.f64 	{%fd71, %fd72}, [%rd12];
	fma.rn.f64 	%fd73, %fd70, %fd69, %fd71;
	fma.rn.f64 	%fd74, %fd73, %fd69, %fd72;
	ld.global.nc.v2.f64 	{%fd75, %fd76}, [%rd12+16];
	fma.rn.f64 	%fd77, %fd74, %fd69, %fd75;
	fma.rn.f64 	%fd78, %fd77, %fd69, %fd76;
	ld.global.nc.v2.f64 	{%fd79, %fd80}, [%rd12+32];
	fma.rn.f64 	%fd81, %fd78, %fd69, %fd79;
	fma.rn.f64 	%fd82, %fd81, %fd69, %fd80;
	fma.rn.f64 	%fd83, %fd82, %fd279, %fd279;
	fma.rn.f64 	%fd84, %fd82, %fd69, 0d3FF0000000000000;
	selp.f64 	%fd85, %fd84, %fd83, %p11;
	and.b32  	%r78, %r139, 2;
	setp.eq.s32 	%p12, %r78, 0;
	mov.f64 	%fd86, 0d0000000000000000;
	sub.f64 	%fd87, %fd86, %fd85;
	selp.f64 	%fd88, %fd85, %fd87, %p12;
	div.s32 	%r79, %r6, %r132;
	max.s32 	%r80, %r79, 0;
	min.s32 	%r81, %r80, %r4;
	cvt.rn.f64.s32 	%fd89, %r81;
	sub.f64 	%fd90, %fd89, %fd5;
	mul.f64 	%fd91, %fd90, %fd88;
	fma.rn.f64 	%fd92, %fd8, %fd13, %fd91;
	add.f64 	%fd93, %fd6, %fd92;
	mul.f64 	%fd94, %fd90, %fd13;
	mul.f64 	%fd95, %fd8, %fd88;
	sub.f64 	%fd96, %fd94, %fd95;
	add.f64 	%fd97, %fd7, %fd96;
	mov.f64 	%fd98, 0d3FE0000000000000;
	copysign.f64 	%fd99, %fd93, %fd98;
	add.rz.f64 	%fd100, %fd93, %fd99;
	cvt.rzi.f64.f64 	%fd101, %fd100;
	cvt.rzi.s32.f64 	%r14, %fd101;
	copysign.f64 	%fd102, %fd97, %fd98;
	add.rz.f64 	%fd103, %fd97, %fd102;
	cvt.rzi.f64.f64 	%fd104, %fd103;
	cvt.rzi.s32.f64 	%r15, %fd104;
	setp.lt.s32 	%p13, %r14, 0;
	setp.ge.s32 	%p14, %r14, %r44;
	or.pred  	%p15, %p13, %p14;
	setp.lt.s32 	%p16, %r15, 0;
	setp.ge.s32 	%p17, %r15, %r45;
	or.pred  	%p18, %p16, %p17;
	or.pred  	%p20, %p15, %p18;
	mov.b16 	%rs38, 0;
	mov.u16 	%rs39, %rs38;
	mov.u16 	%rs40, %rs38;
	@%p20 bra 	$L__BB2_9;
	ld.param.u32 	%r128, [_Z20render_blocks_kernelPKhjjjiiiiiidPhS1__param_3];
	mul.lo.s32 	%r82, %r15, %r128;
	cvt.u64.u32 	%rd13, %r82;
	shl.b32 	%r83, %r14, 2;
	cvt.u64.u32 	%rd14, %r83;
	add.s64 	%rd15, %rd13, %rd14;
	add.s64 	%rd16, %rd1, %rd15;
	ld.global.u8 	%rs40, [%rd16];
	ld.global.u8 	%rs39, [%rd16+1];
	ld.global.u8 	%rs38, [%rd16+2];
$L__BB2_9:
	add.s32 	%r16, %r6, %r51;
	mov.b32 	%r141, 1;
	mov.f64 	%fd281, %fd289;
	@%p8 bra 	$L__BB2_13;
	setp.ltu.f64 	%p22, %fd2, 0d41E0000000000000;
	mov.f64 	%fd281, %fd3;
	mov.u32 	%r140, %r5;
	@%p22 bra 	$L__BB2_12;
	{ // callseq 38, 0
	.param .b64 param0;
	st.param.f64 	[param0], %fd1;
	.param .align 16 .b8 retval0[16];
	call.uni (retval0), 
	__internal_trig_reduction_slowpathd, 
	(
	param0
	);
	ld.param.f64 	%fd281, [retval0];
	ld.param.b32 	%r140, [retval0+8];
	} // callseq 38
$L__BB2_12:
	add.s32 	%r141, %r140, 1;
$L__BB2_13:
	shl.b32 	%r86, %r141, 6;
	cvt.u64.u32 	%rd17, %r86;
	and.b64  	%rd18, %rd17, 64;
	mov.u64 	%rd19, __cudart_sin_cos_coeffs;
	add.s64 	%rd20, %rd19, %rd18;
	mul.rn.f64 	%fd106, %fd281, %fd281;
	and.b32  	%r87, %r141, 1;
	setp.eq.b32 	%p23, %r87, 1;
	selp.f64 	%fd107, 0dBDA8FF8320FD8164, 0d3DE5DB65F9785EBA, %p23;
	ld.global.nc.v2.f64 	{%fd108, %fd109}, [%rd20];
	fma.rn.f64 	%fd110, %fd107, %fd106, %fd108;
	fma.rn.f64 	%fd111, %fd110, %fd106, %fd109;
	ld.global.nc.v2.f64 	{%fd112, %fd113}, [%rd20+16];
	fma.rn.f64 	%fd114, %fd111, %fd106, %fd112;
	fma.rn.f64 	%fd115, %fd114, %fd106, %fd113;
	ld.global.nc.v2.f64 	{%fd116, %fd117}, [%rd20+32];
	fma.rn.f64 	%fd118, %fd115, %fd106, %fd116;
	fma.rn.f64 	%fd119, %fd118, %fd106, %fd117;
	fma.rn.f64 	%fd120, %fd119, %fd281, %fd281;
	fma.rn.f64 	%fd121, %fd119, %fd106, 0d3FF0000000000000;
	selp.f64 	%fd122, %fd121, %fd120, %p23;
	and.b32  	%r88, %r141, 2;
	setp.eq.s32 	%p24, %r88, 0;
	mov.f64 	%fd123, 0d0000000000000000;
	sub.f64 	%fd124, %fd123, %fd122;
	selp.f64 	%fd19, %fd122, %fd124, %p24;
	mov.f64 	%fd282, %fd285;
	mov.u32 	%r142, %r145;
	@%p1 bra 	$L__BB2_15;
	{ // callseq 39, 0
	.param .b64 param0;
	st.param.f64 	[param0], %fd1;
	.param .align 16 .b8 retval0[16];
	call.uni (retval0), 
	__internal_trig_reduction_slowpathd, 
	(
	param0
	);
	ld.param.f64 	%fd282, [retval0];
	ld.param.b32 	%r142, [retval0+8];
	} // callseq 39
$L__BB2_15:
	ld.param.u32 	%r133, [_Z20render_blocks_kernelPKhjjjiiiiiidPhS1__param_5];
	shl.b32 	%r90, %r142, 6;
	cvt.u64.u32 	%rd21, %r90;
	and.b64  	%rd22, %rd21, 64;
	mov.u64 	%rd23, __cudart_sin_cos_coeffs;
	add.s64 	%rd24, %rd23, %rd22;
	mul.rn.f64 	%fd126, %fd282, %fd282;
	and.b32  	%r91, %r142, 1;
	setp.eq.b32 	%p25, %r91, 1;
	selp.f64 	%fd127, 0dBDA8FF8320FD8164, 0d3DE5DB65F9785EBA, %p25;
	ld.global.nc.v2.f64 	{%fd128, %fd129}, [%rd24];
	fma.rn.f64 	%fd130, %fd127, %fd126, %fd128;
	fma.rn.f64 	%fd131, %fd130, %fd126, %fd129;
	ld.global.nc.v2.f64 	{%fd132, %fd133}, [%rd24+16];
	fma.rn.f64 	%fd134, %fd131, %fd126, %fd132;
	fma.rn.f64 	%fd135, %fd134, %fd126, %fd133;
	ld.global.nc.v2.f64 	{%fd136, %fd137}, [%rd24+32];
	fma.rn.f64 	%fd138, %fd135, %fd126, %fd136;
	fma.rn.f64 	%fd139, %fd138, %fd126, %fd137;
	fma.rn.f64 	%fd140, %fd139, %fd282, %fd282;
	fma.rn.f64 	%fd141, %fd139, %fd126, 0d3FF0000000000000;
	selp.f64 	%fd142, %fd141, %fd140, %p25;
	and.b32  	%r92, %r142, 2;
	setp.eq.s32 	%p26, %r92, 0;
	mov.f64 	%fd143, 0d0000000000000000;
	sub.f64 	%fd144, %fd143, %fd142;
	selp.f64 	%fd145, %fd142, %fd144, %p26;
	div.s32 	%r93, %r16, %r133;
	max.s32 	%r94, %r93, 0;
	min.s32 	%r95, %r94, %r4;
	cvt.rn.f64.s32 	%fd146, %r95;
	sub.f64 	%fd147, %fd146, %fd5;
	mul.f64 	%fd148, %fd147, %fd145;
	fma.rn.f64 	%fd149, %fd8, %fd19, %fd148;
	add.f64 	%fd150, %fd6, %fd149;
	mul.f64 	%fd151, %fd147, %fd19;
	mul.f64 	%fd152, %fd8, %fd145;
	sub.f64 	%fd153, %fd151, %fd152;
	add.f64 	%fd154, %fd7, %fd153;
	mov.f64 	%fd155, 0d3FE0000000000000;
	copysign.f64 	%fd156, %fd150, %fd155;
	add.rz.f64 	%fd157, %fd150, %fd156;
	cvt.rzi.f64.f64 	%fd158, %fd157;
	cvt.rzi.s32.f64 	%r23, %fd158;
	copysign.f64 	%fd159, %fd154, %fd155;
	add.rz.f64 	%fd160, %fd154, %fd159;
	cvt.rzi.f64.f64 	%fd161, %fd160;
	cvt.rzi.s32.f64 	%r24, %fd161;
	setp.lt.s32 	%p27, %r23, 0;
	setp.ge.s32 	%p28, %r23, %r44;
	or.pred  	%p29, %p27, %p28;
	setp.lt.s32 	%p30, %r24, 0;
	setp.ge.s32 	%p31, %r24, %r45;
	or.pred  	%p32, %p30, %p31;
	or.pred  	%p34, %p29, %p32;
	mov.b16 	%rs41, 0;
	mov.u16 	%rs42, %rs41;
	mov.u16 	%rs43, %rs41;
	@%p34 bra 	$L__BB2_17;
	ld.param.u32 	%r129, [_Z20render_blocks_kernelPKhjjjiiiiiidPhS1__param_3];
	mul.lo.s32 	%r96, %r24, %r129;
	cvt.u64.u32 	%rd25, %r96;
	shl.b32 	%r97, %r23, 2;
	cvt.u64.u32 	%rd26, %r97;
	add.s64 	%rd27, %rd25, %rd26;
	add.s64 	%rd28, %rd1, %rd27;
	ld.global.u8 	%rs43, [%rd28];
	ld.global.u8 	%rs42, [%rd28+1];
	ld.global.u8 	%rs41, [%rd28+2];
$L__BB2_17:
	setp.eq.f64 	%p35, %fd2, 0d7FF0000000000000;
	add.s16 	%rs13, %rs41, %rs38;
	add.s16 	%rs14, %rs42, %rs39;
	add.s16 	%rs15, %rs43, %rs40;
	add.s32 	%r25, %r16, %r51;
	mov.b32 	%r144, 1;
	mov.f64 	%fd284, %fd289;
	@%p35 bra 	$L__BB2_21;
	setp.ltu.f64 	%p36, %fd2, 0d41E0000000000000;
	mov.f64 	%fd284, %fd3;
	mov.u32 	%r143, %r5;
	@%p36 bra 	$L__BB2_20;
	{ // callseq 40, 0
	.param .b64 param0;
	st.param.f64 	[param0], %fd1;
	.param .align 16 .b8 retval0[16];
	call.uni (retval0), 
	__internal_trig_reduction_slowpathd, 
	(
	param0
	);
	ld.param.f64 	%fd284, [retval0];
	ld.param.b32 	%r143, [retval0+8];
	} // callseq 40
$L__BB2_20:
	add.s32 	%r144, %r143, 1;
$L__BB2_21:
	shl.b32 	%r100, %r144, 6;
	cvt.u64.u32 	%rd29, %r100;
	and.b64  	%rd30, %rd29, 64;
	mov.u64 	%rd31, __cudart_sin_cos_coeffs;
	add.s64 	%rd32, %rd31, %rd30;
	mul.rn.f64 	%fd163, %fd284, %fd284;
	and.b32  	%r101, %r144, 1;
	setp.eq.b32 	%p37, %r101, 1;
	selp.f64 	%fd164, 0dBDA8FF8320FD8164, 0d3DE5DB65F9785EBA, %p37;
	ld.global.nc.v2.f64 	{%fd165, %fd166}, [%rd32];
	fma.rn.f64 	%fd167, %fd164, %fd163, %fd165;
	fma.rn.f64 	%fd168, %fd167, %fd163, %fd166;
	ld.global.nc.v2.f64 	{%fd169, %fd170}, [%rd32+16];
	fma.rn.f64 	%fd171, %fd168, %fd163, %fd169;
	fma.rn.f64 	%fd172, %fd171, %fd163, %fd170;
	ld.global.nc.v2.f64 	{%fd173, %fd174}, [%rd32+32];
	fma.rn.f64 	%fd175, %fd172, %fd163, %fd173;
	fma.rn.f64 	%fd176, %fd175, %fd163, %fd174;
	fma.rn.f64 	%fd177, %fd176, %fd284, %fd284;
	fma.rn.f64 	%fd178, %fd176, %fd163, 0d3FF0000000000000;
	selp.f64 	%fd179, %fd178, %fd177, %p37;
	and.b32  	%r102, %r144, 2;
	setp.eq.s32 	%p38, %r102, 0;
	mov.f64 	%fd180, 0d0000000000000000;
	sub.f64 	%fd181, %fd180, %fd179;
	selp.f64 	%fd25, %fd179, %fd181, %p38;
	@%p1 bra 	$L__BB2_23;
	{ // callseq 41, 0
	.param .b64 param0;
	st.param.f64 	[param0], %fd1;
	.param .align 16 .b8 retval0[16];
	call.uni (retval0), 
	__internal_trig_reduction_slowpathd, 
	(
	param0
	);
	ld.param.f64 	%fd285, [retval0];
	ld.param.b32 	%r145, [retval0+8];
	} // callseq 41
$L__BB2_23:
	ld.param.u32 	%r134, [_Z20render_blocks_kernelPKhjjjiiiiiidPhS1__param_5];
	shl.b32 	%r104, %r145, 6;
	cvt.u64.u32 	%rd33, %r104;
	and.b64  	%rd34, %rd33, 64;
	mov.u64 	%rd35, __cudart_sin_cos_coeffs;
	add.s64 	%rd36, %rd35, %rd34;
	mul.rn.f64 	%fd183, %fd285, %fd285;
	and.b32  	%r105, %r145, 1;
	setp.eq.b32 	%p39, %r105, 1;
	selp.f64 	%fd184, 0dBDA8FF8320FD8164, 0d3DE5DB65F9785EBA, %p39;
	ld.global.nc.v2.f64 	{%fd185, %fd186}, [%rd36];
	fma.rn.f64 	%fd187, %fd184, %fd183, %fd185;
	fma.rn.f64 	%fd188, %fd187, %fd183, %fd186;
	ld.global.nc.v2.f64 	{%fd189, %fd190}, [%rd36+16];
	fma.rn.f64 	%fd191, %fd188, %fd183, %fd189;
	fma.rn.f64 	%fd192, %fd191, %fd183, %fd190;
	ld.global.nc.v2.f64 	{%fd193, %fd194}, [%rd36+32];
	fma.rn.f64 	%fd195, %fd192, %fd183, %fd193;
	fma.rn.f64 	%fd196, %fd195, %fd183, %fd194;
	fma.rn.f64 	%fd197, %fd196, %fd285, %fd285;
	fma.rn.f64 	%fd198, %fd196, %fd183, 0d3FF0000000000000;
	selp.f64 	%fd199, %fd198, %fd197, %p39;
	and.b32  	%r106, %r145, 2;
	setp.eq.s32 	%p40, %r106, 0;
	mov.f64 	%fd200, 0d0000000000000000;
	sub.f64 	%fd201, %fd200, %fd199;
	selp.f64 	%fd202, %fd199, %fd201, %p40;
	div.s32 	%r107, %r25, %r134;
	max.s32 	%r108, %r107, 0;
	min.s32 	%r109, %r108, %r4;
	cvt.rn.f64.s32 	%fd203, %r109;
	sub.f64 	%fd204, %fd203, %fd5;
	mul.f64 	%fd205, %fd204, %fd202;
	fma.rn.f64 	%fd206, %fd8, %fd25, %fd205;
	add.f64 	%fd207, %fd6, %fd206;
	mul.f64 	%fd208, %fd204, %fd25;
	mul.f64 	%fd209, %fd8, %fd202;
	sub.f64 	%fd210, %fd208, %fd209;
	add.f64 	%fd211, %fd7, %fd210;
	mov.f64 	%fd212, 0d3FE0000000000000;
	copysign.f64 	%fd213, %fd207, %fd212;
	add.rz.f64 	%fd214, %fd207, %fd213;
	cvt.rzi.f64.f64 	%fd215, %fd214;
	cvt.rzi.s32.f64 	%r32, %fd215;
	copysign.f64 	%fd216, %fd211, %fd212;
	add.rz.f64 	%fd217, %fd211, %fd216;
	cvt.rzi.f64.f64 	%fd218, %fd217;
	cvt.rzi.s32.f64 	%r33, %fd218;
	setp.lt.s32 	%p41, %r32, 0;
	setp.ge.s32 	%p42, %r32, %r44;
	or.pred  	%p43, %p41, %p42;
	setp.lt.s32 	%p44, %r33, 0;
	setp.ge.s32 	%p45, %r33, %r45;
	or.pred  	%p46, %p44, %p45;
	or.pred  	%p48, %p43, %p46;
	mov.b16 	%rs44, 0;
	mov.u16 	%rs45, %rs44;
	mov.u16 	%rs46, %rs44;
	@%p48 bra 	$L__BB2_25;
	ld.param.u32 	%r130, [_Z20render_blocks_kernelPKhjjjiiiiiidPhS1__param_3];
	mul.lo.s32 	%r110, %r33, %r130;
	cvt.u64.u32 	%rd37, %r110;
	shl.b32 	%r111, %r32, 2;
	cvt.u64.u32 	%rd38, %r111;
	add.s64 	%rd39, %rd37, %rd38;
	add.s64 	%rd40, %rd1, %rd39;
	ld.global.u8 	%rs46, [%rd40];
	ld.global.u8 	%rs45, [%rd40+1];
	ld.global.u8 	%rs44, [%rd40+2];
$L__BB2_25:
	ld.param.u32 	%r135, [_Z20render_blocks_kernelPKhjjjiiiiiidPhS1__param_5];
	setp.eq.f64 	%p49, %fd2, 0d7FF0000000000000;
	add.s16 	%rs22, %rs44, %rs13;
	add.s16 	%rs23, %rs45, %rs14;
	add.s16 	%rs24, %rs46, %rs15;
	add.s32 	%r114, %r25, %r51;
	div.s32 	%r115, %r114, %r135;
	max.s32 	%r116, %r115, 0;
	min.s32 	%r34, %r116, %r4;
	mov.b32 	%r148, 1;
	mov.b32 	%r149, 0;
	mov.f64 	%fd288, %fd289;
	@%p49 bra 	$L__BB2_29;
	setp.ltu.f64 	%p50, %fd2, 0d41E0000000000000;
	mov.f64 	%fd288, %fd3;
	mov.u32 	%r146, %r5;
	@%p50 bra 	$L__BB2_28;
	{ // callseq 42, 0
	.param .b64 param0;
	st.param.f64 	[param0], %fd1;
	.param .align 16 .b8 retval0[16];
	call.uni (retval0), 
	__internal_trig_reduction_slowpathd, 
	(
	param0
	);
	ld.param.f64 	%fd288, [retval0];
	ld.param.b32 	%r146, [retval0+8];
	} // callseq 42
$L__BB2_28:
	add.s32 	%r148, %r146, 1;
	mov.u32 	%r149, %r5;
	mov.f64 	%fd289, %fd3;
$L__BB2_29:
	shl.b32 	%r118, %r148, 6;
	cvt.u64.u32 	%rd41, %r118;
	and.b64  	%rd42, %rd41, 64;
	add.s64 	%rd44, %rd35, %rd42;
	mul.rn.f64 	%fd220, %fd288, %fd288;
	and.b32  	%r119, %r148, 1;
	setp.eq.b32 	%p51, %r119, 1;
	selp.f64 	%fd221, 0dBDA8FF8320FD8164, 0d3DE5DB65F9785EBA, %p51;
	ld.global.nc.v2.f64 	{%fd222, %fd223}, [%rd44];
	fma.rn.f64 	%fd224, %fd221, %fd220, %fd222;
	fma.rn.f64 	%fd225, %fd224, %fd220, %fd223;
	ld.global.nc.v2.f64 	{%fd226, %fd227}, [%rd44+16];
	fma.rn.f64 	%fd228, %fd225, %fd220, %fd226;
	fma.rn.f64 	%fd229, %fd228, %fd220, %fd227;
	ld.global.nc.v2.f64 	{%fd230, %fd231}, [%rd44+32];
	fma.rn.f64 	%fd232, %fd229, %fd220, %fd230;
	fma.rn.f64 	%fd233, %fd232, %fd220, %fd231;
	fma.rn.f64 	%fd234, %fd233, %fd288, %fd288;
	fma.rn.f64 	%fd235, %fd233, %fd220, 0d3FF0000000000000;
	selp.f64 	%fd236, %fd235, %fd234, %p51;
	and.b32  	%r120, %r148, 2;
	setp.eq.s32 	%p52, %r120, 0;
	mov.f64 	%fd237, 0d0000000000000000;
	sub.f64 	%fd238, %fd237, %fd236;
	selp.f64 	%fd32, %fd236, %fd238, %p52;
	@%p1 bra 	$L__BB2_31;
	{ // callseq 43, 0
	.param .b64 param0;
	st.param.f64 	[param0], %fd1;
	.param .align 16 .b8 retval0[16];
	call.uni (retval0), 
	__internal_trig_reduction_slowpathd, 
	(
	param0
	);
	ld.param.f64 	%fd289, [retval0];
	ld.param.b32 	%r149, [retval0+8];
	} // callseq 43
$L__BB2_31:
	shl.b32 	%r122, %r149, 6;
	cvt.u64.u32 	%rd45, %r122;
	and.b64  	%rd46, %rd45, 64;
	add.s64 	%rd48, %rd35, %rd46;
	mul.rn.f64 	%fd240, %fd289, %fd289;
	and.b32  	%r123, %r149, 1;
	setp.eq.b32 	%p53, %r123, 1;
	selp.f64 	%fd241, 0dBDA8FF8320FD8164, 0d3DE5DB65F9785EBA, %p53;
	ld.global.nc.v2.f64 	{%fd242, %fd243}, [%rd48];
	fma.rn.f64 	%fd244, %fd241, %fd240, %fd242;
	fma.rn.f64 	%fd245, %fd244, %fd240, %fd243;
	ld.global.nc.v2.f64 	{%fd246, %fd247}, [%rd48+16];
	fma.rn.f64 	%fd248, %fd245, %fd240, %fd246;
	fma.rn.f64 	%fd249, %fd248, %fd240, %fd247;
	ld.global.nc.v2.f64 	{%fd250, %fd251}, [%rd48+32];
	fma.rn.f64 	%fd252, %fd249, %fd240, %fd250;
	fma.rn.f64 	%fd253, %fd252, %fd240, %fd251;
	fma.rn.f64 	%fd254, %fd253, %fd289, %fd289;
	fma.rn.f64 	%fd255, %fd253, %fd240, 0d3FF0000000000000;
	selp.f64 	%fd256, %fd255, %fd254, %p53;
	and.b32  	%r124, %r149, 2;
	setp.eq.s32 	%p54, %r124, 0;
	mov.f64 	%fd257, 0d0000000000000000;
	sub.f64 	%fd258, %fd257, %fd256;
	selp.f64 	%fd259, %fd256, %fd258, %p54;
	cvt.rn.f64.s32 	%fd260, %r34;
	sub.f64 	%fd261, %fd260, %fd5;
	mul.f64 	%fd262, %fd261, %fd259;
	fma.rn.f64 	%fd263, %fd8, %fd32, %fd262;
	add.f64 	%fd264, %fd6, %fd263;
	mul.f64 	%fd265, %fd261, %fd32;
	mul.f64 	%fd266, %fd8, %fd259;
	sub.f64 	%fd267, %fd265, %fd266;
	add.f64 	%fd268, %fd7, %fd267;
	mov.f64 	%fd269, 0d3FE0000000000000;
	copysign.f64 	%fd270, %fd264, %fd269;
	add.rz.f64 	%fd271, %fd264, %fd270;
	cvt.rzi.f64.f64 	%fd272, %fd271;
	cvt.rzi.s32.f64 	%r42, %fd272;
	copysign.f64 	%fd273, %fd268, %fd269;
	add.rz.f64 	%fd274, %fd268, %fd273;
	cvt.rzi.f64.f64 	%fd275, %fd274;
	cvt.rzi.s32.f64 	%r43, %fd275;
	setp.lt.s32 	%p55, %r42, 0;
	setp.ge.s32 	%p56, %r42, %r44;
	or.pred  	%p57, %p55, %p56;
	setp.lt.s32 	%p58, %r43, 0;
	setp.ge.s32 	%p59, %r43, %r45;
	or.pred  	%p60, %p58, %p59;
	or.pred  	%p62, %p57, %p60;
	mov.b16 	%rs47, 0;
	mov.u16 	%rs48, %rs47;
	mov.u16 	%rs49, %rs47;
	@%p62 bra 	$L__BB2_33;
	ld.param.u32 	%r131, [_Z20render_blocks_kernelPKhjjjiiiiiidPhS1__param_3];
	mul.lo.s32 	%r125, %r43, %r131;
	cvt.u64.u32 	%rd49, %r125;
	shl.b32 	%r126, %r42, 2;
	cvt.u64.u32 	%rd50, %r126;
	add.s64 	%rd51, %rd49, %rd50;
	add.s64 	%rd52, %rd1, %rd51;
	ld.global.u8 	%rs49, [%rd52];
	ld.global.u8 	%rs48, [%rd52+1];
	ld.global.u8 	%rs47, [%rd52+2];
$L__BB2_33:
	ld.param.u64 	%rd59, [_Z20render_blocks_kernelPKhjjjiiiiiidPhS1__param_12];
	ld.param.u64 	%rd58, [_Z20render_blocks_kernelPKhjjjiiiiiidPhS1__param_11];
	mul.hi.u16 	%rs35, %rs22, 21846;
	mul.lo.s32 	%r127, %r3, 3;
	cvt.s64.s32 	%rd53, %r127;
	cvta.to.global.u64 	%rd54, %rd58;
	add.s64 	%rd55, %rd54, %rd53;
	st.global.u8 	[%rd55], %rs35;
	mul.hi.u16 	%rs36, %rs23, 21846;
	st.global.u8 	[%rd55+1], %rs36;
	mul.hi.u16 	%rs37, %rs24, 21846;
	st.global.u8 	[%rd55+2], %rs37;
	cvta.to.global.u64 	%rd56, %rd59;
	add.s64 	%rd57, %rd56, %rd53;
	st.global.u8 	[%rd57], %rs47;
	st.global.u8 	[%rd57+1], %rs48;
	st.global.u8 	[%rd57+2], %rs49;
$L__BB2_34:
	ret;

}
	// .globl	_Z19render_ascii_kernelPKhjjjiiiiiidPhS1_S1_
.visible .entry _Z19render_ascii_kernelPKhjjjiiiiiidPhS1_S1_(
	.param .u64 .ptr .align 1 _Z19render_ascii_kernelPKhjjjiiiiiidPhS1_S1__param_0,
	.param .u32 _Z19render_ascii_kernelPKhjjjiiiiiidPhS1_S1__param_1,
	.param .u32 _Z19render_ascii_kernelPKhjjjiiiiiidPhS1_S1__param_2,
	.param .u32 _Z19render_ascii_kernelPKhjjjiiiiiidPhS1_S1__param_3,
	.param .u32 _Z19render_ascii_kernelPKhjjjiiiiiidPhS1_S1__param_4,
	.param .u32 _Z19render_ascii_kernelPKhjjjiiiiiidPhS1_S1__param_5,
	.param .u32 _Z19render_ascii_kernelPKhjjjiiiiiidPhS1_S1__param_6,
	.param .u32 _Z19render_ascii_kernelPKhjjjiiiiiidPhS1_S1__param_7,
	.param .u32 _Z19render_ascii_kernelPKhjjjiiiiiidPhS1_S1__param_8,
	.param .u32 _Z19render_ascii_kernelPKhjjjiiiiiidPhS1_S1__param_9,
	.param .f64 _Z19render_ascii_kernelPKhjjjiiiiiidPhS1_S1__param_10,
	.param .u64 .ptr .align 1 _Z19render_ascii_kernelPKhjjjiiiiiidPhS1_S1__param_11,
	.param .u64 .ptr .align 1 _Z19render_ascii_kernelPKhjjjiiiiiidPhS1_S1__param_12,
	.param .u64 .ptr .align 1 _Z19render_ascii_kernelPKhjjjiiiiiidPhS1_S1__param_13
)
{
	.reg .pred 	%p<20>;
	.reg .b16 	%rs<15>;
	.reg .b32 	%r<62>;
	.reg .b64 	%rd<28>;
	.reg .b64 	%fd<99>;

	ld.param.u32 	%r16, [_Z19render_ascii_kernelPKhjjjiiiiiidPhS1_S1__param_1];
	ld.param.u32 	%r17, [_Z19render_ascii_kernelPKhjjjiiiiiidPhS1_S1__param_2];
	ld.param.u32 	%r18, [_Z19render_ascii_kernelPKhjjjiiiiiidPhS1_S1__param_3];
	ld.param.u32 	%r19, [_Z19render_ascii_kernelPKhjjjiiiiiidPhS1_S1__param_4];
	ld.param.u32 	%r20, [_Z19render_ascii_kernelPKhjjjiiiiiidPhS1_S1__param_5];
	ld.param.u32 	%r21, [_Z19render_ascii_kernelPKhjjjiiiiiidPhS1_S1__param_6];
	ld.param.u32 	%r24, [_Z19render_ascii_kernelPKhjjjiiiiiidPhS1_S1__param_7];
	ld.param.u32 	%r22, [_Z19render_ascii_kernelPKhjjjiiiiiidPhS1_S1__param_8];
	ld.param.u32 	%r23, [_Z19render_ascii_kernelPKhjjjiiiiiidPhS1_S1__param_9];
	ld.param.f64 	%fd13, [_Z19render_ascii_kernelPKhjjjiiiiiidPhS1_S1__param_10];
	ld.param.u64 	%rd3, [_Z19render_ascii_kernelPKhjjjiiiiiidPhS1_S1__param_12];
	ld.param.u64 	%rd4, [_Z19render_ascii_kernelPKhjjjiiiiiidPhS1_S1__param_13];
	mov.u32 	%r26, %ctaid.x;
	mov.u32 	%r27, %ntid.x;
	mov.u32 	%r28, %tid.x;
	mad.lo.s32 	%r1, %r26, %r27, %r28;
	mov.u32 	%r29, %ctaid.y;
	mov.u32 	%r30, %ntid.y;
	mov.u32 	%r31, %tid.y;
	mad.lo.s32 	%r32, %r29, %r30, %r31;
	setp.ge.s32 	%p1, %r1, %r21;
	setp.ge.s32 	%p2, %r32, %r24;
	or.pred  	%p3, %p1, %p2;
	@%p3 bra 	$L__BB3_13;
	mad.lo.s32 	%r3, %r21, %r32, %r1;
	mul.lo.s32 	%r33, %r1, %r22;
	shl.b32 	%r34, %r33, 1;
	add.s32 	%r35, %r34, %r22;
	div.s32 	%r36, %r35, %r19;
	shl.b32 	%r37, %r32, 2;
	or.b32  	%r38, %r37, 2;
	mul.lo.s32 	%r39, %r23, %r38;
	div.s32 	%r40, %r39, %r20;
	max.s32 	%r41, %r36, 0;
	add.s32 	%r42, %r22, -1;
	min.s32 	%r4, %r41, %r42;
	max.s32 	%r5, %r40, 0;
	mul.f64 	%fd14, %fd13, 0d400921FB54442D18;
	div.rn.f64 	%fd1, %fd14, 0d4066800000000000;
	abs.f64 	%fd2, %fd1;
	setp.neu.f64 	%p4, %fd2, 0d7FF0000000000000;
	@%p4 bra 	$L__BB3_3;
	mov.f64 	%fd20, 0d0000000000000000;
	mul.rn.f64 	%fd97, %fd1, %fd20;
	mov.b32 	%r60, 1;
	bra.uni 	$L__BB3_6;
$L__BB3_3:
	mul.f64 	%fd15, %fd1, 0d3FE45F306DC9C883;
	cvt.rni.s32.f64 	%r59, %fd15;
	cvt.rn.f64.s32 	%fd16, %r59;
	fma.rn.f64 	%fd17, %fd16, 0dBFF921FB54442D18, %fd1;
	fma.rn.f64 	%fd18, %fd16, 0dBC91A62633145C00, %fd17;
	fma.rn.f64 	%fd97, %fd16, 0dB97B839A252049C0, %fd18;
	setp.ltu.f64 	%p5, %fd2, 0d41E0000000000000;
	@%p5 bra 	$L__BB3_5;
	{ // callseq 44, 0
	.param .b64 param0;
	st.param.f64 	[param0], %fd1;
	.param .align 16 .b8 retval0[16];
	call.uni (retval0), 
	__internal_trig_reduction_slowpathd, 
	(
	param0
	);
	ld.param.f64 	%fd97, [retval0];
	ld.param.b32 	%r59, [retval0+8];
	} // callseq 44
$L__BB3_5:
	add.s32 	%r60, %r59, 1;
$L__BB3_6:
	setp.neu.f64 	%p6, %fd2, 0d7FF0000000000000;
	shl.b32 	%r45, %r60, 6;
	cvt.u64.u32 	%rd5, %r45;
	and.b64  	%rd6, %rd5, 64;
	mov.u64 	%rd7, __cudart_sin_cos_coeffs;
	add.s64 	%rd8, %rd7, %rd6;
	mul.rn.f64 	%fd21, %fd97, %fd97;
	and.b32  	%r46, %r60, 1;
	setp.eq.b32 	%p7, %r46, 1;
	selp.f64 	%fd22, 0dBDA8FF8320FD8164, 0d3DE5DB65F9785EBA, %p7;
	ld.global.nc.v2.f64 	{%fd23, %fd24}, [%rd8];
	fma.rn.f64 	%fd25, %fd22, %fd21, %fd23;
	fma.rn.f64 	%fd26, %fd25, %fd21, %fd24;
	ld.global.nc.v2.f64 	{%fd27, %fd28}, [%rd8+16];
	fma.rn.f64 	%fd29, %fd26, %fd21, %fd27;
	fma.rn.f64 	%fd30, %fd29, %fd21, %fd28;
	ld.global.nc.v2.f64 	{%fd31, %fd32}, [%rd8+32];
	fma.rn.f64 	%fd33, %fd30, %fd21, %fd31;
	fma.rn.f64 	%fd34, %fd33, %fd21, %fd32;
	fma.rn.f64 	%fd35, %fd34, %fd97, %fd97;
	fma.rn.f64 	%fd36, %fd34, %fd21, 0d3FF0000000000000;
	selp.f64 	%fd37, %fd36, %fd35, %p7;
	and.b32  	%r47, %r60, 2;
	setp.eq.s32 	%p8, %r47, 0;
	mov.f64 	%fd38, 0d0000000000000000;
	sub.f64 	%fd39, %fd38, %fd37;
	selp.f64 	%fd8, %fd37, %fd39, %p8;
	@%p6 bra 	$L__BB3_8;
	mov.f64 	%fd45, 0d0000000000000000;
	mul.rn.f64 	%fd98, %fd1, %fd45;
	mov.b32 	%r61, 0;
	bra.uni 	$L__BB3_10;
$L__BB3_8:
	mul.f64 	%fd40, %fd1, 0d3FE45F306DC9C883;
	cvt.rni.s32.f64 	%r61, %fd40;
	cvt.rn.f64.s32 	%fd41, %r61;
	fma.rn.f64 	%fd42, %fd41, 0dBFF921FB54442D18, %fd1;
	fma.rn.f64 	%fd43, %fd41, 0dBC91A62633145C00, %fd42;
	fma.rn.f64 	%fd98, %fd41, 0dB97B839A252049C0, %fd43;
	setp.ltu.f64 	%p9, %fd2, 0d41E0000000000000;
	@%p9 bra 	$L__BB3_10;
	{ // callseq 45, 0
	.param .b64 param0;
	st.param.f64 	[param0], %fd1;
	.param .align 16 .b8 retval0[16];
	call.uni (retval0), 
	__internal_trig_reduction_slowpathd, 
	(
	param0
	);
	ld.param.f64 	%fd98, [retval0];
	ld.param.b32 	%r61, [retval0+8];
	} // callseq 45
$L__BB3_10:
	shl.b32 	%r50, %r61, 6;
	cvt.u64.u32 	%rd9, %r50;
	and.b64  	%rd10, %rd9, 64;
	add.s64 	%rd12, %rd7, %rd10;
	mul.rn.f64 	%fd46, %fd98, %fd98;
	and.b32  	%r51, %r61, 1;
	setp.eq.b32 	%p10, %r51, 1;
	selp.f64 	%fd47, 0dBDA8FF8320FD8164, 0d3DE5DB65F9785EBA, %p10;
	ld.global.nc.v2.f64 	{%fd48, %fd49}, [%rd12];
	fma.rn.f64 	%fd50, %fd47, %fd46, %fd48;
	fma.rn.f64 	%fd51, %fd50, %fd46, %fd49;
	ld.global.nc.v2.f64 	{%fd52, %fd53}, [%rd12+16];
	fma.rn.f64 	%fd54, %fd51, %fd46, %fd52;
	fma.rn.f64 	%fd55, %fd54, %fd46, %fd53;
	ld.global.nc.v2.f64 	{%fd56, %fd57}, [%rd12+32];
	fma.rn.f64 	%fd58, %fd55, %fd46, %fd56;
	fma.rn.f64 	%fd59, %fd58, %fd46, %fd57;
	fma.rn.f64 	%fd60, %fd59, %fd98, %fd98;
	fma.rn.f64 	%fd61, %fd59, %fd46, 0d3FF0000000000000;
	selp.f64 	%fd62, %fd61, %fd60, %p10;
	and.b32  	%r52, %r61, 2;
	setp.eq.s32 	%p11, %r52, 0;
	mov.f64 	%fd63, 0d0000000000000000;
	sub.f64 	%fd64, %fd63, %fd62;
	selp.f64 	%fd65, %fd62, %fd64, %p11;
	cvt.rn.f64.s32 	%fd66, %r22;
	mul.f64 	%fd67, %fd66, 0d3FE0000000000000;
	cvt.rn.f64.s32 	%fd68, %r23;
	mul.f64 	%fd69, %fd68, 0d3FE0000000000000;
	cvt.rn.f64.u32 	%fd70, %r16;
	cvt.rn.f64.u32 	%fd71, %r17;
	cvt.rn.f64.s32 	%fd72, %r4;
	sub.f64 	%fd73, %fd72, %fd67;
	add.s32 	%r53, %r23, -1;
	min.s32 	%r54, %r5, %r53;
	cvt.rn.f64.s32 	%fd74, %r54;
	sub.f64 	%fd75, %fd74, %fd69;
	mul.f64 	%fd76, %fd75, %fd65;
	fma.rn.f64 	%fd77, %fd73, %fd8, %fd76;
	fma.rn.f64 	%fd78, %fd70, 0d3FE0000000000000, %fd77;
	mul.f64 	%fd79, %fd75, %fd8;
	mul.f64 	%fd80, %fd73, %fd65;
	sub.f64 	%fd81, %fd79, %fd80;
	fma.rn.f64 	%fd82, %fd71, 0d3FE0000000000000, %fd81;
	mov.f64 	%fd83, 0d3FE0000000000000;
	copysign.f64 	%fd84, %fd78, %fd83;
	add.rz.f64 	%fd85, %fd78, %fd84;
	cvt.rzi.f64.f64 	%fd86, %fd85;
	cvt.rzi.s32.f64 	%r14, %fd86;
	copysign.f64 	%fd87, %fd82, %fd83;
	add.rz.f64 	%fd88, %fd82, %fd87;
	cvt.rzi.f64.f64 	%fd89, %fd88;
	cvt.rzi.s32.f64 	%r15, %fd89;
	setp.lt.s32 	%p12, %r14, 0;
	setp.ge.s32 	%p13, %r14, %r16;
	or.pred  	%p14, %p12, %p13;
	setp.lt.s32 	%p15, %r15, 0;
	setp.ge.s32 	%p16, %r15, %r17;
	or.pred  	%p17, %p15, %p16;
	or.pred  	%p19, %p14, %p17;
	mov.b16 	%rs12, 0;
	mov.u16 	%rs13, %rs12;
	mov.u16 	%rs14, %rs12;
	@%p19 bra 	$L__BB3_12;
	ld.param.u64 	%rd26, [_Z19render_ascii_kernelPKhjjjiiiiiidPhS1_S1__param_0];
	mul.lo.s32 	%r55, %r15, %r18;
	cvt.u64.u32 	%rd13, %r55;
	shl.b32 	%r56, %r14, 2;
	cvt.u64.u32 	%rd14, %r56;
	add.s64 	%rd15, %rd13, %rd14;
	cvta.to.global.u64 	%rd16, %rd26;
	add.s64 	%rd17, %rd16, %rd15;
	ld.global.u8 	%rs14, [%rd17];
	ld.global.u8 	%rs13, [%rd17+1];
	ld.global.u8 	%rs12, [%rd17+2];
$L__BB3_12:
	ld.param.u64 	%rd27, [_Z19render_ascii_kernelPKhjjjiiiiiidPhS1_S1__param_11];
	and.b16  	%rs8, %rs12, 255;
	cvt.rn.f64.u16 	%fd90, %rs8;
	and.b16  	%rs9, %rs13, 255;
	cvt.rn.f64.u16 	%fd91, %rs9;
	mul.f64 	%fd92, %fd91, 0d3FE2C8B439581062;
	fma.rn.f64 	%fd93, %fd90, 0d3FD322D0E5604189, %fd92;
	and.b16  	%rs10, %rs14, 255;
	cvt.rn.f64.u16 	%fd94, %rs10;
	fma.rn.f64 	%fd95, %fd94, 0d3FBD2F1A9FBE76C9, %fd93;
	cvt.rzi.u32.f64 	%r57, %fd95;
	cvt.s64.s32 	%rd18, %r3;
	cvta.to.global.u64 	%rd19, %rd27;
	add.s64 	%rd20, %rd19, %rd18;
	st.global.u8 	[%rd20], %r57;
	mul.lo.s32 	%r58, %r3, 3;
	cvt.s64.s32 	%rd21, %r58;
	cvta.to.global.u64 	%rd22, %rd3;
	add.s64 	%rd23, %rd22, %rd21;
	st.global.u8 	[%rd23], %rs12;
	st.global.u8 	[%rd23+1], %rs13;
	st.global.u8 	[%rd23+2], %rs14;
	cvta.to.global.u64 	%rd24, %rd4;
	add.s64 	%rd25, %rd24, %rd21;
	mov.b16 	%rs11, 0;
	st.global.u8 	[%rd25], %rs11;
	st.global.u8 	[%rd25+1], %rs11;
	st.global.u8 	[%rd25+2], %rs11;
$L__BB3_13:
	ret;

}
.func  (.param .align 16 .b8 func_retval0[16]) __internal_trig_reduction_slowpathd(
	.param .b64 __internal_trig_reduction_slowpathd_param_0
)
{
	.local .align 8 .b8 	__local_depot4[40];
	.reg .b64 	%SP;
	.reg .b64 	%SPL;
	.reg .pred 	%p<10>;
	.reg .b32 	%r<47>;
	.reg .b64 	%rd<74>;
	.reg .b64 	%fd<5>;

	mov.u64 	%SPL, __local_depot4;
	ld.param.f64 	%fd4, [__internal_trig_reduction_slowpathd_param_0];
	add.u64 	%rd1, %SPL, 0;
	{
	.reg .b32 %temp; 
	mov.b64 	{%temp, %r1}, %fd4;
	}
	shr.u32 	%r2, %r1, 20;
	and.b32  	%r3, %r2, 2047;
	setp.eq.s32 	%p1, %r3, 2047;
	mov.b32 	%r46, 0;
	@%p1 bra 	$L__BB4_9;
	add.s32 	%r20, %r3, -1024;
	mov.b64 	%rd20, %fd4;
	shl.b64 	%rd2, %rd20, 11;
	shr.u32 	%r4, %r20, 6;
	sub.s32 	%r45, 15, %r4;
	sub.s32 	%r21, 19, %r4;
	setp.lt.u32 	%p2, %r20, 128;
	selp.b32 	%r6, 18, %r21, %p2;
	setp.ge.s32 	%p3, %r45, %r6;
	mov.b64 	%rd70, 0;
	@%p3 bra 	$L__BB4_4;
	add.s32 	%r23, %r6, %r4;
	neg.s32 	%r43, %r23;
	or.b64  	%rd3, %rd2, -9223372036854775808;
	mov.b64 	%rd70, 0;
	mov.b32 	%r42, 0;
	mov.u64 	%rd25, __cudart_i2opi_d;
	mov.u32 	%r44, %r45;
$L__BB4_3:
	.pragma "nounroll";
	mul.wide.s32 	%rd22, %r42, 8;
	add.s64 	%rd23, %rd1, %rd22;
	mul.wide.s32 	%rd24, %r44, 8;
	add.s64 	%rd26, %rd25, %rd24;
	ld.global.nc.u64 	%rd27, [%rd26];
	{
	.reg .u32 %r0, %r1, %r2, %r3, %alo, %ahi, %blo, %bhi, %clo, %chi;
	mov.b64 	{%alo,%ahi}, %rd27;
	mov.b64 	{%blo,%bhi}, %rd3;
	mov.b64 	{%clo,%chi}, %rd70;
	mad.lo.cc.u32 	%r0, %alo, %blo, %clo;
	madc.hi.cc.u32 	%r1, %alo, %blo, %chi;
	madc.hi.u32 	%r2, %alo, %bhi, 0;
	mad.lo.cc.u32 	%r1, %alo, %bhi, %r1;
	madc.hi.cc.u32 	%r2, %ahi, %blo, %r2;
	madc.hi.u32 	%r3, %ahi, %bhi, 0;
	mad.lo.cc.u32 	%r1, %ahi, %blo, %r1;
	madc.lo.cc.u32 	%r2, %ahi, %bhi, %r2;
	addc.u32 	%r3, %r3, 0;
	mov.b64 	%rd28, {%r0,%r1};
	mov.b64 	%rd70, {%r2,%r3};
	}
	st.local.u64 	[%rd23], %rd28;
	add.s32 	%r44, %r44, 1;
	add.s32 	%r43, %r43, 1;
	add.s32 	%r42, %r42, 1;
	setp.ne.s32 	%p4, %r43, -15;
	mov.u32 	%r45, %r6;
	@%p4 bra 	$L__BB4_3;
$L__BB4_4:
	cvt.s64.s32 	%rd29, %r45;
	cvt.u64.u32 	%rd30, %r4;
	add.s64 	%rd31, %rd30, %rd29;
	shl.b64 	%rd32, %rd31, 3;
	add.s64 	%rd33, %rd1, %rd32;
	st.local.u64 	[%rd33+-120], %rd70;
	and.b32  	%r15, %r2, 63;
	ld.local.u64 	%rd72, [%rd1+16];
	ld.local.u64 	%rd71, [%rd1+24];
	setp.eq.s32 	%p5, %r15, 0;
	@%p5 bra 	$L__BB4_6;
	shl.b64 	%rd34, %rd71, %r15;
	shr.u64 	%rd35, %rd72, 1;
	xor.b32  	%r24, %r15, 63;
	shr.u64 	%rd36, %rd35, %r24;
	or.b64  	%rd71, %rd34, %rd36;
	ld.local.u64 	%rd37, [%rd1+8];
	shl.b64 	%rd38, %rd72, %r15;
	shr.u64 	%rd39, %rd37, 1;
	shr.u64 	%rd40, %rd39, %r24;
	or.b64  	%rd72, %rd38, %rd40;
$L__BB4_6:
	and.b32  	%r25, %r1, -2147483648;
	shr.u64 	%rd41, %rd71, 62;
	cvt.u32.u64 	%r26, %rd41;
	mov.b64 	{%r27, %r28}, %rd71;
	mov.b64 	{%r29, %r30}, %rd72;
	shf.l.wrap.b32 	%r31, %r30, %r27, 2;
	shf.l.wrap.b32 	%r32, %r27, %r28, 2;
	mov.b64 	%rd42, {%r31, %r32};
	shl.b64 	%rd43, %rd72, 2;
	shr.u64 	%rd44, %rd42, 63;
	cvt.u32.u64 	%r33, %rd44;
	add.s32 	%r34, %r33, %r26;
	setp.eq.s32 	%p6, %r25, 0;
	neg.s32 	%r35, %r34;
	selp.b32 	%r46, %r34, %r35, %p6;
	setp.gt.s64 	%p7, %rd42, -1;
	mov.b64 	%rd45, 0;
	{
	.reg .u32 %r0, %r1, %r2, %r3, %a0, %a1, %a2, %a3, %b0, %b1, %b2, %b3;
	mov.b64 	{%a0,%a1}, %rd45;
	mov.b64 	{%a2,%a3}, %rd45;
	mov.b64 	{%b0,%b1}, %rd43;
	mov.b64 	{%b2,%b3}, %rd42;
	sub.cc.u32 	%r0, %a0, %b0;
	subc.cc.u32 	%r1, %a1, %b1;
	subc.cc.u32 	%r2, %a2, %b2;
	subc.u32 	%r3, %a3, %b3;
	mov.b64 	%rd46, {%r0,%r1};
	mov.b64 	%rd47, {%r2,%r3};
	}
	xor.b32  	%r36, %r25, -2147483648;
	selp.b64 	%rd73, %rd42, %rd47, %p7;
	selp.b64 	%rd14, %rd43, %rd46, %p7;
	selp.b32 	%r17, %r25, %r36, %p7;
	clz.b64 	%r37, %rd73;
	cvt.u64.u32 	%rd15, %r37;
	setp.eq.s32 	%p8, %r37, 0;
	@%p8 bra 	$L__BB4_8;
	cvt.u32.u64 	%r38, %rd15;
	and.b32  	%r39, %r38, 63;
	shl.b64 	%rd48, %rd73, %r39;
	shr.u64 	%rd49, %rd14, 1;
	not.b32 	%r40, %r38;
	and.b32  	%r41, %r40, 63;
	shr.u64 	%rd50, %rd49, %r41;
	or.b64  	%rd73, %rd48, %rd50;
$L__BB4_8:
	mov.b64 	%rd51, -3958705157555305931;
	{
	.reg .u32 %r0, %r1, %r2, %r3, %alo, %ahi, %blo, %bhi;
	mov.b64 	{%alo,%ahi}, %rd73;
	mov.b64 	{%blo,%bhi}, %rd51;
	mul.lo.u32 	%r0, %alo, %blo;
	mul.hi.u32 	%r1, %alo, %blo;
	mad.lo.cc.u32 	%r1, %alo, %bhi, %r1;
	madc.hi.u32 	%r2, %alo, %bhi, 0;
	mad.lo.cc.u32 	%r1, %ahi, %blo, %r1;
	madc.hi.cc.u32 	%r2, %ahi, %blo, %r2;
	madc.hi.u32 	%r3, %ahi, %bhi, 0;
	mad.lo.cc.u32 	%r2, %ahi, %bhi, %r2;
	addc.u32 	%r3, %r3, 0;
	mov.b64 	%rd52, {%r0,%r1};
	mov.b64 	%rd53, {%r2,%r3};
	}
	setp.gt.s64 	%p9, %rd53, 0;
	{
	.reg .u32 %r0, %r1, %r2, %r3, %a0, %a1, %a2, %a3, %b0, %b1, %b2, %b3;
	mov.b64 	{%a0,%a1}, %rd52;
	mov.b64 	{%a2,%a3}, %rd53;
	mov.b64 	{%b0,%b1}, %rd52;
	mov.b64 	{%b2,%b3}, %rd53;
	add.cc.u32 	%r0, %a0, %b0;
	addc.cc.u32 	%r1, %a1, %b1;
	addc.cc.u32 	%r2, %a2, %b2;
	addc.u32 	%r3, %a3, %b3;
	mov.b64 	%rd54, {%r0,%r1};
	mov.b64 	%rd55, {%r2,%r3};
	}
	selp.b64 	%rd56, %rd55, %rd53, %p9;
	selp.s64 	%rd57, -1, 0, %p9;
	sub.s64 	%rd58, %rd57, %rd15;
	cvt.u64.u32 	%rd59, %r17;
	shl.b64 	%rd60, %rd59, 32;
	add.s64 	%rd61, %rd56, 1;
	shr.u64 	%rd62, %rd61, 10;
	add.s64 	%rd63, %rd62, 1;
	shr.u64 	%rd64, %rd63, 1;
	shl.b64 	%rd65, %rd58, 52;
	add.s64 	%rd66, %rd65, %rd64;
	add.s64 	%rd67, %rd66, 4602678819172646912;
	or.b64  	%rd68, %rd67, %rd60;
	mov.b64 	%fd4, %rd68;
$L__BB4_9:
	st.param.f64 	[func_retval0], %fd4;
	st.param.b32 	[func_retval0+8], %r46;
	ret;

}


// ===== COMPILED SASS (sm_100) =====

	.target	sm_100

	.elftype	@"ET_EXEC"


//--------------------- .note.nv.tkinfo           --------------------------
	.section	.note.nv.tkinfo,"",@"SHT_NOTE"
	.sectionflags	@"SHF_NOTE_NV_TKINFO"
	.tkinfo
        /*0018*/ 	.word	0x00000002
        /*0030*/ 	.string	""
        /*0030*/ 	.string	"ptxas"
        /*0030*/ 	.string	"Cuda compilation tools, release 13.0, V13.0.88"
        /*0030*/ 	.string	"Build cuda_13.0.r13.0/compiler.36424714_0"
        /*0030*/ 	.string	"-arch sm_100 -m 64 "



//--------------------- .note.nv.cuinfo           --------------------------
	.section	.note.nv.cuinfo,"",@"SHT_NOTE"
	.sectionflags	@"SHF_NOTE_NV_CUINFO"
        /*0018*/ 	.short	0x0002
        /*001a*/ 	.short	0x0064
        /*001c*/ 	.short	0x0082
	.zero		2


//--------------------- .nv.info                  --------------------------
	.section	.nv.info,"",@"SHT_CUDA_INFO"
	.align	4


	//----- nvinfo : EIATTR_REGCOUNT
	.align		4
        /*0000*/ 	.byte	0x04, 0x2f
        /*0002*/ 	.short	(.L_3 - .L_2)
	.align		4
.L_2:
        /*0004*/ 	.word	index@(_Z21render_braille_kernelPKhjjjiiiiiidhhPhS1_S1_)
        /*0008*/ 	.word	0x0000006d


	//----- nvinfo : EIATTR_FRAME_SIZE
	.align		4
.L_3:
        /*000c*/ 	.byte	0x04, 0x11
        /*000e*/ 	.short	(.L_5 - .L_4)
	.align		4
.L_4:
        /*0010*/ 	.word	index@($_Z21render_braille_kernelPKhjjjiiiiiidhhPhS1_S1_$__internal_trig_reduction_slowpathd)
        /*0014*/ 	.word	0x000013c0


	//----- nvinfo : EIATTR_FRAME_SIZE
	.align		4
.L_5:
        /*0018*/ 	.byte	0x04, 0x11
        /*001a*/ 	.short	(.L_7 - .L_6)
	.align		4
.L_6:
        /*001c*/ 	.word	index@($__internal_7_$__cuda_sm20_dsqrt_rn_f64_mediumpath_v1)
        /*0020*/ 	.word	0x000013c0


	//----- nvinfo : EIATTR_FRAME_SIZE
	.align		4
.L_7:
        /*0024*/ 	.byte	0x04, 0x11
        /*0026*/ 	.short	(.L_9 - .L_8)
	.align		4
.L_8:
        /*0028*/ 	.word	index@($__internal_6_$__cuda_sm20_div_u16)
        /*002c*/ 	.word	0x000013c0


	//----- nvinfo : EIATTR_FRAME_SIZE
	.align		4
.L_9:
        /*0030*/ 	.byte	0x04, 0x11
        /*0032*/ 	.short	(.L_11 - .L_10)
	.align		4
.L_10:
        /*0034*/ 	.word	index@($__internal_5_$__cuda_sm20_div_rn_f64_full)
        /*0038*/ 	.word	0x000013c0


	//----- nvinfo : EIATTR_FRAME_SIZE
	.align		4
.L_11:
        /*003c*/ 	.byte	0x04, 0x11
        /*003e*/ 	.short	(.L_13 - .L_12)
	.align		4
.L_12:
        /*0040*/ 	.word	index@(_Z21render_braille_kernelPKhjjjiiiiiidhhPhS1_S1_)
        /*0044*/ 	.word	0x000013c0


	//----- nvinfo : EIATTR_REGCOUNT
	.align		4
.L_13:
        /*0048*/ 	.byte	0x04, 0x2f
        /*004a*/ 	.short	(.L_15 - .L_14)
	.align		4
.L_14:
        /*004c*/ 	.word	index@(_Z20render_hybrid_kernelPKhjjjiiiiiidhhPhS1_S1_S1_)
        /*0050*/ 	.word	0x00000071


	//----- nvinfo : EIATTR_FRAME_SIZE
	.align		4
.L_15:
        /*0054*/ 	.byte	0x04, 0x11
        /*0056*/ 	.short	(.L_17 - .L_16)
	.align		4
.L_16:
        /*0058*/ 	.word	index@($_Z20render_hybrid_kernelPKhjjjiiiiiidhhPhS1_S1_S1_$__internal_trig_reduction_slowpathd)
        /*005c*/ 	.word	0x000013c0


	//----- nvinfo : EIATTR_FRAME_SIZE
	.align		4
.L_17:
        /*0060*/ 	.byte	0x04, 0x11
        /*0062*/ 	.short	(.L_19 - .L_18)
	.align		4
.L_18:
        /*0064*/ 	.word	index@($__internal_4_$__cuda_sm20_dsqrt_rn_f64_mediumpath_v1)
        /*0068*/ 	.word	0x000013c0


	//----- nvinfo : EIATTR_FRAME_SIZE
	.align		4
.L_19:
        /*006c*/ 	.byte	0x04, 0x11
        /*006e*/ 	.short	(.L_21 - .L_20)
	.align		4
.L_20:
        /*0070*/ 	.word	index@($__internal_3_$__cuda_sm20_div_u16)
        /*0074*/ 	.word	0x000013c0


	//----- nvinfo : EIATTR_FRAME_SIZE
	.align		4
.L_21:
        /*0078*/ 	.byte	0x04, 0x11
        /*007a*/ 	.short	(.L_23 - .L_22)
	.align		4
.L_22:
        /*007c*/ 	.word	index@($__internal_2_$__cuda_sm20_div_rn_f64_full)
        /*0080*/ 	.word	0x000013c0


	//----- nvinfo : EIATTR_FRAME_SIZE
	.align		4
.L_23:
        /*0084*/ 	.byte	0x04, 0x11
        /*0086*/ 	.short	(.L_25 - .L_24)
	.align		4
.L_24:
        /*0088*/ 	.word	index@(_Z20render_hybrid_kernelPKhjjjiiiiiidhhPhS1_S1_S1_)
        /*008c*/ 	.word	0x000013c0


	//----- nvinfo : EIATTR_REGCOUNT
	.align		4
.L_25:
        /*0090*/ 	.byte	0x04, 0x2f
        /*0092*/ 	.short	(.L_27 - .L_26)
	.align		4
.L_26:
        /*0094*/ 	.word	index@(_Z20render_blocks_kernelPKhjjjiiiiiidPhS1_)
        /*0098*/ 	.word	0x00000030


	//----- nvinfo : EIATTR_FRAME_SIZE
	.align		4
.L_27:
        /*009c*/ 	.byte	0x04, 0x11
        /*009e*/ 	.short	(.L_29 - .L_28)
	.align		4
.L_28:
        /*00a0*/ 	.word	index@($_Z20render_blocks_kernelPKhjjjiiiiiidPhS1_$__internal_trig_reduction_slowpathd)
        /*00a4*/ 	.word	0x00000028


	//----- nvinfo : EIATTR_FRAME_SIZE
	.align		4
.L_29:
        /*00a8*/ 	.byte	0x04, 0x11
        /*00aa*/ 	.short	(.L_31 - .L_30)
	.align		4
.L_30:
        /*00ac*/ 	.word	index@($__internal_1_$__cuda_sm20_div_rn_f64_full)
        /*00b0*/ 	.word	0x00000028


	//----- nvinfo : EIATTR_FRAME_SIZE
	.align		4
.L_31:
        /*00b4*/ 	.byte	0x04, 0x11
        /*00b6*/ 	.short	(.L_33 - .L_32)
	.align		4
.L_32:
        /*00b8*/ 	.word	index@(_Z20render_blocks_kernelPKhjjjiiiiiidPhS1_)
        /*00bc*/ 	.word	0x00000028


	//----- nvinfo : EIATTR_REGCOUNT
	.align		4
.L_33:
        /*00c0*/ 	.byte	0x04, 0x2f
        /*00c2*/ 	.short	(.L_35 - .L_34)
	.align		4
.L_34:
        /*00c4*/ 	.word	index@(_Z19render_ascii_kernelPKhjjjiiiiiidPhS1_S1_)
        /*00c8*/ 	.word	0x0000001e


	//----- nvinfo : EIATTR_FRAME_SIZE
	.align		4
.L_35:
        /*00cc*/ 	.byte	0x04, 0x11
        /*00ce*/ 	.short	(.L_37 - .L_36)
	.align		4
.L_36:
        /*00d0*/ 	.word	index@($_Z19render_ascii_kernelPKhjjjiiiiiidPhS1_S1_$__internal_trig_reduction_slowpathd)
        /*00d4*/ 	.word	0x00000028


	//----- nvinfo : EIATTR_FRAME_SIZE
	.align		4
.L_37:
        /*00d8*/ 	.byte	0x04, 0x11
        /*00da*/ 	.short	(.L_39 - .L_38)
	.align		4
.L_38:
        /*00dc*/ 	.word	index@($__internal_0_$__cuda_sm20_div_rn_f64_full)
        /*00e0*/ 	.word	0x00000028


	//----- nvinfo : EIATTR_FRAME_SIZE
	.align		4
.L_39:
        /*00e4*/ 	.byte	0x04, 0x11
        /*00e6*/ 	.short	(.L_41 - .L_40)
	.align		4
.L_40:
        /*00e8*/ 	.word	index@(_Z19render_ascii_kernelPKhjjjiiiiiidPhS1_S1_)
        /*00ec*/ 	.word	0x00000028


	//----- nvinfo : EIATTR_MIN_STACK_SIZE
	.align		4
.L_41:
        /*00f0*/ 	.byte	0x04, 0x12
        /*00f2*/ 	.short	(.L_43 - .L_42)
	.align		4
.L_42:
        /*00f4*/ 	.word	index@(_Z19render_ascii_kernelPKhjjjiiiiiidPhS1_S1_)
        /*00f8*/ 	.word	0x00000028


	//----- nvinfo : EIATTR_MIN_STACK_SIZE
	.align		4
.L_43:
        /*00fc*/ 	.byte	0x04, 0x12
        /*00fe*/ 	.short	(.L_45 - .L_44)
	.align		4
.L_44:
        /*0100*/ 	.word	index@(_Z20render_blocks_kernelPKhjjjiiiiiidPhS1_)
        /*0104*/ 	.word	0x00000028


	//----- nvinfo : EIATTR_MIN_STACK_SIZE
	.align		4
.L_45:
        /*0108*/ 	.byte	0x04, 0x12
        /*010a*/ 	.short	(.L_47 - .L_46)
	.align		4
.L_46:
        /*010c*/ 	.word	index@(_Z20render_hybrid_kernelPKhjjjiiiiiidhhPhS1_S1_S1_)
        /*0110*/ 	.word	0x000013c0


	//----- nvinfo : EIATTR_MIN_STACK_SIZE
	.align		4
.L_47:
        /*0114*/ 	.byte	0x04, 0x12
        /*0116*/ 	.short	(.L_49 - .L_48)
	.align		4
.L_48:
        /*0118*/ 	.word	index@(_Z21render_braille_kernelPKhjjjiiiiiidhhPhS1_S1_)
        /*011c*/ 	.word	0x000013c0
.L_49:


//--------------------- .nv.compat                --------------------------
	.section	.nv.compat,"",@"SHT_CUDA_COMPAT_INFO"
	.align	4
        /*0000*/ 	.byte	0x02, 0x09, 0x00, 0x00, 0x02, 0x02, 0x01, 0x00, 0x02, 0x05, 0x05, 0x00, 0x03, 0x07, 0x01, 0x01
        /*0010*/ 	.byte	0x02, 0x03, 0x00, 0x00, 0x02, 0x06, 0x01, 0x00, 0x04, 0x0b, 0x08, 0x00, 0x01, 0x00, 0x00, 0x00
        /*0020*/ 	.byte	0x00, 0x00, 0x00, 0x00


//--------------------- .nv.info._Z19render_ascii_kernelPKhjjjiiiiiidPhS1_S1_ --------------------------
	.section	.nv.info._Z19render_ascii_kernelPKhjjjiiiiiidPhS1_S1_,"",@"SHT_CUDA_INFO"
	.sectionflags	@""
	.align	4


	//----- nvinfo : EIATTR_CUDA_API_VERSION
	.align		4
        /*0000*/ 	.byte	0x04, 0x37
        /*0002*/ 	.short	(.L_51 - .L_50)
.L_50:
        /*0004*/ 	.word	0x00000082


	//----- nvinfo : EIATTR_KPARAM_INFO
	.align		4
.L_51:
        /*0008*/ 	.byte	0x04, 0x17
        /*000a*/ 	.short	(.L_53 - .L_52)
.L_52:
        /*000c*/ 	.word	0x00000000
        /*0010*/ 	.short	0x000d
        /*0012*/ 	.short	0x0048
        /*0014*/ 	.byte	0x00, 0xf5, 0x21, 0x00


	//----- nvinfo : EIATTR_KPARAM_INFO
	.align		4
.L_53:
        /*0018*/ 	.byte	0x04, 0x17
        /*001a*/ 	.short	(.L_55 - .L_54)
.L_54:
        /*001c*/ 	.word	0x00000000
        /*0020*/ 	.short	0x000c
        /*0022*/ 	.short	0x0040
        /*0024*/ 	.byte	0x00, 0xf5, 0x21, 0x00


	//----- nvinfo : EIATTR_KPARAM_INFO
	.align		4
.L_55:
        /*0028*/ 	.byte	0x04, 0x17
        /*002a*/ 	.short	(.L_57 - .L_56)
.L_56:
        /*002c*/ 	.word	0x00000000
        /*0030*/ 	.short	0x000b
        /*0032*/ 	.short	0x0038
        /*0034*/ 	.byte	0x00, 0xf5, 0x21, 0x00


	//----- nvinfo : EIATTR_KPARAM_INFO
	.align		4
.L_57:
        /*0038*/ 	.byte	0x04, 0x17
        /*003a*/ 	.short	(.L_59 - .L_58)
.L_58:
        /*003c*/ 	.word	0x00000000
        /*0040*/ 	.short	0x000a
        /*0042*/ 	.short	0x0030
        /*0044*/ 	.byte	0x00, 0xf0, 0x21, 0x00


	//----- nvinfo : EIATTR_KPARAM_INFO
	.align		4
.L_59:
        /*0048*/ 	.byte	0x04, 0x17
        /*004a*/ 	.short	(.L_61 - .L_60)
.L_60:
        /*004c*/ 	.word	0x00000000
        /*0050*/ 	.short	0x0009
        /*0052*/ 	.short	0x0028
        /*0054*/ 	.byte	0x00, 0xf0, 0x11, 0x00


	//----- nvinfo : EIATTR_KPARAM_INFO
	.align		4
.L_61:
        /*0058*/ 	.byte	0x04, 0x17
        /*005a*/ 	.short	(.L_63 - .L_62)
.L_62:
        /*005c*/ 	.word	0x00000000
        /*0060*/ 	.short	0x0008
        /*0062*/ 	.short	0x0024
        /*0064*/ 	.byte	0x00, 0xf0, 0x11, 0x00


	//----- nvinfo : EIATTR_KPARAM_INFO
	.align		4
.L_63:
        /*0068*/ 	.byte	0x04, 0x17
        /*006a*/ 	.short	(.L_65 - .L_64)
.L_64:
        /*006c*/ 	.word	0x00000000
        /*0070*/ 	.short	0x0007
        /*0072*/ 	.short	0x0020
        /*0074*/ 	.byte	0x00, 0xf0, 0x11, 0x00


	//----- nvinfo : EIATTR_KPARAM_INFO
	.align		4
.L_65:
        /*0078*/ 	.byte	0x04, 0x17
        /*007a*/ 	.short	(.L_67 - .L_66)
.L_66:
        /*007c*/ 	.word	0x00000000
        /*0080*/ 	.short	0x0006
        /*0082*/ 	.short	0x001c
        /*0084*/ 	.byte	0x00, 0xf0, 0x11, 0x00


	//----- nvinfo : EIATTR_KPARAM_INFO
	.align		4
.L_67:
        /*0088*/ 	.byte	0x04, 0x17
        /*008a*/ 	.short	(.L_69 - .L_68)
.L_68:
        /*008c*/ 	.word	0x00000000
        /*0090*/ 	.short	0x0005
        /*0092*/ 	.short	0x0018
        /*0094*/ 	.byte	0x00, 0xf0, 0x11, 0x00


	//----- nvinfo : EIATTR_KPARAM_INFO
	.align		4
.L_69:
        /*0098*/ 	.byte	0x04, 0x17
        /*009a*/ 	.short	(.L_71 - .L_70)
.L_70:
        /*009c*/ 	.word	0x00000000
        /*00a0*/ 	.short	0x0004
        /*00a2*/ 	.short	0x0014
        /*00a4*/ 	.byte	0x00, 0xf0, 0x11, 0x00


	//----- nvinfo : EIATTR_KPARAM_INFO
	.align		4
.L_71:
        /*00a8*/ 	.byte	0x04, 0x17
        /*00aa*/ 	.short	(.L_73 - .L_72)
.L_72:
        /*00ac*/ 	.word	0x00000000
        /*00b0*/ 	.short	0x0003
        /*00b2*/ 	.short	0x0010
        /*00b4*/ 	.byte	0x00, 0xf0, 0x11, 0x00


	//----- nvinfo : EIATTR_KPARAM_INFO
	.align		4
.L_73:
        /*00b8*/ 	.byte	0x04, 0x17
        /*00ba*/ 	.short	(.L_75 - .L_74)
.L_74:
        /*00bc*/ 	.word	0x00000000
        /*00c0*/ 	.short	0x0002
        /*00c2*/ 	.short	0x000c
        /*00c4*/ 	.byte	0x00, 0xf0, 0x11, 0x00


	//----- nvinfo : EIATTR_KPARAM_INFO
	.align		4
.L_75:
        /*00c8*/ 	.byte	0x04, 0x17
        /*00ca*/ 	.short	(.L_77 - .L_76)
.L_76:
        /*00cc*/ 	.word	0x00000000
        /*00d0*/ 	.short	0x0001
        /*00d2*/ 	.short	0x0008
        /*00d4*/ 	.byte	0x00, 0xf0, 0x11, 0x00


	//----- nvinfo : EIATTR_KPARAM_INFO
	.align		4
.L_77:
        /*00d8*/ 	.byte	0x04, 0x17
        /*00da*/ 	.short	(.L_79 - .L_78)
.L_78:
        /*00dc*/ 	.word	0x00000000
        /*00e0*/ 	.short	0x0000
        /*00e2*/ 	.short	0x0000
        /*00e4*/ 	.byte	0x00, 0xf5, 0x21, 0x00


	//----- nvinfo : EIATTR_SPARSE_MMA_MASK
	.align		4
.L_79:
        /*00e8*/ 	.byte	0x03, 0x50
        /*00ea*/ 	.short	0x0000


	//----- nvinfo : EIATTR_MAXREG_COUNT
	.align		4
        /*00ec*/ 	.byte	0x03, 0x1b
        /*00ee*/ 	.short	0x00ff


	//----- nvinfo : EIATTR_MERCURY_ISA_VERSION
	.align		4
        /*00f0*/ 	.byte	0x03, 0x5f
        /*00f2*/ 	.short	0x0101


	//----- nvinfo : EIATTR_VRC_CTA_INIT_COUNT
	.align		4
        /*00f4*/ 	.byte	0x02, 0x4a
	.zero		1
	.zero		1


	//----- nvinfo : EIATTR_EXIT_INSTR_OFFSETS
	.align		4
        /*00f8*/ 	.byte	0x04, 0x1c
        /*00fa*/ 	.short	(.L_81 - .L_80)


	//   ....[0]....
.L_80:
        /*00fc*/ 	.word	0x000000e0


	//   ....[1]....
        /*0100*/ 	.word	0x000011a0


	//----- nvinfo : EIATTR_CRS_STACK_SIZE
	.align		4
.L_81:
        /*0104*/ 	.byte	0x04, 0x1e
        /*0106*/ 	.short	(.L_83 - .L_82)
.L_82:
        /*0108*/ 	.word	0x00000000


	//----- nvinfo : EIATTR_CBANK_PARAM_SIZE
	.align		4
.L_83:
        /*010c*/ 	.byte	0x03, 0x19
        /*010e*/ 	.short	0x0050


	//----- nvinfo : EIATTR_PARAM_CBANK
	.align		4
        /*0110*/ 	.byte	0x04, 0x0a
        /*0112*/ 	.short	(.L_85 - .L_84)
	.align		4
.L_84:
        /*0114*/ 	.word	index@(.nv.constant0._Z19render_ascii_kernelPKhjjjiiiiiidPhS1_S1_)
        /*0118*/ 	.short	0x0380
        /*011a*/ 	.short	0x0050


	//----- nvinfo : EIATTR_SW_WAR
	.align		4
.L_85:
        /*011c*/ 	.byte	0x04, 0x36
        /*011e*/ 	.short	(.L_87 - .L_86)
.L_86:
        /*0120*/ 	.word	0x00000008
.L_87:


//--------------------- .nv.info._Z20render_blocks_kernelPKhjjjiiiiiidPhS1_ --------------------------
	.section	.nv.info._Z20render_blocks_kernelPKhjjjiiiiiidPhS1_,"",@"SHT_CUDA_INFO"
	.sectionflags	@""
	.align	4


	//----- nvinfo : EIATTR_CUDA_API_VERSION
	.align		4
        /*0000*/ 	.byte	0x04, 0x37
        /*0002*/ 	.short	(.L_89 - .L_88)
.L_88:
        /*0004*/ 	.word	0x00000082


	//----- nvinfo : EIATTR_KPARAM_INFO
	.align		4
.L_89:
        /*0008*/ 	.byte	0x04, 0x17
        /*000a*/ 	.short	(.L_91 - .L_90)
.L_90:
        /*000c*/ 	.word	0x00000000
        /*0010*/ 	.short	0x000c
        /*0012*/ 	.short	0x0040
        /*0014*/ 	.byte	0x00, 0xf5, 0x21, 0x00


	//----- nvinfo : EIATTR_KPARAM_INFO
	.align		4
.L_91:
        /*0018*/ 	.byte	0x04, 0x17
        /*001a*/ 	.short	(.L_93 - .L_92)
.L_92:
        /*001c*/ 	.word	0x00000000
        /*0020*/ 	.short	0x000b
        /*0022*/ 	.short	0x0038
        /*0024*/ 	.byte	0x00, 0xf5, 0x21, 0x00


	//----- nvinfo : EIATTR_KPARAM_INFO
	.align		4
.L_93:
        /*0028*/ 	.byte	0x04, 0x17
        /*002a*/ 	.short	(.L_95 - .L_94)
.L_94:
        /*002c*/ 	.word	0x00000000
        /*0030*/ 	.short	0x000a
        /*0032*/ 	.short	0x0030
        /*0034*/ 	.byte	0x00, 0xf0, 0x21, 0x00


	//----- nvinfo : EIATTR_KPARAM_INFO
	.align		4
.L_95:
        /*0038*/ 	.byte	0x04, 0x17
        /*003a*/ 	.short	(.L_97 - .L_96)
.L_96:
        /*003c*/ 	.word	0x00000000
        /*0040*/ 	.short	0x0009
        /*0042*/ 	.short	0x0028
        /*0044*/ 	.byte	0x00, 0xf0, 0x11, 0x00


	//----- nvinfo : EIATTR_KPARAM_INFO
	.align		4
.L_97:
        /*0048*/ 	.byte	0x04, 0x17
        /*004a*/ 	.short	(.L_99 - .L_98)
.L_98:
        /*004c*/ 	.word	0x00000000
        /*0050*/ 	.short	0x0008
        /*0052*/ 	.short	0x0024
        /*0054*/ 	.byte	0x00, 0xf0, 0x11, 0x00


	//----- nvinfo : EIATTR_KPARAM_INFO
	.align		4
.L_99:
        /*0058*/ 	.byte	0x04, 0x17
        /*005a*/ 	.short	(.L_101 - .L_100)
.L_100:
        /*005c*/ 	.word	0x00000000
        /*0060*/ 	.short	0x0007
        /*0062*/ 	.short	0x0020
        /*0064*/ 	.byte	0x00, 0xf0, 0x11, 0x00


	//----- nvinfo : EIATTR_KPARAM_INFO
	.align		4
.L_101:
        /*0068*/ 	.byte	0x04, 0x17
        /*006a*/ 	.short	(.L_103 - .L_102)
.L_102:
        /*006c*/ 	.word	0x00000000
        /*0070*/ 	.short	0x0006
        /*0072*/ 	.short	0x001c
        /*0074*/ 	.byte	0x00, 0xf0, 0x11, 0x00


	//----- nvinfo : EIATTR_KPARAM_INFO
	.align		4
.L_103:
        /*0078*/ 	.byte	0x04, 0x17
        /*007a*/ 	.short	(.L_105 - .L_104)
.L_104:
        /*007c*/ 	.word	0x00000000
        /*0080*/ 	.short	0x0005
        /*0082*/ 	.short	0x0018
        /*0084*/ 	.byte	0x00, 0xf0, 0x11, 0x00


	//----- nvinfo : EIATTR_KPARAM_INFO
	.align		4
.L_105:
        /*0088*/ 	.byte	0x04, 0x17
        /*008a*/ 	.short	(.L_107 - .L_106)
.L_106:
        /*008c*/ 	.word	0x00000000
        /*0090*/ 	.short	0x0004
        /*0092*/ 	.short	0x0014
        /*0094*/ 	.byte	0x00, 0xf0, 0x11, 0x00


	//----- nvinfo : EIATTR_KPARAM_INFO
	.align		4
.L_107:
        /*0098*/ 	.byte	0x04, 0x17
        /*009a*/ 	.short	(.L_109 - .L_108)
.L_108:
        /*009c*/ 	.word	0x00000000
        /*00a0*/ 	.short	0x0003
        /*00a2*/ 	.short	0x0010
        /*00a4*/ 	.byte	0x00, 0xf0, 0x11, 0x00


	//----- nvinfo : EIATTR_KPARAM_INFO
	.align		4
.L_109:
        /*00a8*/ 	.byte	0x04, 0x17
        /*00aa*/ 	.short	(.L_111 - .L_110)
.L_110:
        /*00ac*/ 	.word	0x00000000
        /*00b0*/ 	.short	0x0002
        /*00b2*/ 	.short	0x000c
        /*00b4*/ 	.byte	0x00, 0xf0, 0x11, 0x00


	//----- nvinfo : EIATTR_KPARAM_INFO
	.align		4
.L_111:
        /*00b8*/ 	.byte	0x04, 0x17
        /*00ba*/ 	.short	(.L_113 - .L_112)
.L_112:
        /*00bc*/ 	.word	0x00000000
        /*00c0*/ 	.short	0x0001
        /*00c2*/ 	.short	0x0008
        /*00c4*/ 	.byte	0x00, 0xf0, 0x11, 0x00


	//----- nvinfo : EIATTR_KPARAM_INFO
	.align		4
.L_113:
        /*00c8*/ 	.byte	0x04, 0x17
        /*00ca*/ 	.short	(.L_115 - .L_114)
.L_114:
        /*00cc*/ 	.word	0x00000000
        /*00d0*/ 	.short	0x0000
        /*00d2*/ 	.short	0x0000
        /*00d4*/ 	.byte	0x00, 0xf5, 0x21, 0x00


	//----- nvinfo : EIATTR_SPARSE_MMA_MASK
	.align		4
.L_115:
        /*00d8*/ 	.byte	0x03, 0x50
        /*00da*/ 	.short	0x0000


	//----- nvinfo : EIATTR_MAXREG_COUNT
	.align		4
        /*00dc*/ 	.byte	0x03, 0x1b
        /*00de*/ 	.short	0x00ff


	//----- nvinfo : EIATTR_MERCURY_ISA_VERSION
	.align		4
        /*00e0*/ 	.byte	0x03, 0x5f
        /*00e2*/ 	.short	0x0101


	//----- nvinfo : EIATTR_VRC_CTA_INIT_COUNT
	.align		4
        /*00e4*/ 	.byte	0x02, 0x4a
	.zero		1
	.zero		1


	//----- nvinfo : EIATTR_EXIT_INSTR_OFFSETS
	.align		4
        /*00e8*/ 	.byte	0x04, 0x1c
        /*00ea*/ 	.short	(.L_117 - .L_116)


	//   ....[0]....
.L_116:
        /*00ec*/ 	.word	0x000000f0


	//   ....[1]....
        /*00f0*/ 	.word	0x00002d90


	//----- nvinfo : EIATTR_CRS_STACK_SIZE
	.align		4
.L_117:
        /*00f4*/ 	.byte	0x04, 0x1e
        /*00f6*/ 	.short	(.L_119 - .L_118)
.L_118:
        /*00f8*/ 	.word	0x00000000


	//----- nvinfo : EIATTR_CBANK_PARAM_SIZE
	.align		4
.L_119:
        /*00fc*/ 	.byte	0x03, 0x19
        /*00fe*/ 	.short	0x0048


	//----- nvinfo : EIATTR_PARAM_CBANK
	.align		4
        /*0100*/ 	.byte	0x04, 0x0a
        /*0102*/ 	.short	(.L_121 - .L_120)
	.align		4
.L_120:
        /*0104*/ 	.word	index@(.nv.constant0._Z20render_blocks_kernelPKhjjjiiiiiidPhS1_)
        /*0108*/ 	.short	0x0380
        /*010a*/ 	.short	0x0048


	//----- nvinfo : EIATTR_SW_WAR
	.align		4
.L_121:
        /*010c*/ 	.byte	0x04, 0x36
        /*010e*/ 	.short	(.L_123 - .L_122)
.L_122:
        /*0110*/ 	.word	0x00000008
.L_123:


//--------------------- .nv.info._Z20render_hybrid_kernelPKhjjjiiiiiidhhPhS1_S1_S1_ --------------------------
	.section	.nv.info._Z20render_hybrid_kernelPKhjjjiiiiiidhhPhS1_S1_S1_,"",@"SHT_CUDA_INFO"
	.sectionflags	@""
	.align	4


	//----- nvinfo : EIATTR_CUDA_API_VERSION
	.align		4
        /*0000*/ 	.byte	0x04, 0x37
        /*0002*/ 	.short	(.L_125 - .L_124)
.L_124:
        /*0004*/ 	.word	0x00000082


	//----- nvinfo : EIATTR_KPARAM_INFO
	.align		4
.L_125:
        /*0008*/ 	.byte	0x04, 0x17
        /*000a*/ 	.short	(.L_127 - .L_126)
.L_126:
        /*000c*/ 	.word	0x00000000
        /*0010*/ 	.short	0x0010
        /*0012*/ 	.short	0x0058
        /*0014*/ 	.byte	0x00, 0xf5, 0x21, 0x00


	//----- nvinfo : EIATTR_KPARAM_INFO
	.align		4
.L_127:
        /*0018*/ 	.byte	0x04, 0x17
        /*001a*/ 	.short	(.L_129 - .L_128)
.L_128:
        /*001c*/ 	.word	0x00000000
        /*0020*/ 	.short	0x000f
        /*0022*/ 	.short	0x0050
        /*0024*/ 	.byte	0x00, 0xf5, 0x21, 0x00


	//----- nvinfo : EIATTR_KPARAM_INFO
	.align		4
.L_129:
        /*0028*/ 	.byte	0x04, 0x17
        /*002a*/ 	.short	(.L_131 - .L_130)
.L_130:
        /*002c*/ 	.word	0x00000000
        /*0030*/ 	.short	0x000e
        /*0032*/ 	.short	0x0048
        /*0034*/ 	.byte	0x00, 0xf5, 0x21, 0x00


	//----- nvinfo : EIATTR_KPARAM_INFO
	.align		4
.L_131:
        /*0038*/ 	.byte	0x04, 0x17
        /*003a*/ 	.short	(.L_133 - .L_132)
.L_132:
        /*003c*/ 	.word	0x00000000
        /*0040*/ 	.short	0x000d
        /*0042*/ 	.short	0x0040
        /*0044*/ 	.byte	0x00, 0xf5, 0x21, 0x00


	//----- nvinfo : EIATTR_KPARAM_INFO
	.align		4
.L_133:
        /*0048*/ 	.byte	0x04, 0x17
        /*004a*/ 	.short	(.L_135 - .L_134)
.L_134:
        /*004c*/ 	.word	0x00000000
        /*0050*/ 	.short	0x000c
        /*0052*/ 	.short	0x0039
        /*0054*/ 	.byte	0x00, 0xf0, 0x05, 0x00


	//----- nvinfo : EIATTR_KPARAM_INFO
	.align		4
.L_135:
        /*0058*/ 	.byte	0x04, 0x17
        /*005a*/ 	.short	(.L_137 - .L_136)
.L_136:
        /*005c*/ 	.word	0x00000000
        /*0060*/ 	.short	0x000b
        /*0062*/ 	.short	0x0038
        /*0064*/ 	.byte	0x00, 0xf0, 0x05, 0x00


	//----- nvinfo : EIATTR_KPARAM_INFO
	.align		4
.L_137:
        /*0068*/ 	.byte	0x04, 0x17
        /*006a*/ 	.short	(.L_139 - .L_138)
.L_138:
        /*006c*/ 	.word	0x00000000
        /*0070*/ 	.short	0x000a
        /*0072*/ 	.short	0x0030
        /*0074*/ 	.byte	0x00, 0xf0, 0x21, 0x00


	//----- nvinfo : EIATTR_KPARAM_INFO
	.align		4
.L_139:
        /*0078*/ 	.byte	0x04, 0x17
        /*007a*/ 	.short	(.L_141 - .L_140)
.L_140:
        /*007c*/ 	.word	0x00000000
        /*0080*/ 	.short	0x0009
        /*0082*/ 	.short	0x0028
        /*0084*/ 	.byte	0x00, 0xf0, 0x11, 0x00


	//----- nvinfo : EIATTR_KPARAM_INFO
	.align		4
.L_141:
        /*0088*/ 	.byte	0x04, 0x17
        /*008a*/ 	.short	(.L_143 - .L_142)
.L_142:
        /*008c*/ 	.word	0x00000000
        /*0090*/ 	.short	0x0008
        /*0092*/ 	.short	0x0024
        /*0094*/ 	.byte	0x00, 0xf0, 0x11, 0x00


	//----- nvinfo : EIATTR_KPARAM_INFO
	.align		4
.L_143:
        /*0098*/ 	.byte	0x04, 0x17
        /*009a*/ 	.short	(.L_145 - .L_144)
.L_144:
        /*009c*/ 	.word	0x00000000
        /*00a0*/ 	.short	0x0007
        /*00a2*/ 	.short	0x0020
        /*00a4*/ 	.byte	0x00, 0xf0, 0x11, 0x00


	//----- nvinfo : EIATTR_KPARAM_INFO
	.align		4
.L_145:
        /*00a8*/ 	.byte	0x04, 0x17
        /*00aa*/ 	.short	(.L_147 - .L_146)
.L_146:
        /*00ac*/ 	.word	0x00000000
        /*00b0*/ 	.short	0x0006
        /*00b2*/ 	.short	0x001c
        /*00b4*/ 	.byte	0x00, 0xf0, 0x11, 0x00


	//----- nvinfo : EIATTR_KPARAM_INFO
	.align		4
.L_147:
        /*00b8*/ 	.byte	0x04, 0x17
        /*00ba*/ 	.short	(.L_149 - .L_148)
.L_148:
        /*00bc*/ 	.word	0x00000000
        /*00c0*/ 	.short	0x0005
        /*00c2*/ 	.short	0x0018
        /*00c4*/ 	.byte	0x00, 0xf0, 0x11, 0x00


	//----- nvinfo : EIATTR_KPARAM_INFO
	.align		4
.L_149:
        /*00c8*/ 	.byte	0x04, 0x17
        /*00ca*/ 	.short	(.L_151 - .L_150)
.L_150:
        /*00cc*/ 	.word	0x00000000
        /*00d0*/ 	.short	0x0004
        /*00d2*/ 	.short	0x0014
        /*00d4*/ 	.byte	0x00, 0xf0, 0x11, 0x00


	//----- nvinfo : EIATTR_KPARAM_INFO
	.align		4
.L_151:
        /*00d8*/ 	.byte	0x04, 0x17
        /*00da*/ 	.short	(.L_153 - .L_152)
.L_152:
        /*00dc*/ 	.word	0x00000000
        /*00e0*/ 	.short	0x0003
        /*00e2*/ 	.short	0x0010
        /*00e4*/ 	.byte	0x00, 0xf0, 0x11, 0x00


	//----- nvinfo : EIATTR_KPARAM_INFO
	.align		4
.L_153:
        /*00e8*/ 	.byte	0x04, 0x17
        /*00ea*/ 	.short	(.L_155 - .L_154)
.L_154:
        /*00ec*/ 	.word	0x00000000
        /*00f0*/ 	.short	0x0002
        /*00f2*/ 	.short	0x000c
        /*00f4*/ 	.byte	0x00, 0xf0, 0x11, 0x00


	//----- nvinfo : EIATTR_KPARAM_INFO
	.align		4
.L_155:
        /*00f8*/ 	.byte	0x04, 0x17
        /*00fa*/ 	.short	(.L_157 - .L_156)
.L_156:
        /*00fc*/ 	.word	0x00000000
        /*0100*/ 	.short	0x0001
        /*0102*/ 	.short	0x0008
        /*0104*/ 	.byte	0x00, 0xf0, 0x11, 0x00


	//----- nvinfo : EIATTR_KPARAM_INFO
	.align		4
.L_157:
        /*0108*/ 	.byte	0x04, 0x17
        /*010a*/ 	.short	(.L_159 - .L_158)
.L_158:
        /*010c*/ 	.word	0x00000000
        /*0110*/ 	.short	0x0000
        /*0112*/ 	.short	0x0000
        /*0114*/ 	.byte	0x00, 0xf5, 0x21, 0x00


	//----- nvinfo : EIATTR_SPARSE_MMA_MASK
	.align		4
.L_159:
        /*0118*/ 	.byte	0x03, 0x50
        /*011a*/ 	.short	0x0000


	//----- nvinfo : EIATTR_MAXREG_COUNT
	.align		4
        /*011c*/ 	.byte	0x03, 0x1b
        /*011e*/ 	.short	0x00ff


	//----- nvinfo : EIATTR_MERCURY_ISA_VERSION
	.align		4
        /*0120*/ 	.byte	0x03, 0x5f
        /*0122*/ 	.short	0x0101


	//----- nvinfo : EIATTR_VRC_CTA_INIT_COUNT
	.align		4
        /*0124*/ 	.byte	0x02, 0x4a
	.zero		1
	.zero		1


	//----- nvinfo : EIATTR_EXIT_INSTR_OFFSETS
	.align		4
        /*0128*/ 	.byte	0x04, 0x1c
        /*012a*/ 	.short	(.L_161 - .L_160)


	//   ....[0]....
.L_160:
        /*012c*/ 	.word	0x000000e0


	//   ....[1]....
        /*0130*/ 	.word	0x0000e520


	//   ....[2]....
        /*0134*/ 	.word	0x0000e810


	//----- nvinfo : EIATTR_CRS_STACK_SIZE
	.align		4
.L_161:
        /*0138*/ 	.byte	0x04, 0x1e
        /*013a*/ 	.short	(.L_163 - .L_162)
.L_162:
        /*013c*/ 	.word	0x00000000


	//----- nvinfo : EIATTR_CBANK_PARAM_SIZE
	.align		4
.L_163:
        /*0140*/ 	.byte	0x03, 0x19
        /*0142*/ 	.short	0x0060


	//----- nvinfo : EIATTR_PARAM_CBANK
	.align		4
        /*0144*/ 	.byte	0x04, 0x0a
        /*0146*/ 	.short	(.L_165 - .L_164)
	.align		4
.L_164:
        /*0148*/ 	.word	index@(.nv.constant0._Z20render_hybrid_kernelPKhjjjiiiiiidhhPhS1_S1_S1_)
        /*014c*/ 	.short	0x0380
        /*014e*/ 	.short	0x0060


	//----- nvinfo : EIATTR_SW_WAR
	.align		4
.L_165:
        /*0150*/ 	.byte	0x04, 0x36
        /*0152*/ 	.short	(.L_167 - .L_166)
.L_166:
        /*0154*/ 	.word	0x00000008
.L_167:


//--------------------- .nv.info._Z21render_braille_kernelPKhjjjiiiiiidhhPhS1_S1_ --------------------------
	.section	.nv.info._Z21render_braille_kernelPKhjjjiiiiiidhhPhS1_S1_,"",@"SHT_CUDA_INFO"
	.sectionflags	@""
	.align	4


	//----- nvinfo : EIATTR_CUDA_API_VERSION
	.align		4
        /*0000*/ 	.byte	0x04, 0x37
        /*0002*/ 	.short	(.L_169 - .L_168)
.L_168:
        /*0004*/ 	.word	0x00000082


	//----- nvinfo : EIATTR_KPARAM_INFO
	.align		4
.L_169:
        /*0008*/ 	.byte	0x04, 0x17
        /*000a*/ 	.short	(.L_171 - .L_170)
.L_170:
        /*000c*/ 	.word	0x00000000
        /*0010*/ 	.short	0x000f
        /*0012*/ 	.short	0x0050
        /*0014*/ 	.byte	0x00, 0xf5, 0x21, 0x00


	//----- nvinfo : EIATTR_KPARAM_INFO
	.align		4
.L_171:
        /*0018*/ 	.byte	0x04, 0x17
        /*001a*/ 	.short	(.L_173 - .L_172)
.L_172:
        /*001c*/ 	.word	0x00000000
        /*0020*/ 	.short	0x000e
        /*0022*/ 	.short	0x0048
        /*0024*/ 	.byte	0x00, 0xf5, 0x21, 0x00


	//----- nvinfo : EIATTR_KPARAM_INFO
	.align		4
.L_173:
        /*0028*/ 	.byte	0x04, 0x17
        /*002a*/ 	.short	(.L_175 - .L_174)
.L_174:
        /*002c*/ 	.word	0x00000000
        /*0030*/ 	.short	0x000d
        /*0032*/ 	.short	0x0040
        /*0034*/ 	.byte	0x00, 0xf5, 0x21, 0x00


	//----- nvinfo : EIATTR_KPARAM_INFO
	.align		4
.L_175:
        /*0038*/ 	.byte	0x04, 0x17
        /*003a*/ 	.short	(.L_177 - .L_176)
.L_176:
        /*003c*/ 	.word	0x00000000
        /*0040*/ 	.short	0x000c
        /*0042*/ 	.short	0x0039
        /*0044*/ 	.byte	0x00, 0xf0, 0x05, 0x00


	//----- nvinfo : EIATTR_KPARAM_INFO
	.align		4
.L_177:
        /*0048*/ 	.byte	0x04, 0x17
        /*004a*/ 	.short	(.L_179 - .L_178)
.L_178:
        /*004c*/ 	.word	0x00000000
        /*0050*/ 	.short	0x000b
        /*0052*/ 	.short	0x0038
        /*0054*/ 	.byte	0x00, 0xf0, 0x05, 0x00


	//----- nvinfo : EIATTR_KPARAM_INFO
	.align		4
.L_179:
        /*0058*/ 	.byte	0x04, 0x17
        /*005a*/ 	.short	(.L_181 - .L_180)
.L_180:
        /*005c*/ 	.word	0x00000000
        /*0060*/ 	.short	0x000a
        /*0062*/ 	.short	0x0030
        /*0064*/ 	.byte	0x00, 0xf0, 0x21, 0x00


	//----- nvinfo : EIATTR_KPARAM_INFO
	.align		4
.L_181:
        /*0068*/ 	.byte	0x04, 0x17
        /*006a*/ 	.short	(.L_183 - .L_182)
.L_182:
        /*006c*/ 	.word	0x00000000
        /*0070*/ 	.short	0x0009
        /*0072*/ 	.short	0x0028
        /*0074*/ 	.byte	0x00, 0xf0, 0x11, 0x00


	//----- nvinfo : EIATTR_KPARAM_INFO
	.align		4
.L_183:
        /*0078*/ 	.byte	0x04, 0x17
        /*007a*/ 	.short	(.L_185 - .L_184)
.L_184:
        /*007c*/ 	.word	0x00000000
        /*0080*/ 	.short	0x0008
        /*0082*/ 	.short	0x0024
        /*0084*/ 	.byte	0x00, 0xf0, 0x11, 0x00


	//----- nvinfo : EIATTR_KPARAM_INFO
	.align		4
.L_185:
        /*0088*/ 	.byte	0x04, 0x17
        /*008a*/ 	.short	(.L_187 - .L_186)
.L_186:
        /*008c*/ 	.word	0x00000000
        /*0090*/ 	.short	0x0007
        /*0092*/ 	.short	0x0020
        /*0094*/ 	.byte	0x00, 0xf0, 0x11, 0x00


	//----- nvinfo : EIATTR_KPARAM_INFO
	.align		4
.L_187:
        /*0098*/ 	.byte	0x04, 0x17
        /*009a*/ 	.short	(.L_189 - .L_188)
.L_188:
        /*009c*/ 	.word	0x00000000
        /*00a0*/ 	.short	0x0006
        /*00a2*/ 	.short	0x001c
        /*00a4*/ 	.byte	0x00, 0xf0, 0x11, 0x00


	//----- nvinfo : EIATTR_KPARAM_INFO
	.align		4
.L_189:
        /*00a8*/ 	.byte	0x04, 0x17
        /*00aa*/ 	.short	(.L_191 - .L_190)
.L_190:
        /*00ac*/ 	.word	0x00000000
        /*00b0*/ 	.short	0x0005
        /*00b2*/ 	.short	0x0018
        /*00b4*/ 	.byte	0x00, 0xf0, 0x11, 0x00


	//----- nvinfo : EIATTR_KPARAM_INFO
	.align		4
.L_191:
        /*00b8*/ 	.byte	0x04, 0x17
        /*00ba*/ 	.short	(.L_193 - .L_192)
.L_192:
        /*00bc*/ 	.word	0x00000000
        /*00c0*/ 	.short	0x0004
        /*00c2*/ 	.short	0x0014
        /*00c4*/ 	.byte	0x00, 0xf0, 0x11, 0x00


	//----- nvinfo : EIATTR_KPARAM_INFO
	.align		4
.L_193:
        /*00c8*/ 	.byte	0x04, 0x17
        /*00ca*/ 	.short	(.L_195 - .L_194)
.L_194:
        /*00cc*/ 	.word	0x00000000
        /*00d0*/ 	.short	0x0003
        /*00d2*/ 	.short	0x0010
        /*00d4*/ 	.byte	0x00, 0xf0, 0x11, 0x00


	//----- nvinfo : EIATTR_KPARAM_INFO
	.align		4
.L_195:
        /*00d8*/ 	.byte	0x04, 0x17
        /*00da*/ 	.short	(.L_197 - .L_196)
.L_196:
        /*00dc*/ 	.word	0x00000000
        /*00e0*/ 	.short	0x0002
        /*00e2*/ 	.short	0x000c
        /*00e4*/ 	.byte	0x00, 0xf0, 0x11, 0x00


	//----- nvinfo : EIATTR_KPARAM_INFO
	.align		4
.L_197:
        /*00e8*/ 	.byte	0x04, 0x17
        /*00ea*/ 	.short	(.L_199 - .L_198)
.L_198:
        /*00ec*/ 	.word	0x00000000
        /*00f0*/ 	.short	0x0001
        /*00f2*/ 	.short	0x0008
        /*00f4*/ 	.byte	0x00, 0xf0, 0x11, 0x00


	//----- nvinfo : EIATTR_KPARAM_INFO
	.align		4
.L_199:
        /*00f8*/ 	.byte	0x04, 0x17
        /*00fa*/ 	.short	(.L_201 - .L_200)
.L_200:
        /*00fc*/ 	.word	0x00000000
        /*0100*/ 	.short	0x0000
        /*0102*/ 	.short	0x0000
        /*0104*/ 	.byte	0x00, 0xf5, 0x21, 0x00


	//----- nvinfo : EIATTR_SPARSE_MMA_MASK
	.align		4
.L_201:
        /*0108*/ 	.byte	0x03, 0x50
        /*010a*/ 	.short	0x0000


	//----- nvinfo : EIATTR_MAXREG_COUNT
	.align		4
        /*010c*/ 	.byte	0x03, 0x1b
        /*010e*/ 	.short	0x00ff


	//----- nvinfo : EIATTR_MERCURY_ISA_VERSION
	.align		4
        /*0110*/ 	.byte	0x03, 0x5f
        /*0112*/ 	.short	0x0101


	//----- nvinfo : EIATTR_VRC_CTA_INIT_COUNT
	.align		4
        /*0114*/ 	.byte	0x02, 0x4a
	.zero		1
	.zero		1


	//----- nvinfo : EIATTR_EXIT_INSTR_OFFSETS
	.align		4
        /*0118*/ 	.byte	0x04, 0x1c
        /*011a*/ 	.short	(.L_203 - .L_202)


	//   ....[0]....
.L_202:
        /*011c*/ 	.word	0x000000e0


	//   ....[1]....
        /*0120*/ 	.word	0x0000bdd0


	//----- nvinfo : EIATTR_CRS_STACK_SIZE
	.align		4
.L_203:
        /*0124*/ 	.byte	0x04, 0x1e
        /*0126*/ 	.short	(.L_205 - .L_204)
.L_204:
        /*0128*/ 	.word	0x00000000


	//----- nvinfo : EIATTR_CBANK_PARAM_SIZE
	.align		4
.L_205:
        /*012c*/ 	.byte	0x03, 0x19
        /*012e*/ 	.short	0x0058


	//----- nvinfo : EIATTR_PARAM_CBANK
	.align		4
        /*0130*/ 	.byte	0x04, 0x0a
        /*0132*/ 	.short	(.L_207 - .L_206)
	.align		4
.L_206:
        /*0134*/ 	.word	index@(.nv.constant0._Z21render_braille_kernelPKhjjjiiiiiidhhPhS1_S1_)
        /*0138*/ 	.short	0x0380
        /*013a*/ 	.short	0x0058


	//----- nvinfo : EIATTR_SW_WAR
	.align		4
.L_207:
        /*013c*/ 	.byte	0x04, 0x36
        /*013e*/ 	.short	(.L_209 - .L_208)
.L_208:
        /*0140*/ 	.word	0x00000008
.L_209:


//--------------------- .nv.callgraph             --------------------------
	.section	.nv.callgraph,"",@"SHT_CUDA_CALLGRAPH"
	.align	4
	.sectionentsize	8
	.align		4
        /*0000*/ 	.word	0x00000000
	.align		4
        /*0004*/ 	.word	0xffffffff
	.align		4
        /*0008*/ 	.word	0x00000000
	.align		4
        /*000c*/ 	.word	0xfffffffe
	.align		4
        /*0010*/ 	.word	0x00000000
	.align		4
        /*0014*/ 	.word	0xfffffffd
	.align		4
        /*0018*/ 	.word	0x00000000
	.align		4
        /*001c*/ 	.word	0xfffffffc


//--------------------- .nv.constant4             --------------------------
	.section	.nv.constant4,"a",@progbits
	.align	8
	.align		8
.nv.constant4:
        /*0000*/ 	.dword	__cudart_i2opi_d
	.align		8
        /*0008*/ 	.dword	__cudart_sin_cos_coeffs


//--------------------- .text._Z19render_ascii_kernelPKhjjjiiiiiidPhS1_S1_ --------------------------
	.section	.text._Z19render_ascii_kernelPKhjjjiiiiiidPhS1_S1_,"ax",@progbits
	.align	128
        .global         _Z19render_ascii_kernelPKhjjjiiiiiidPhS1_S1_
        .type           _Z19render_ascii_kernelPKhjjjiiiiiidPhS1_S1_,@function
        .size           _Z19render_ascii_kernelPKhjjjiiiiiidPhS1_S1_,(.L_x_334 - _Z19render_ascii_kernelPKhjjjiiiiiidPhS1_S1_)
        .other          _Z19render_ascii_kernelPKhjjjiiiiiidPhS1_S1_,@"STO_CUDA_ENTRY STV_DEFAULT"
_Z19render_ascii_kernelPKhjjjiiiiiidPhS1_S1_:
.text._Z19render_ascii_kernelPKhjjjiiiiiidPhS1_S1_:
[----:B------:R-:W0:Y:S01]  /*0000*/  LDC R1, c[0x0][0x37c] ;  /* 0x0000df00ff017b82 */ /* 0x000e220000000800 */
[----:B------:R-:W1:Y:S07]  /*0010*/  S2R R3, SR_TID.Y ;  /* 0x0000000000037919 */ /* 0x000e6e0000002200 */
[----:B------:R-:W2:Y:S01]  /*0020*/  LDC R17, c[0x0][0x360] ;  /* 0x0000d800ff117b82 */ /* 0x000ea20000000800 */
[----:B------:R-:W3:Y:S01]  /*0030*/  LDCU UR6, c[0x0][0x3a0] ;  /* 0x00007400ff0677ac */ /* 0x000ee20008000800 */
[----:B0-----:R-:W-:Y:S01]  /*0040*/  VIADD R1, R1, 0xffffffd8 ;  /* 0xffffffd801017836 */ /* 0x001fe20000000000 */
[----:B------:R-:W2:Y:S01]  /*0050*/  S2R R2, SR_TID.X ;  /* 0x0000000000027919 */ /* 0x000ea20000002100 */
[----:B------:R-:W0:Y:S04]  /*0060*/  LDCU UR7, c[0x0][0x39c] ;  /* 0x00007380ff0777ac */ /* 0x000e280008000800 */
[----:B------:R-:W1:Y:S08]  /*0070*/  S2UR UR5, SR_CTAID.Y ;  /* 0x00000000000579c3 */ /* 0x000e700000002600 */
[----:B------:R-:W1:Y:S08]  /*0080*/  LDC R0, c[0x0][0x364] ;  /* 0x0000d900ff007b82 */ /* 0x000e700000000800 */
[----:B------:R-:W2:Y:S01]  /*0090*/  S2UR UR4, SR_CTAID.X ;  /* 0x00000000000479c3 */ /* 0x000ea20000002500 */
[----:B-1----:R-:W-:-:S05]  /*00a0*/  IMAD R0, R0, UR5, R3 ;  /* 0x0000000500007c24 */ /* 0x002fca000f8e0203 */
[----:B---3--:R-:W-:Y:S01]  /*00b0*/  ISETP.GE.AND P0, PT, R0, UR6, PT ;  /* 0x0000000600007c0c */ /* 0x008fe2000bf06270 */
[----:B--2---:R-:W-:-:S05]  /*00c0*/  IMAD R17, R17, UR4, R2 ;  /* 0x0000000411117c24 */ /* 0x004fca000f8e0202 */
[----:B0-----:R-:W-:-:S13]  /*00d0*/  ISETP.GE.OR P0, PT, R17, UR7, P0 ;  /* 0x0000000711007c0c */ /* 0x001fda0008706670 */
[----:B------:R-:W-:Y:S05]  /*00e0*/  @P0 EXIT ;  /* 0x000000000000094d */ /* 0x000fea0003800000 */
[----:B------:R-:W0:Y:S01]  /*00f0*/  LDC R6, c[0x0][0x394] ;  /* 0x0000e500ff067b82 */ /* 0x000e220000000800 */
[----:B------:R-:W1:Y:S01]  /*0100*/  MUFU.RCP64H R5, 180 ;  /* 0x4066800000057908 */ /* 0x000e620000001800 */
[----:B------:R-:W-:Y:S01]  /*0110*/  IMAD.MOV.U32 R2, RZ, RZ, 0x0 ;  /* 0x00000000ff027424 */ /* 0x000fe200078e00ff */
[----:B------:R-:W2:Y:S01]  /*0120*/  LDCU UR4, c[0x0][0x3a8] ;  /* 0x00007500ff0477ac */ /* 0x000ea20008000800 */
[----:B------:R-:W-:Y:S01]  /*0130*/  IMAD.MOV.U32 R3, RZ, RZ, 0x40668000 ;  /* 0x40668000ff037424 */ /* 0x000fe200078e00ff */
[----:B------:R-:W-:Y:S01]  /*0140*/  LEA R10, R0, 0x2, 0x2 ;  /* 0x00000002000a7811 */ /* 0x000fe200078e10ff */
[----:B------:R-:W-:Y:S02]  /*0150*/  IMAD.MOV.U32 R4, RZ, RZ, 0x1 ;  /* 0x00000001ff047424 */ /* 0x000fe400078e00ff */
[----:B------:R-:W3:Y:S08]  /*0160*/  LDC R7, c[0x0][0x398] ;  /* 0x0000e600ff077b82 */ /* 0x000ef00000000800 */
[----:B------:R-:W4:Y:S01]  /*0170*/  LDC R16, c[0x0][0x3a4] ;  /* 0x0000e900ff107b82 */ /* 0x000f220000000800 */
[----:B-1----:R-:W-:Y:S01]  /*0180*/  DFMA R12, R4, -R2, 1 ;  /* 0x3ff00000040c742b */ /* 0x002fe20000000802 */
[----:B0-----:R-:W-:-:S07]  /*0190*/  IABS R9, R6 ;  /* 0x0000000600097213 */ /* 0x001fce0000000000 */
[----:B------:R-:W-:Y:S01]  /*01a0*/  DFMA R12, R12, R12, R12 ;  /* 0x0000000c0c0c722b */ /* 0x000fe2000000000c */
[----:B------:R-:W-:Y:S01]  /*01b0*/  ISETP.NE.AND P1, PT, R6, RZ, PT ;  /* 0x000000ff0600720c */ /* 0x000fe20003f25270 */
[----:B------:R-:W0:Y:S01]  /*01c0*/  I2F.RP R18, R9 ;  /* 0x0000000900127306 */ /* 0x000e220000209400 */
[----:B---3--:R-:W-:-:S05]  /*01d0*/  IABS R8, R7 ;  /* 0x0000000700087213 */ /* 0x008fca0000000000 */
[----:B------:R-:W-:Y:S02]  /*01e0*/  DFMA R4, R4, R12, R4 ;  /* 0x0000000c0404722b */ /* 0x000fe40000000004 */
[----:B------:R-:W1:Y:S01]  /*01f0*/  I2F.RP R19, R8 ;  /* 0x0000000800137306 */ /* 0x000e620000209400 */
[----:B--2---:R-:W-:Y:S01]  /*0200*/  IMAD R12, R10, UR4, RZ ;  /* 0x000000040a0c7c24 */ /* 0x004fe2000f8e02ff */
[----:B------:R-:W2:Y:S01]  /*0210*/  LDCU.64 UR4, c[0x0][0x3b0] ;  /* 0x00007600ff0477ac */ /* 0x000ea20008000a00 */
[----:B------:R-:W-:-:S03]  /*0220*/  IMAD.MOV.U32 R10, RZ, RZ, RZ ;  /* 0x000000ffff0a7224 */ /* 0x000fc600078e00ff */
[C---:B------:R-:W-:Y:S02]  /*0230*/  DFMA R2, R4.reuse, -R2, 1 ;  /* 0x3ff000000402742b */ /* 0x040fe40000000802 */
[----:B0-----:R-:W0:Y:S06]  /*0240*/  MUFU.RCP R18, R18 ;  /* 0x0000001200127308 */ /* 0x001e2c0000001000 */
[----:B------:R-:W-:Y:S02]  /*0250*/  DFMA R2, R4, R2, R4 ;  /* 0x000000020402722b */ /* 0x000fe40000000004 */
[----:B-1----:R-:W1:Y:S01]  /*0260*/  MUFU.RCP R19, R19 ;  /* 0x0000001300137308 */ /* 0x002e620000001000 */
[----:B0-----:R-:W-:-:S07]  /*0270*/  VIADD R14, R18, 0xffffffe ;  /* 0x0ffffffe120e7836 */ /* 0x001fce0000000000 */
[----:B------:R-:W0:Y:S01]  /*0280*/  F2I.FTZ.U32.TRUNC.NTZ R15, R14 ;  /* 0x0000000e000f7305 */ /* 0x000e22000021f000 */
[----:B-1----:R-:W-:Y:S02]  /*0290*/  VIADD R11, R19, 0xffffffe ;  /* 0x0ffffffe130b7836 */ /* 0x002fe40000000000 */
[----:B----4-:R-:W-:Y:S02]  /*02a0*/  IMAD R19, R17, R16, RZ ;  /* 0x0000001011137224 */ /* 0x010fe400078e02ff */
[----:B------:R-:W-:-:S03]  /*02b0*/  IMAD R17, R0, UR7, R17 ;  /* 0x0000000700117c24 */ /* 0x000fc6000f8e0211 */
[----:B------:R-:W1:Y:S01]  /*02c0*/  F2I.FTZ.U32.TRUNC.NTZ R11, R11 ;  /* 0x0000000b000b7305 */ /* 0x000e62000021f000 */
[----:B------:R-:W-:Y:S02]  /*02d0*/  IMAD R13, R19, 0x2, R16 ;  /* 0x00000002130d7824 */ /* 0x000fe400078e0210 */
[----:B0-----:R-:W-:-:S03]  /*02e0*/  IMAD.MOV R14, RZ, RZ, -R15 ;  /* 0x000000ffff0e7224 */ /* 0x001fc600078e0a0f */
[----:B------:R-:W-:Y:S02]  /*02f0*/  IABS R18, R13 ;  /* 0x0000000d00127213 */ /* 0x000fe40000000000 */
[----:B------:R-:W-:Y:S01]  /*0300*/  LOP3.LUT R13, R13, R6, RZ, 0x3c, !PT ;  /* 0x000000060d0d7212 */ /* 0x000fe200078e3cff */
[----:B------:R-:W-:Y:S02]  /*0310*/  IMAD R19, R14, R9, RZ ;  /* 0x000000090e137224 */ /* 0x000fe400078e02ff */
[----:B------:R-:W-:Y:S01]  /*0320*/  IMAD.MOV.U32 R14, RZ, RZ, RZ ;  /* 0x000000ffff0e7224 */ /* 0x000fe200078e00ff */
[----:B------:R-:W-:Y:S01]  /*0330*/  ISETP.GE.AND P2, PT, R13, RZ, PT ;  /* 0x000000ff0d00720c */ /* 0x000fe20003f46270 */
[----:B-1----:R-:W-:Y:S02]  /*0340*/  IMAD.MOV R21, RZ, RZ, -R11 ;  /* 0x000000ffff157224 */ /* 0x002fe400078e0a0b */
[----:B------:R-:W-:-:S04]  /*0350*/  IMAD.HI.U32 R15, R15, R19, R14 ;  /* 0x000000130f0f7227 */ /* 0x000fc800078e000e */
[----:B------:R-:W-:Y:S01]  /*0360*/  IMAD R19, R21, R8, RZ ;  /* 0x0000000815137224 */ /* 0x000fe200078e02ff */
[----:B------:R-:W-:Y:S01]  /*0370*/  IABS R21, R12 ;  /* 0x0000000c00157213 */ /* 0x000fe20000000000 */
[----:B------:R-:W-:Y:S01]  /*0380*/  IMAD.HI.U32 R15, R15, R18, RZ ;  /* 0x000000120f0f7227 */ /* 0x000fe200078e00ff */
[----:B------:R-:W-:-:S03]  /*0390*/  LOP3.LUT R12, R12, R7, RZ, 0x3c, !PT ;  /* 0x000000070c0c7212 */ /* 0x000fc600078e3cff */
[----:B------:R-:W-:-:S04]  /*03a0*/  IMAD.HI.U32 R10, R11, R19, R10 ;  /* 0x000000130b0a7227 */ /* 0x000fc800078e000a */
[----:B------:R-:W-:Y:S02]  /*03b0*/  IMAD.MOV.U32 R11, RZ, RZ, 0x400921fb ;  /* 0x400921fbff0b7424 */ /* 0x000fe400078e00ff */
[----:B------:R-:W-:-:S04]  /*03c0*/  IMAD.HI.U32 R14, R10, R21, RZ ;  /* 0x000000150a0e7227 */ /* 0x000fc800078e00ff */
[----:B------:R-:W-:Y:S02]  /*03d0*/  IMAD.MOV R10, RZ, RZ, -R15 ;  /* 0x000000ffff0a7224 */ /* 0x000fe400078e0a0f */
[----:B------:R-:W-:Y:S02]  /*03e0*/  IMAD.MOV R19, RZ, RZ, -R14 ;  /* 0x000000ffff137224 */ /* 0x000fe400078e0a0e */
[C---:B------:R-:W-:Y:S02]  /*03f0*/  IMAD R18, R9.reuse, R10, R18 ;  /* 0x0000000a09127224 */ /* 0x040fe400078e0212 */
[----:B------:R-:W-:Y:S02]  /*0400*/  IMAD.MOV.U32 R10, RZ, RZ, 0x54442d18 ;  /* 0x54442d18ff0a7424 */ /* 0x000fe400078e00ff */
[----:B------:R-:W-:Y:S01]  /*0410*/  IMAD R21, R8, R19, R21 ;  /* 0x0000001308157224 */ /* 0x000fe200078e0215 */
[----:B------:R-:W-:-:S03]  /*0420*/  ISETP.GT.U32.AND P0, PT, R9, R18, PT ;  /* 0x000000120900720c */ /* 0x000fc60003f04070 */
[----:B--2---:R-:W-:Y:S01]  /*0430*/  DMUL R4, R10, UR4 ;  /* 0x000000040a047c28 */ /* 0x004fe20008000000 */
[----:B------:R-:W-:-:S07]  /*0440*/  ISETP.GT.U32.AND P4, PT, R8, R21, PT ;  /* 0x000000150800720c */ /* 0x000fce0003f84070 */
[----:B------:R-:W-:Y:S02]  /*0450*/  DMUL R10, R4, R2 ;  /* 0x00000002040a7228 */ /* 0x000fe40000000000 */
[----:B------:R-:W-:Y:S02]  /*0460*/  @!P0 IMAD.IADD R18, R18, 0x1, -R9 ;  /* 0x0000000112128824 */ /* 0x000fe400078e0a09 */
[----:B------:R-:W-:Y:S01]  /*0470*/  @!P0 VIADD R15, R15, 0x1 ;  /* 0x000000010f0f8836 */ /* 0x000fe20000000000 */
[----:B------:R-:W-:Y:S01]  /*0480*/  ISETP.GE.AND P0, PT, R12, RZ, PT ;  /* 0x000000ff0c00720c */ /* 0x000fe20003f06270 */
[----:B------:R-:W-:Y:S01]  /*0490*/  @!P4 IMAD.IADD R21, R21, 0x1, -R8 ;  /* 0x000000011515c824 */ /* 0x000fe200078e0a08 */
[----:B------:R-:W-:Y:S01]  /*04a0*/  ISETP.GE.U32.AND P5, PT, R18, R9, PT ;  /* 0x000000091200720c */ /* 0x000fe20003fa6070 */
[----:B------:R-:W-:Y:S01]  /*04b0*/  DFMA R18, R10, -180, R4 ;  /* 0xc06680000a12782b */ /* 0x000fe20000000004 */
[----:B------:R-:W-:Y:S01]  /*04c0*/  @!P4 VIADD R14, R14, 0x1 ;  /* 0x000000010e0ec836 */ /* 0x000fe20000000000 */
[----:B------:R-:W-:-:S02]  /*04d0*/  ISETP.NE.AND P4, PT, R7, RZ, PT ;  /* 0x000000ff0700720c */ /* 0x000fc40003f85270 */
[----:B------:R-:W-:-:S04]  /*04e0*/  ISETP.GE.U32.AND P3, PT, R21, R8, PT ;  /* 0x000000081500720c */ /* 0x000fc80003f66070 */
[----:B------:R-:W-:-:S04]  /*04f0*/  DFMA R2, R2, R18, R10 ;  /* 0x000000120202722b */ /* 0x000fc8000000000a */
[----:B------:R-:W-:-:S04]  /*0500*/  @P5 VIADD R15, R15, 0x1 ;  /* 0x000000010f0f5836 */ /* 0x000fc80000000000 */
[----:B------:R-:W-:Y:S01]  /*0510*/  @!P2 IMAD.MOV R15, RZ, RZ, -R15 ;  /* 0x000000ffff0fa224 */ /* 0x000fe200078e0a0f */
[----:B------:R-:W-:Y:S01]  /*0520*/  @!P1 LOP3.LUT R15, RZ, R6, RZ, 0x33, !PT ;  /* 0x00000006ff0f9212 */ /* 0x000fe200078e33ff */
[----:B------:R-:W-:Y:S02]  /*0530*/  @P3 VIADD R14, R14, 0x1 ;  /* 0x000000010e0e3836 */ /* 0x000fe40000000000 */
[----:B------:R-:W-:Y:S01]  /*0540*/  FFMA R8, RZ, 3.6015625, R3 ;  /* 0x40668000ff087823 */ /* 0x000fe20000000003 */
[----:B------:R-:W-:Y:S01]  /*0550*/  FSETP.GEU.AND P1, PT, |R5|, 6.5827683646048100446e-37, PT ;  /* 0x036000000500780b */ /* 0x000fe20003f2e200 */
[----:B------:R-:W-:Y:S01]  /*0560*/  @!P0 IMAD.MOV R14, RZ, RZ, -R14 ;  /* 0x000000ffff0e8224 */ /* 0x000fe200078e0a0e */
[----:B------:R-:W-:Y:S02]  /*0570*/  VIMNMX R9, PT, PT, RZ, R15, !PT ;  /* 0x0000000fff097248 */ /* 0x000fe40007fe0100 */
[----:B------:R-:W-:Y:S02]  /*0580*/  FSETP.GT.AND P0, PT, |R8|, 1.469367938527859385e-39, PT ;  /* 0x001000000800780b */ /* 0x000fe40003f04200 */
[----:B------:R-:W-:-:S02]  /*0590*/  @!P4 LOP3.LUT R14, RZ, R7, RZ, 0x33, !PT ;  /* 0x00000007ff0ec212 */ /* 0x000fc400078e33ff */
[----:B------:R-:W-:Y:S02]  /*05a0*/  VIADDMNMX R16, R16, 0xffffffff, R9, PT ;  /* 0xffffffff10107846 */ /* 0x000fe40003800109 */
[----:B------:R-:W-:-:S07]  /*05b0*/  VIMNMX R0, PT, PT, RZ, R14, !PT ;  /* 0x0000000eff007248 */ /* 0x000fce0007fe0100 */
[----:B------:R-:W-:Y:S05]  /*05c0*/  @P0 BRA P1, `(.L_x_0) ;  /* 0x0000000000080947 */ /* 0x000fea0000800000 */
[----:B------:R-:W-:-:S07]  /*05d0*/  MOV R8, 0x5f0 ;  /* 0x000005f000087802 */ /* 0x000fce0000000f00 */
[----:B------:R-:W-:Y:S05]  /*05e0*/  CALL.REL.NOINC `($__internal_0_$__cuda_sm20_div_rn_f64_full) ;  /* 0x0000000800f07944 */ /* 0x000fea0003c00000 */
.L_x_0:
[----:B------:R-:W-:Y:S01]  /*05f0*/  DSETP.NEU.AND P0, PT, |R2|, +INF , PT ;  /* 0x7ff000000200742a */ /* 0x000fe20003f0d200 */
[----:B------:R-:W0:-:S13]  /*0600*/  LDCU.64 UR4, c[0x0][0x358] ;  /* 0x00006b00ff0477ac */ /* 0x000e1a0008000a00 */
[----:B------:R-:W-:Y:S01]  /*0610*/  @!P0 DMUL R18, RZ, R2 ;  /* 0x00000002ff128228 */ /* 0x000fe20000000000 */
[----:B------:R-:W-:Y:S01]  /*0620*/  @!P0 IMAD.MOV.U32 R22, RZ, RZ, 0x1 ;  /* 0x00000001ff168424 */ /* 0x000fe200078e00ff */
[----:B------:R-:W-:Y:S09]  /*0630*/  @!P0 BRA `(.L_x_1) ;  /* 0x00000000005c8947 */ /* 0x000ff20003800000 */
[----:B------:R-:W-:Y:S01]  /*0640*/  UMOV UR6, 0x6dc9c883 ;  /* 0x6dc9c88300067882 */ /* 0x000fe20000000000 */
[----:B------:R-:W-:Y:S01]  /*0650*/  UMOV UR7, 0x3fe45f30 ;  /* 0x3fe45f3000077882 */ /* 0x000fe20000000000 */
[C---:B------:R-:W-:Y:S02]  /*0660*/  DSETP.GE.AND P0, PT, |R2|.reuse, 2.14748364800000000000e+09, PT ;  /* 0x41e000000200742a */ /* 0x040fe40003f06200 */
[----:B------:R-:W-:Y:S01]  /*0670*/  DMUL R4, R2, UR6 ;  /* 0x0000000602047c28 */ /* 0x000fe20008000000 */
[----:B------:R-:W-:Y:S01]  /*0680*/  UMOV UR6, 0x54442d18 ;  /* 0x54442d1800067882 */ /* 0x000fe20000000000 */
[----:B------:R-:W-:-:S08]  /*0690*/  UMOV UR7, 0x3ff921fb ;  /* 0x3ff921fb00077882 */ /* 0x000fd00000000000 */
[----:B------:R-:W1:Y:S08]  /*06a0*/  F2I.F64 R4, R4 ;  /* 0x0000000400047311 */ /* 0x000e700000301100 */
[----:B-1----:R-:W1:Y:S02]  /*06b0*/  I2F.F64 R18, R4 ;  /* 0x0000000400127312 */ /* 0x002e640000201c00 */
[----:B-1----:R-:W-:Y:S01]  /*06c0*/  DFMA R6, R18, -UR6, R2 ;  /* 0x8000000612067c2b */ /* 0x002fe20008000002 */
[----:B------:R-:W-:Y:S01]  /*06d0*/  UMOV UR6, 0x33145c00 ;  /* 0x33145c0000067882 */ /* 0x000fe20000000000 */
[----:B------:R-:W-:-:S06]  /*06e0*/  UMOV UR7, 0x3c91a626 ;  /* 0x3c91a62600077882 */ /* 0x000fcc0000000000 */
[----:B------:R-:W-:Y:S01]  /*06f0*/  DFMA R6, R18, -UR6, R6 ;  /* 0x8000000612067c2b */ /* 0x000fe20008000006 */
[----:B------:R-:W-:Y:S01]  /*0700*/  UMOV UR6, 0x252049c0 ;  /* 0x252049c000067882 */ /* 0x000fe20000000000 */
[----:B------:R-:W-:-:S06]  /*0710*/  UMOV UR7, 0x397b839a ;  /* 0x397b839a00077882 */ /* 0x000fcc0000000000 */
[----:B------:R-:W-:Y:S01]  /*0720*/  DFMA R18, R18, -UR6, R6 ;  /* 0x8000000612127c2b */ /* 0x000fe20008000006 */
[----:B------:R-:W-:Y:S10]  /*0730*/  @!P0 BRA `(.L_x_2) ;  /* 0x0000000000188947 */ /* 0x000ff40003800000 */
[----:B------:R-:W-:Y:S01]  /*0740*/  IMAD.MOV.U32 R4, RZ, RZ, R2 ;  /* 0x000000ffff047224 */ /* 0x000fe200078e0002 */
[----:B------:R-:W-:Y:S01]  /*0750*/  MOV R14, 0x780 ;  /* 0x00000780000e7802 */ /* 0x000fe20000000f00 */
[----:B------:R-:W-:-:S07]  /*0760*/  IMAD.MOV.U32 R12, RZ, RZ, R3 ;  /* 0x000000ffff0c7224 */ /* 0x000fce00078e0003 */
[----:B0-----:R-:W-:Y:S05]  /*0770*/  CALL.REL.NOINC `($_Z19render_ascii_kernelPKhjjjiiiiiidPhS1_S1_$__internal_trig_reduction_slowpathd) ;  /* 0x0000000c00c47944 */ /* 0x001fea0003c00000 */
[----:B------:R-:W-:Y:S02]  /*0780*/  IMAD.MOV.U32 R18, RZ, RZ, R20 ;  /* 0x000000ffff127224 */ /* 0x000fe400078e0014 */
[----:B------:R-:W-:-:S07]  /*0790*/  IMAD.MOV.U32 R19, RZ, RZ, R21 ;  /* 0x000000ffff137224 */ /* 0x000fce00078e0015 */
.L_x_2:
[----:B------:R-:W-:-:S07]  /*07a0*/  VIADD R22, R4, 0x1 ;  /* 0x0000000104167836 */ /* 0x000fce0000000000 */
.L_x_1:
[----:B------:R-:W1:Y:S01]  /*07b0*/  LDCU.64 UR6, c[0x4][0x8] ;  /* 0x01000100ff0677ac */ /* 0x000e620008000a00 */
[----:B------:R-:W-:-:S05]  /*07c0*/  IMAD.SHL.U32 R4, R22, 0x40, RZ ;  /* 0x0000004016047824 */ /* 0x000fca00078e00ff */
[----:B------:R-:W-:-:S04]  /*07d0*/  LOP3.LUT R4, R4, 0x40, RZ, 0xc0, !PT ;  /* 0x0000004004047812 */ /* 0x000fc800078ec0ff */
[----:B-1----:R-:W-:-:S05]  /*07e0*/  IADD3 R26, P0, PT, R4, UR6, RZ ;  /* 0x00000006041a7c10 */ /* 0x002fca000ff1e0ff */
[----:B------:R-:W-:-:S05]  /*07f0*/  IMAD.X R27, RZ, RZ, UR7, P0 ;  /* 0x00000007ff1b7e24 */ /* 0x000fca00080e06ff */
[----:B0-----:R-:W2:Y:S04]  /*0800*/  LDG.E.128.CONSTANT R4, desc[UR4][R26.64] ;  /* 0x000000041a047981 */ /* 0x001ea8000c1e9d00 */
[----:B------:R-:W3:Y:S04]  /*0810*/  LDG.E.128.CONSTANT R8, desc[UR4][R26.64+0x10] ;  /* 0x000010041a087981 */ /* 0x000ee8000c1e9d00 */
[----:B------:R-:W4:Y:S01]  /*0820*/  LDG.E.128.CONSTANT R12, desc[UR4][R26.64+0x20] ;  /* 0x000020041a0c7981 */ /* 0x000f22000c1e9d00 */
[----:B------:R-:W-:Y:S01]  /*0830*/  LOP3.LUT R20, R22, 0x1, RZ, 0xc0, !PT ;  /* 0x0000000116147812 */ /* 0x000fe200078ec0ff */
[----:B------:R-:W-:Y:S01]  /*0840*/  IMAD.MOV.U32 R24, RZ, RZ, 0x20fd8164 ;  /* 0x20fd8164ff187424 */ /* 0x000fe200078e00ff */
[----:B------:R-:W-:Y:S01]  /*0850*/  DSETP.NEU.AND P1, PT, |R2|, +INF , PT ;  /* 0x7ff000000200742a */ /* 0x000fe20003f2d200 */
[----:B------:R-:W-:Y:S01]  /*0860*/  IMAD.MOV.U32 R23, RZ, RZ, 0x3da8ff83 ;  /* 0x3da8ff83ff177424 */ /* 0x000fe200078e00ff */
[----:B------:R-:W-:Y:S01]  /*0870*/  ISETP.NE.U32.AND P0, PT, R20, 0x1, PT ;  /* 0x000000011400780c */ /* 0x000fe20003f05070 */
[----:B------:R-:W-:-:S03]  /*0880*/  DMUL R20, R18, R18 ;  /* 0x0000001212147228 */ /* 0x000fc60000000000 */
[----:B------:R-:W-:Y:S02]  /*0890*/  FSEL R24, R24, -8.06006814911005101289e+34, !P0 ;  /* 0xf9785eba18187808 */ /* 0x000fe40004000000 */
[----:B------:R-:W-:-:S06]  /*08a0*/  FSEL R25, -R23, 0.11223486810922622681, !P0 ;  /* 0x3de5db6517197808 */ /* 0x000fcc0004000100 */
[----:B--2---:R-:W-:-:S08]  /*08b0*/  DFMA R4, R20, R24, R4 ;  /* 0x000000181404722b */ /* 0x004fd00000000004 */
[----:B------:R-:W-:-:S08]  /*08c0*/  DFMA R4, R20, R4, R6 ;  /* 0x000000041404722b */ /* 0x000fd00000000006 */
[----:B---3--:R-:W-:-:S08]  /*08d0*/  DFMA R4, R20, R4, R8 ;  /* 0x000000041404722b */ /* 0x008fd00000000008 */
[----:B------:R-:W-:-:S08]  /*08e0*/  DFMA R4, R20, R4, R10 ;  /* 0x000000041404722b */ /* 0x000fd0000000000a */
[----:B----4-:R-:W-:-:S08]  /*08f0*/  DFMA R4, R20, R4, R12 ;  /* 0x000000041404722b */ /* 0x010fd0000000000c */
[----:B------:R-:W-:-:S08]  /*0900*/  DFMA R4, R20, R4, R14 ;  /* 0x000000041404722b */ /* 0x000fd0000000000e */
[----:B------:R-:W-:Y:S02]  /*0910*/  DFMA R18, R4, R18, R18 ;  /* 0x000000120412722b */ /* 0x000fe40000000012 */
[----:B------:R-:W-:Y:S02]  /*0920*/  DFMA R4, R20, R4, 1 ;  /* 0x3ff000001404742b */ /* 0x000fe40000000004 */
[----:B------:R-:W-:-:S08]  /*0930*/  @!P1 DMUL R20, RZ, R2 ;  /* 0x00000002ff149228 */ /* 0x000fd00000000000 */
[----:B------:R-:W-:Y:S02]  /*0940*/  FSEL R6, R4, R18, !P0 ;  /* 0x0000001204067208 */ /* 0x000fe40004000000 */
[----:B------:R-:W-:Y:S02]  /*0950*/  FSEL R7, R5, R19, !P0 ;  /* 0x0000001305077208 */ /* 0x000fe40004000000 */
[----:B------:R-:W-:Y:S01]  /*0960*/  LOP3.LUT P0, RZ, R22, 0x2, RZ, 0xc0, !PT ;  /* 0x0000000216ff7812 */ /* 0x000fe2000780c0ff */
[----:B------:R-:W-:-:S03]  /*0970*/  @!P1 IMAD.MOV.U32 R22, RZ, RZ, RZ ;  /* 0x000000ffff169224 */ /* 0x000fc600078e00ff */
[----:B------:R-:W-:-:S10]  /*0980*/  DADD R4, RZ, -R6 ;  /* 0x00000000ff047229 */ /* 0x000fd40000000806 */
[----:B------:R-:W-:Y:S02]  /*0990*/  FSEL R18, R6, R4, !P0 ;  /* 0x0000000406127208 */ /* 0x000fe40004000000 */
[----:B------:R-:W-:Y:S01]  /*09a0*/  FSEL R19, R7, R5, !P0 ;  /* 0x0000000507137208 */ /* 0x000fe20004000000 */
[----:B------:R-:W-:Y:S06]  /*09b0*/  @!P1 BRA `(.L_x_3) ;  /* 0x0000000000549947 */ /* 0x000fec0003800000 */
[----:B------:R-:W-:Y:S01]  /*09c0*/  UMOV UR6, 0x6dc9c883 ;  /* 0x6dc9c88300067882 */ /* 0x000fe20000000000 */
[----:B------:R-:W-:Y:S01]  /*09d0*/  UMOV UR7, 0x3fe45f30 ;  /* 0x3fe45f3000077882 */ /* 0x000fe20000000000 */
[C---:B------:R-:W-:Y:S02]  /*09e0*/  DSETP.GE.AND P0, PT, |R2|.reuse, 2.14748364800000000000e+09, PT ;  /* 0x41e000000200742a */ /* 0x040fe40003f06200 */
[----:B------:R-:W-:Y:S01]  /*09f0*/  DMUL R22, R2, UR6 ;  /* 0x0000000602167c28 */ /* 0x000fe20008000000 */
[----:B------:R-:W-:Y:S01]  /*0a00*/  UMOV UR6, 0x54442d18 ;  /* 0x54442d1800067882 */ /* 0x000fe20000000000 */
[----:B------:R-:W-:-:S08]  /*0a10*/  UMOV UR7, 0x3ff921fb ;  /* 0x3ff921fb00077882 */ /* 0x000fd00000000000 */
[----:B------:R-:W0:Y:S08]  /*0a20*/  F2I.F64 R22, R22 ;  /* 0x0000001600167311 */ /* 0x000e300000301100 */
[----:B0-----:R-:W0:Y:S02]  /*0a30*/  I2F.F64 R20, R22 ;  /* 0x0000001600147312 */ /* 0x001e240000201c00 */
[----:B0-----:R-:W-:Y:S01]  /*0a40*/  DFMA R4, R20, -UR6, R2 ;  /* 0x8000000614047c2b */ /* 0x001fe20008000002 */
        /* <DEDUP_REMOVED lines=10> */
[----:B------:R-:W-:Y:S05]  /*0af0*/  CALL.REL.NOINC `($_Z19render_ascii_kernelPKhjjjiiiiiidPhS1_S1_$__internal_trig_reduction_slowpathd) ;  /* 0x0000000800e47944 */ /* 0x000fea0003c00000 */
[----:B------:R-:W-:-:S07]  /*0b00*/  IMAD.MOV.U32 R22, RZ, RZ, R4 ;  /* 0x000000ffff167224 */ /* 0x000fce00078e0004 */
.L_x_3:
[----:B------:R-:W0:Y:S01]  /*0b10*/  LDCU.64 UR6, c[0x4][0x8] ;  /* 0x01000100ff0677ac */ /* 0x000e220008000a00 */
[----:B------:R-:W-:Y:S02]  /*0b20*/  IMAD.SHL.U32 R2, R22, 0x40, RZ ;  /* 0x0000004016027824 */ /* 0x000fe400078e00ff */
[----:B------:R-:W-:Y:S01]  /*0b30*/  IMAD.MOV.U32 R24, RZ, RZ, 0x20fd8164 ;  /* 0x20fd8164ff187424 */ /* 0x000fe200078e00ff */
[----:B------:R-:W1:Y:S02]  /*0b40*/  LDCU UR8, c[0x0][0x3a4] ;  /* 0x00007480ff0877ac */ /* 0x000e640008000800 */
[----:B------:R-:W-:Y:S01]  /*0b50*/  LOP3.LUT R2, R2, 0x40, RZ, 0xc0, !PT ;  /* 0x0000004002027812 */ /* 0x000fe200078ec0ff */
[----:B------:R-:W-:Y:S01]  /*0b60*/  IMAD.MOV.U32 R23, RZ, RZ, 0x3da8ff83 ;  /* 0x3da8ff83ff177424 */ /* 0x000fe200078e00ff */
[----:B------:R-:W2:Y:S02]  /*0b70*/  LDCU.128 UR12, c[0x0][0x3c0] ;  /* 0x00007800ff0c77ac */ /* 0x000ea40008000c00 */
[----:B0-----:R-:W-:-:S05]  /*0b80*/  IADD3 R26, P0, PT, R2, UR6, RZ ;  /* 0x00000006021a7c10 */ /* 0x001fca000ff1e0ff */
[----:B------:R-:W-:Y:S01]  /*0b90*/  IMAD.X R27, RZ, RZ, UR7, P0 ;  /* 0x00000007ff1b7e24 */ /* 0x000fe200080e06ff */
[----:B------:R-:W-:Y:S01]  /*0ba0*/  LOP3.LUT R2, R22, 0x1, RZ, 0xc0, !PT ;  /* 0x0000000116027812 */ /* 0x000fe200078ec0ff */
[----:B------:R-:W0:Y:S03]  /*0bb0*/  LDCU.64 UR6, c[0x0][0x388] ;  /* 0x00007100ff0677ac */ /* 0x000e260008000a00 */
[----:B------:R-:W3:Y:S04]  /*0bc0*/  LDG.E.128.CONSTANT R4, desc[UR4][R26.64] ;  /* 0x000000041a047981 */ /* 0x000ee8000c1e9d00 */
[----:B------:R-:W4:Y:S04]  /*0bd0*/  LDG.E.128.CONSTANT R8, desc[UR4][R26.64+0x10] ;  /* 0x000010041a087981 */ /* 0x000f28000c1e9d00 */
[----:B------:R-:W5:Y:S01]  /*0be0*/  LDG.E.128.CONSTANT R12, desc[UR4][R26.64+0x20] ;  /* 0x000020041a0c7981 */ /* 0x000f62000c1e9d00 */
[----:B------:R-:W-:Y:S01]  /*0bf0*/  ISETP.NE.U32.AND P0, PT, R2, 0x1, PT ;  /* 0x000000010200780c */ /* 0x000fe20003f05070 */
[----:B------:R-:W-:-:S03]  /*0c00*/  DMUL R2, R20, R20 ;  /* 0x0000001414027228 */ /* 0x000fc60000000000 */
[----:B------:R-:W-:Y:S02]  /*0c10*/  FSEL R24, R24, -8.06006814911005101289e+34, !P0 ;  /* 0xf9785eba18187808 */ /* 0x000fe40004000000 */
[----:B------:R-:W-:Y:S02]  /*0c20*/  FSEL R25, -R23, 0.11223486810922622681, !P0 ;  /* 0x3de5db6517197808 */ /* 0x000fe40004000100 */
[----:B------:R-:W1:Y:S02]  /*0c30*/  LDC R23, c[0x0][0x3a8] ;  /* 0x0000ea00ff177b82 */ /* 0x000e640000000800 */
[----:B-1----:R-:W-:Y:S02]  /*0c40*/  VIADDMNMX R0, R23, 0xffffffff, R0, PT ;  /* 0xffffffff17007846 */ /* 0x002fe40003800100 */
[----:B---3--:R-:W-:-:S08]  /*0c50*/  DFMA R4, R2, R24, R4 ;  /* 0x000000180204722b */ /* 0x008fd00000000004 */
[C---:B------:R-:W-:Y:S01]  /*0c60*/  DFMA R4, R2.reuse, R4, R6 ;  /* 0x000000040204722b */ /* 0x040fe20000000006 */
[----:B------:R-:W-:Y:S01]  /*0c70*/  I2F.F64 R6, UR8 ;  /* 0x0000000800067d12 */ /* 0x000fe20008201c00 */
[----:B------:R-:W1:Y:S06]  /*0c80*/  LDCU.64 UR8, c[0x0][0x3b8] ;  /* 0x00007700ff0877ac */ /* 0x000e6c0008000a00 */
[C---:B----4-:R-:W-:Y:S01]  /*0c90*/  DFMA R4, R2.reuse, R4, R8 ;  /* 0x000000040204722b */ /* 0x050fe20000000008 */
[----:B------:R-:W-:Y:S07]  /*0ca0*/  I2F.F64 R8, R23 ;  /* 0x0000001700087312 */ /* 0x000fee0000201c00 */
[C---:B------:R-:W-:Y:S01]  /*0cb0*/  DFMA R4, R2.reuse, R4, R10 ;  /* 0x000000040204722b */ /* 0x040fe2000000000a */
[----:B------:R-:W3:Y:S07]  /*0cc0*/  I2F.F64 R10, R0 ;  /* 0x00000000000a7312 */ /* 0x000eee0000201c00 */
[----:B-----5:R-:W-:-:S08]  /*0cd0*/  DFMA R4, R2, R4, R12 ;  /* 0x000000040204722b */ /* 0x020fd0000000000c */
[----:B------:R-:W-:Y:S02]  /*0ce0*/  DFMA R14, R2, R4, R14 ;  /* 0x00000004020e722b */ /* 0x000fe4000000000e */
[----:B------:R-:W4:Y:S01]  /*0cf0*/  I2F.F64 R4, R16 ;  /* 0x0000001000047312 */ /* 0x000f220000201c00 */
[----:B---3--:R-:W-:-:S05]  /*0d00*/  DFMA R8, R8, -0.5, R10 ;  /* 0xbfe000000808782b */ /* 0x008fca000000000a */
[----:B------:R-:W-:Y:S02]  /*0d10*/  DFMA R20, R14, R20, R20 ;  /* 0x000000140e14722b */ /* 0x000fe40000000014 */
[----:B------:R-:W-:Y:S02]  /*0d20*/  DFMA R2, R2, R14, 1 ;  /* 0x3ff000000202742b */ /* 0x000fe4000000000e */
[----:B----4-:R-:W-:Y:S01]  /*0d30*/  DFMA R6, R6, -0.5, R4 ;  /* 0xbfe000000606782b */ /* 0x010fe20000000004 */
[----:B0-----:R-:W0:Y:S07]  /*0d40*/  I2F.F64.U32 R4, UR6 ;  /* 0x0000000600047d12 */ /* 0x001e2e0008201800 */
[----:B------:R-:W-:-:S02]  /*0d50*/  FSEL R12, R2, R20, !P0 ;  /* 0x00000014020c7208 */ /* 0x000fc40004000000 */
[----:B------:R-:W-:Y:S02]  /*0d60*/  FSEL R13, R3, R21, !P0 ;  /* 0x00000015030d7208 */ /* 0x000fe40004000000 */
[----:B------:R-:W-:-:S04]  /*0d70*/  LOP3.LUT P0, RZ, R22, 0x2, RZ, 0xc0, !PT ;  /* 0x0000000216ff7812 */ /* 0x000fc8000780c0ff */
[----:B------:R-:W-:-:S10]  /*0d80*/  DADD R2, RZ, -R12 ;  /* 0x00000000ff027229 */ /* 0x000fd4000000080c */
[----:B------:R-:W-:Y:S02]  /*0d90*/  FSEL R2, R12, R2, !P0 ;  /* 0x000000020c027208 */ /* 0x000fe40004000000 */
[----:B------:R-:W-:-:S06]  /*0da0*/  FSEL R3, R13, R3, !P0 ;  /* 0x000000030d037208 */ /* 0x000fcc0004000000 */
[C---:B------:R-:W-:Y:S02]  /*0db0*/  DMUL R10, R2.reuse, R8 ;  /* 0x00000008020a7228 */ /* 0x040fe40000000000 */
[-C--:B------:R-:W-:Y:S01]  /*0dc0*/  DMUL R12, R2, R6.reuse ;  /* 0x00000006020c7228 */ /* 0x080fe20000000000 */
[----:B------:R-:W3:Y:S05]  /*0dd0*/  I2F.F64.U32 R2, UR7 ;  /* 0x0000000700027d12 */ /* 0x000eea0008201800 */
[C---:B------:R-:W-:Y:S02]  /*0de0*/  DFMA R10, R18.reuse, R6, R10 ;  /* 0x00000006120a722b */ /* 0x040fe4000000000a */
[----:B------:R-:W-:Y:S01]  /*0df0*/  DFMA R12, R18, R8, -R12 ;  /* 0x00000008120c722b */ /* 0x000fe2000000080c */
[----:B------:R-:W-:-:S02]  /*0e00*/  IMAD.MOV.U32 R6, RZ, RZ, RZ ;  /* 0x000000ffff067224 */ /* 0x000fc400078e00ff */
[----:B------:R-:W-:-:S03]  /*0e10*/  IMAD.MOV.U32 R9, RZ, RZ, 0x3fe00000 ;  /* 0x3fe00000ff097424 */ /* 0x000fc600078e00ff */
[----:B0-----:R-:W-:Y:S02]  /*0e20*/  DFMA R4, R4, 0.5, R10 ;  /* 0x3fe000000404782b */ /* 0x001fe4000000000a */
[----:B---3--:R-:W-:-:S08]  /*0e30*/  DFMA R2, R2, 0.5, R12 ;  /* 0x3fe000000202782b */ /* 0x008fd0000000000c */
[----:B------:R-:W-:-:S06]  /*0e40*/  LOP3.LUT R7, R9, 0x80000000, R5, 0xb8, !PT ;  /* 0x8000000009077812 */ /* 0x000fcc00078eb805 */
[----:B------:R-:W-:Y:S01]  /*0e50*/  DADD.RZ R4, R4, R6 ;  /* 0x0000000004047229 */ /* 0x000fe2000000c006 */
[----:B------:R-:W-:-:S06]  /*0e60*/  LOP3.LUT R7, R9, 0x80000000, R3, 0xb8, !PT ;  /* 0x8000000009077812 */ /* 0x000fcc00078eb803 */
[----:B------:R-:W-:-:S03]  /*0e70*/  DADD.RZ R2, R2, R6 ;  /* 0x0000000002027229 */ /* 0x000fc6000000c006 */
[----:B------:R-:W0:Y:S08]  /*0e80*/  F2I.F64.TRUNC R4, R4 ;  /* 0x0000000400047311 */ /* 0x000e30000030d100 */
[----:B------:R3:W4:Y:S01]  /*0e90*/  F2I.F64.TRUNC R3, R2 ;  /* 0x0000000200037311 */ /* 0x000722000030d100 */
[----:B0-----:R-:W-:Y:S02]  /*0ea0*/  ISETP.GE.AND P0, PT, R4, UR6, PT ;  /* 0x0000000604007c0c */ /* 0x001fe4000bf06270 */
[----:B---3--:R-:W-:-:S02]  /*0eb0*/  PRMT R2, RZ, 0x7610, R2 ;  /* 0x00007610ff027816 */ /* 0x008fc40000000002 */
[----:B------:R-:W-:Y:S02]  /*0ec0*/  ISETP.LT.OR P0, PT, R4, RZ, P0 ;  /* 0x000000ff0400720c */ /* 0x000fe40000701670 */
[----:B----4-:R-:W-:-:S04]  /*0ed0*/  ISETP.GE.AND P1, PT, R3, UR7, PT ;  /* 0x0000000703007c0c */ /* 0x010fc8000bf26270 */
[----:B------:R-:W-:-:S04]  /*0ee0*/  ISETP.LT.OR P1, PT, R3, RZ, P1 ;  /* 0x000000ff0300720c */ /* 0x000fc80000f21670 */
[----:B------:R-:W-:-:S13]  /*0ef0*/  PLOP3.LUT P0, PT, P0, P1, PT, 0xf8, 0x8f ;  /* 0x00000000008f781c */ /* 0x000fda0000703f70 */
[----:B------:R-:W0:Y:S01]  /*0f00*/  @!P0 LDC R0, c[0x0][0x390] ;  /* 0x0000e400ff008b82 */ /* 0x000e220000000800 */
[----:B------:R-:W-:-:S07]  /*0f10*/  @!P0 IMAD.SHL.U32 R4, R4, 0x4, RZ ;  /* 0x0000000404048824 */ /* 0x000fce00078e00ff */
[----:B------:R-:W3:Y:S01]  /*0f20*/  @!P0 LDC.64 R6, c[0x0][0x380] ;  /* 0x0000e000ff068b82 */ /* 0x000ee20000000a00 */
[----:B0-----:R-:W-:-:S05]  /*0f30*/  @!P0 IMAD R5, R3, R0, RZ ;  /* 0x0000000003058224 */ /* 0x001fca00078e02ff */
[----:B---3--:R-:W-:-:S04]  /*0f40*/  @!P0 IADD3 R4, P1, P2, R5, R6, R4 ;  /* 0x0000000605048210 */ /* 0x008fc80007a3e004 */
[----:B------:R-:W-:Y:S02]  /*0f50*/  @!P0 IADD3.X R5, PT, PT, RZ, R7, RZ, P1, P2 ;  /* 0x00000007ff058210 */ /* 0x000fe40000fe44ff */
[----:B------:R-:W-:-:S03]  /*0f60*/  PRMT R3, RZ, 0x7610, R3 ;  /* 0x00007610ff037816 */ /* 0x000fc60000000003 */
[----:B------:R-:W3:Y:S01]  /*0f70*/  @!P0 LDG.E.U8 R2, desc[UR4][R4.64+0x1] ;  /* 0x0000010404028981 */ /* 0x000ee2000c1e1100 */
[----:B------:R-:W-:-:S03]  /*0f80*/  PRMT R0, RZ, 0x7610, R0 ;  /* 0x00007610ff007816 */ /* 0x000fc60000000000 */
[----:B------:R-:W4:Y:S04]  /*0f90*/  @!P0 LDG.E.U8 R3, desc[UR4][R4.64+0x2] ;  /* 0x0000020404038981 */ /* 0x000f28000c1e1100 */
[----:B------:R-:W5:Y:S01]  /*0fa0*/  @!P0 LDG.E.U8 R0, desc[UR4][R4.64] ;  /* 0x0000000404008981 */ /* 0x000f62000c1e1100 */
[----:B------:R-:W-:Y:S01]  /*0fb0*/  UMOV UR6, 0x39581062 ;  /* 0x3958106200067882 */ /* 0x000fe20000000000 */
[----:B------:R-:W-:Y:S01]  /*0fc0*/  UMOV UR7, 0x3fe2c8b4 ;  /* 0x3fe2c8b400077882 */ /* 0x000fe20000000000 */
[----:B---3--:R-:W-:-:S04]  /*0fd0*/  LOP3.LUT R13, R2, 0xff, RZ, 0xc0, !PT ;  /* 0x000000ff020d7812 */ /* 0x008fc800078ec0ff */
[----:B------:R-:W0:Y:S01]  /*0fe0*/  I2F.F64.U16 R8, R13 ;  /* 0x0000000d00087312 */ /* 0x000e220000101800 */
[----:B----4-:R-:W-:Y:S02]  /*0ff0*/  LOP3.LUT R12, R3, 0xff, RZ, 0xc0, !PT ;  /* 0x000000ff030c7812 */ /* 0x010fe400078ec0ff */
[----:B-----5:R-:W-:-:S05]  /*1000*/  LOP3.LUT R14, R0, 0xff, RZ, 0xc0, !PT ;  /* 0x000000ff000e7812 */ /* 0x020fca00078ec0ff */
[----:B------:R-:W3:Y:S01]  /*1010*/  I2F.F64.U16 R6, R12 ;  /* 0x0000000c00067312 */ /* 0x000ee20000101800 */
[----:B0-----:R-:W-:-:S07]  /*1020*/  DMUL R8, R8, UR6 ;  /* 0x0000000608087c28 */ /* 0x001fce0008000000 */
[----:B------:R-:W0:Y:S01]  /*1030*/  I2F.F64.U16 R10, R14 ;  /* 0x0000000e000a7312 */ /* 0x000e220000101800 */
[----:B------:R-:W-:Y:S01]  /*1040*/  UMOV UR6, 0xe5604189 ;  /* 0xe560418900067882 */ /* 0x000fe20000000000 */
[----:B------:R-:W-:Y:S02]  /*1050*/  UMOV UR7, 0x3fd322d0 ;  /* 0x3fd322d000077882 */ /* 0x000fe40000000000 */
[----:B---3--:R-:W-:Y:S01]  /*1060*/  DFMA R6, R6, UR6, R8 ;  /* 0x0000000606067c2b */ /* 0x008fe20008000008 */
[----:B------:R-:W-:Y:S01]  /*1070*/  UMOV UR6, 0x9fbe76c9 ;  /* 0x9fbe76c900067882 */ /* 0x000fe20000000000 */
[----:B------:R-:W-:Y:S01]  /*1080*/  UMOV UR7, 0x3fbd2f1a ;  /* 0x3fbd2f1a00077882 */ /* 0x000fe20000000000 */
[----:B------:R-:W-:-:S05]  /*1090*/  IMAD R8, R17, 0x3, RZ ;  /* 0x0000000311087824 */ /* 0x000fca00078e02ff */
[----:B0-----:R-:W-:Y:S01]  /*10a0*/  DFMA R6, R10, UR6, R6 ;  /* 0x000000060a067c2b */ /* 0x001fe20008000006 */
[C---:B--2---:R-:W-:Y:S02]  /*10b0*/  IADD3 R4, P1, PT, R8.reuse, UR12, RZ ;  /* 0x0000000c08047c10 */ /* 0x044fe4000ff3e0ff */
[C---:B-1----:R-:W-:Y:S02]  /*10c0*/  IADD3 R10, P0, PT, R17.reuse, UR8, RZ ;  /* 0x00000008110a7c10 */ /* 0x042fe4000ff1e0ff */
[----:B------:R-:W-:Y:S02]  /*10d0*/  SHF.R.S32.HI R9, RZ, 0x1f, R8 ;  /* 0x0000001fff097819 */ /* 0x000fe40000011408 */
[----:B------:R-:W-:Y:S02]  /*10e0*/  LEA.HI.X.SX32 R11, R17, UR9, 0x1, P0 ;  /* 0x00000009110b7c11 */ /* 0x000fe400080f0eff */
[----:B------:R-:W-:Y:S01]  /*10f0*/  IADD3 R8, P0, PT, R8, UR14, RZ ;  /* 0x0000000e08087c10 */ /* 0x000fe2000ff1e0ff */
[----:B------:R-:W0:Y:S01]  /*1100*/  F2I.U32.F64.TRUNC R7, R6 ;  /* 0x0000000600077311 */ /* 0x000e22000030d000 */
[----:B------:R-:W-:-:S02]  /*1110*/  IADD3.X R5, PT, PT, R9, UR13, RZ, P1, !PT ;  /* 0x0000000d09057c10 */ /* 0x000fc40008ffe4ff */
[----:B------:R-:W-:Y:S01]  /*1120*/  IADD3.X R9, PT, PT, R9, UR15, RZ, P0, !PT ;  /* 0x0000000f09097c10 */ /* 0x000fe200087fe4ff */
[----:B0-----:R-:W-:Y:S04]  /*1130*/  STG.E.U8 desc[UR4][R10.64], R7 ;  /* 0x000000070a007986 */ /* 0x001fe8000c101104 */
[----:B------:R-:W-:Y:S04]  /*1140*/  STG.E.U8 desc[UR4][R4.64], R3 ;  /* 0x0000000304007986 */ /* 0x000fe8000c101104 */
[----:B------:R-:W-:Y:S04]  /*1150*/  STG.E.U8 desc[UR4][R4.64+0x1], R2 ;  /* 0x0000010204007986 */ /* 0x000fe8000c101104 */
[----:B------:R-:W-:Y:S04]  /*1160*/  STG.E.U8 desc[UR4][R4.64+0x2], R0 ;  /* 0x0000020004007986 */ /* 0x000fe8000c101104 */
[----:B------:R-:W-:Y:S04]  /*1170*/  STG.E.U8 desc[UR4][R8.64], RZ ;  /* 0x000000ff08007986 */ /* 0x000fe8000c101104 */
[----:B------:R-:W-:Y:S04]  /*1180*/  STG.E.U8 desc[UR4][R8.64+0x1], RZ ;  /* 0x000001ff08007986 */ /* 0x000fe8000c101104 */
[----:B------:R-:W-:Y:S01]  /*1190*/  STG.E.U8 desc[UR4][R8.64+0x2], RZ ;  /* 0x000002ff08007986 */ /* 0x000fe2000c101104 */
[----:B------:R-:W-:Y:S05]  /*11a0*/  EXIT ;  /* 0x000000000000794d */ /* 0x000fea0003800000 */
        .weak           $__internal_0_$__cuda_sm20_div_rn_f64_full
        .type           $__internal_0_$__cuda_sm20_div_rn_f64_full,@function
        .size           $__internal_0_$__cuda_sm20_div_rn_f64_full,($_Z19render_ascii_kernelPKhjjjiiiiiidPhS1_S1_$__internal_trig_reduction_slowpathd - $__internal_0_$__cuda_sm20_div_rn_f64_full)
$__internal_0_$__cuda_sm20_div_rn_f64_full:
[----:B------:R-:W-:Y:S01]  /*11b0*/  IMAD.MOV.U32 R3, RZ, RZ, 0x3ff68000 ;  /* 0x3ff68000ff037424 */ /* 0x000fe200078e00ff */
[C---:B------:R-:W-:Y:S01]  /*11c0*/  FSETP.GEU.AND P1, PT, |R5|.reuse, 1.469367938527859385e-39, PT ;  /* 0x001000000500780b */ /* 0x040fe20003f2e200 */
[----:B------:R-:W-:Y:S01]  /*11d0*/  IMAD.MOV.U32 R2, RZ, RZ, 0x0 ;  /* 0x00000000ff027424 */ /* 0x000fe200078e00ff */
[----:B------:R-:W-:Y:S01]  /*11e0*/  LOP3.LUT R9, R5, 0x7ff00000, RZ, 0xc0, !PT ;  /* 0x7ff0000005097812 */ /* 0x000fe200078ec0ff */
[----:B------:R-:W0:Y:S01]  /*11f0*/  MUFU.RCP64H R7, R3 ;  /* 0x0000000300077308 */ /* 0x000e220000001800 */
[----:B------:R-:W-:Y:S02]  /*1200*/  IMAD.MOV.U32 R6, RZ, RZ, 0x1 ;  /* 0x00000001ff067424 */ /* 0x000fe400078e00ff */
[----:B------:R-:W-:Y:S01]  /*1210*/  IMAD.MOV.U32 R13, RZ, RZ, 0x1ca00000 ;  /* 0x1ca00000ff0d7424 */ /* 0x000fe200078e00ff */
[----:B------:R-:W-:Y:S01]  /*1220*/  ISETP.GE.U32.AND P0, PT, R9, 0x40600000, PT ;  /* 0x406000000900780c */ /* 0x000fe20003f06070 */
[----:B------:R-:W-:Y:S02]  /*1230*/  IMAD.MOV.U32 R20, RZ, RZ, R9 ;  /* 0x000000ffff147224 */ /* 0x000fe400078e0009 */
[----:B------:R-:W-:Y:S01]  /*1240*/  IMAD.MOV.U32 R21, RZ, RZ, 0x40600000 ;  /* 0x40600000ff157424 */ /* 0x000fe200078e00ff */
[----:B------:R-:W-:-:S03]  /*1250*/  SEL R13, R13, 0x63400000, !P0 ;  /* 0x634000000d0d7807 */ /* 0x000fc60004000000 */
[----:B------:R-:W-:Y:S01]  /*1260*/  VIADD R22, R21, 0xffffffff ;  /* 0xffffffff15167836 */ /* 0x000fe20000000000 */
[----:B0-----:R-:W-:-:S08]  /*1270*/  DFMA R10, R6, -R2, 1 ;  /* 0x3ff00000060a742b */ /* 0x001fd00000000802 */
[----:B------:R-:W-:-:S08]  /*1280*/  DFMA R10, R10, R10, R10 ;  /* 0x0000000a0a0a722b */ /* 0x000fd0000000000a */
[----:B------:R-:W-:Y:S01]  /*1290*/  DFMA R14, R6, R10, R6 ;  /* 0x0000000a060e722b */ /* 0x000fe20000000006 */
[C-C-:B------:R-:W-:Y:S01]  /*12a0*/  @!P1 LOP3.LUT R10, R13.reuse, 0x80000000, R5.reuse, 0xf8, !PT ;  /* 0x800000000d0a9812 */ /* 0x140fe200078ef805 */
[----:B------:R-:W-:Y:S01]  /*12b0*/  IMAD.MOV.U32 R6, RZ, RZ, R4 ;  /* 0x000000ffff067224 */ /* 0x000fe200078e0004 */
[----:B------:R-:W-:Y:S02]  /*12c0*/  LOP3.LUT R7, R13, 0x800fffff, R5, 0xf8, !PT ;  /* 0x800fffff0d077812 */ /* 0x000fe400078ef805 */
[----:B------:R-:W-:Y:S01]  /*12d0*/  @!P1 LOP3.LUT R11, R10, 0x100000, RZ, 0xfc, !PT ;  /* 0x001000000a0b9812 */ /* 0x000fe200078efcff */
[----:B------:R-:W-:Y:S02]  /*12e0*/  @!P1 IMAD.MOV.U32 R10, RZ, RZ, RZ ;  /* 0x000000ffff0a9224 */ /* 0x000fe400078e00ff */
[----:B------:R-:W-:-:S04]  /*12f0*/  DFMA R18, R14, -R2, 1 ;  /* 0x3ff000000e12742b */ /* 0x000fc80000000802 */
[----:B------:R-:W-:-:S04]  /*1300*/  @!P1 DFMA R6, R6, 2, -R10 ;  /* 0x400000000606982b */ /* 0x000fc8000000080a */
[----:B------:R-:W-:-:S06]  /*1310*/  DFMA R10, R14, R18, R14 ;  /* 0x000000120e0a722b */ /* 0x000fcc000000000e */
[----:B------:R-:W-:Y:S02]  /*1320*/  @!P1 LOP3.LUT R20, R7, 0x7ff00000, RZ, 0xc0, !PT ;  /* 0x7ff0000007149812 */ /* 0x000fe400078ec0ff */
[----:B------:R-:W-:-:S03]  /*1330*/  DMUL R14, R10, R6 ;  /* 0x000000060a0e7228 */ /* 0x000fc60000000000 */
[----:B------:R-:W-:-:S05]  /*1340*/  VIADD R12, R20, 0xffffffff ;  /* 0xffffffff140c7836 */ /* 0x000fca0000000000 */
[----:B------:R-:W-:Y:S01]  /*1350*/  DFMA R18, R14, -R2, R6 ;  /* 0x800000020e12722b */ /* 0x000fe20000000006 */
[----:B------:R-:W-:-:S04]  /*1360*/  ISETP.GT.U32.AND P0, PT, R12, 0x7feffffe, PT ;  /* 0x7feffffe0c00780c */ /* 0x000fc80003f04070 */
[----:B------:R-:W-:-:S03]  /*1370*/  ISETP.GT.U32.OR P0, PT, R22, 0x7feffffe, P0 ;  /* 0x7feffffe1600780c */ /* 0x000fc60000704470 */
[----:B------:R-:W-:-:S10]  /*1380*/  DFMA R10, R10, R18, R14 ;  /* 0x000000120a0a722b */ /* 0x000fd4000000000e */
[----:B------:R-:W-:Y:S05]  /*1390*/  @P0 BRA `(.L_x_4) ;  /* 0x0000000000680947 */ /* 0x000fea0003800000 */
[----:B------:R-:W-:-:S05]  /*13a0*/  IMAD.MOV.U32 R4, RZ, RZ, 0x40600000 ;  /* 0x40600000ff047424 */ /* 0x000fca00078e00ff */
[----:B------:R-:W-:-:S04]  /*13b0*/  VIADDMNMX R9, R9, -R4, 0xb9600000, !PT ;  /* 0xb960000009097446 */ /* 0x000fc80007800904 */
[----:B------:R-:W-:-:S05]  /*13c0*/  VIMNMX R4, PT, PT, R9, 0x46a00000, PT ;  /* 0x46a0000009047848 */ /* 0x000fca0003fe0100 */
[----:B------:R-:W-:Y:S02]  /*13d0*/  IMAD.IADD R9, R4, 0x1, -R13 ;  /* 0x0000000104097824 */ /* 0x000fe400078e0a0d */
[----:B------:R-:W-:Y:S02]  /*13e0*/  IMAD.MOV.U32 R4, RZ, RZ, RZ ;  /* 0x000000ffff047224 */ /* 0x000fe400078e00ff */
[----:B------:R-:W-:-:S06]  /*13f0*/  VIADD R5, R9, 0x7fe00000 ;  /* 0x7fe0000009057836 */ /* 0x000fcc0000000000 */
[----:B------:R-:W-:-:S10]  /*1400*/  DMUL R12, R10, R4 ;  /* 0x000000040a0c7228 */ /* 0x000fd40000000000 */
[----:B------:R-:W-:-:S13]  /*1410*/  FSETP.GTU.AND P0, PT, |R13|, 1.469367938527859385e-39, PT ;  /* 0x001000000d00780b */ /* 0x000fda0003f0c200 */
[----:B------:R-:W-:Y:S05]  /*1420*/  @P0 BRA `(.L_x_5) ;  /* 0x0000000000880947 */ /* 0x000fea0003800000 */
[----:B------:R-:W-:Y:S01]  /*1430*/  DFMA R2, R10, -R2, R6 ;  /* 0x800000020a02722b */ /* 0x000fe20000000006 */
[----:B------:R-:W-:-:S09]  /*1440*/  IMAD.MOV.U32 R4, RZ, RZ, RZ ;  /* 0x000000ffff047224 */ /* 0x000fd200078e00ff */
[C---:B------:R-:W-:Y:S02]  /*1450*/  FSETP.NEU.AND P0, PT, R3.reuse, RZ, PT ;  /* 0x000000ff0300720b */ /* 0x040fe40003f0d000 */
[----:B------:R-:W-:-:S04]  /*1460*/  LOP3.LUT R2, R3, 0x40668000, RZ, 0x3c, !PT ;  /* 0x4066800003027812 */ /* 0x000fc800078e3cff */
[----:B------:R-:W-:-:S04]  /*1470*/  LOP3.LUT R7, R2, 0x80000000, RZ, 0xc0, !PT ;  /* 0x8000000002077812 */ /* 0x000fc800078ec0ff */
[----:B------:R-:W-:-:S03]  /*1480*/  LOP3.LUT R5, R7, R5, RZ, 0xfc, !PT ;  /* 0x0000000507057212 */ /* 0x000fc600078efcff */
[----:B------:R-:W-:Y:S05]  /*1490*/  @!P0 BRA `(.L_x_5) ;  /* 0x00000000006c8947 */ /* 0x000fea0003800000 */
[----:B------:R-:W-:Y:S01]  /*14a0*/  IMAD.MOV R3, RZ, RZ, -R9 ;  /* 0x000000ffff037224 */ /* 0x000fe200078e0a09 */
[----:B------:R-:W-:Y:S01]  /*14b0*/  DMUL.RP R4, R10, R4 ;  /* 0x000000040a047228 */ /* 0x000fe20000008000 */
[----:B------:R-:W-:Y:S01]  /*14c0*/  IMAD.MOV.U32 R2, RZ, RZ, RZ ;  /* 0x000000ffff027224 */ /* 0x000fe200078e00ff */
[----:B------:R-:W-:-:S05]  /*14d0*/  IADD3 R9, PT, PT, -R9, -0x43300000, RZ ;  /* 0xbcd0000009097810 */ /* 0x000fca0007ffe1ff */
[----:B------:R-:W-:-:S03]  /*14e0*/  DFMA R2, R12, -R2, R10 ;  /* 0x800000020c02722b */ /* 0x000fc6000000000a */
[----:B------:R-:W-:-:S07]  /*14f0*/  LOP3.LUT R7, R5, R7, RZ, 0x3c, !PT ;  /* 0x0000000705077212 */ /* 0x000fce00078e3cff */
[----:B------:R-:W-:-:S04]  /*1500*/  FSETP.NEU.AND P0, PT, |R3|, R9, PT ;  /* 0x000000090300720b */ /* 0x000fc80003f0d200 */
[----:B------:R-:W-:Y:S02]  /*1510*/  FSEL R12, R4, R12, !P0 ;  /* 0x0000000c040c7208 */ /* 0x000fe40004000000 */
[----:B------:R-:W-:Y:S01]  /*1520*/  FSEL R13, R7, R13, !P0 ;  /* 0x0000000d070d7208 */ /* 0x000fe20004000000 */
[----:B------:R-:W-:Y:S06]  /*1530*/  BRA `(.L_x_5) ;  /* 0x0000000000447947 */ /* 0x000fec0003800000 */
.L_x_4:
[----:B------:R-:W-:-:S14]  /*1540*/  DSETP.NAN.AND P0, PT, R4, R4, PT ;  /* 0x000000040400722a */ /* 0x000fdc0003f08000 */
[----:B------:R-:W-:Y:S05]  /*1550*/  @P0 BRA `(.L_x_6) ;  /* 0x0000000000340947 */ /* 0x000fea0003800000 */
[----:B------:R-:W-:Y:S01]  /*1560*/  ISETP.NE.AND P0, PT, R20, R21, PT ;  /* 0x000000151400720c */ /* 0x000fe20003f05270 */
[----:B------:R-:W-:Y:S02]  /*1570*/  IMAD.MOV.U32 R12, RZ, RZ, 0x0 ;  /* 0x00000000ff0c7424 */ /* 0x000fe400078e00ff */
[----:B------:R-:W-:-:S10]  /*1580*/  IMAD.MOV.U32 R13, RZ, RZ, -0x80000 ;  /* 0xfff80000ff0d7424 */ /* 0x000fd400078e00ff */
[----:B------:R-:W-:Y:S05]  /*1590*/  @!P0 BRA `(.L_x_5) ;  /* 0x00000000002c8947 */ /* 0x000fea0003800000 */
[----:B------:R-:W-:Y:S02]  /*15a0*/  ISETP.NE.AND P0, PT, R20, 0x7ff00000, PT ;  /* 0x7ff000001400780c */ /* 0x000fe40003f05270 */
[----:B------:R-:W-:Y:S02]  /*15b0*/  LOP3.LUT R4, R5, 0x40668000, RZ, 0x3c, !PT ;  /* 0x4066800005047812 */ /* 0x000fe400078e3cff */
[----:B------:R-:W-:Y:S02]  /*15c0*/  ISETP.EQ.OR P0, PT, R21, RZ, !P0 ;  /* 0x000000ff1500720c */ /* 0x000fe40004702670 */
[----:B------:R-:W-:-:S11]  /*15d0*/  LOP3.LUT R13, R4, 0x80000000, RZ, 0xc0, !PT ;  /* 0x80000000040d7812 */ /* 0x000fd600078ec0ff */
[----:B------:R-:W-:Y:S01]  /*15e0*/  @P0 LOP3.LUT R2, R13, 0x7ff00000, RZ, 0xfc, !PT ;  /* 0x7ff000000d020812 */ /* 0x000fe200078efcff */
[----:B------:R-:W-:Y:S02]  /*15f0*/  @!P0 IMAD.MOV.U32 R12, RZ, RZ, RZ ;  /* 0x000000ffff0c8224 */ /* 0x000fe400078e00ff */
[----:B------:R-:W-:Y:S02]  /*1600*/  @P0 IMAD.MOV.U32 R12, RZ, RZ, RZ ;  /* 0x000000ffff0c0224 */ /* 0x000fe400078e00ff */
[----:B------:R-:W-:Y:S01]  /*1610*/  @P0 IMAD.MOV.U32 R13, RZ, RZ, R2 ;  /* 0x000000ffff0d0224 */ /* 0x000fe200078e0002 */
[----:B------:R-:W-:Y:S06]  /*1620*/  BRA `(.L_x_5) ;  /* 0x0000000000087947 */ /* 0x000fec0003800000 */
.L_x_6:
[----:B------:R-:W-:Y:S01]  /*1630*/  LOP3.LUT R13, R5, 0x80000, RZ, 0xfc, !PT ;  /* 0x00080000050d7812 */ /* 0x000fe200078efcff */
[----:B------:R-:W-:-:S07]  /*1640*/  IMAD.MOV.U32 R12, RZ, RZ, R4 ;  /* 0x000000ffff0c7224 */ /* 0x000fce00078e0004 */
.L_x_5:
[----:B------:R-:W-:Y:S02]  /*1650*/  IMAD.MOV.U32 R9, RZ, RZ, 0x0 ;  /* 0x00000000ff097424 */ /* 0x000fe400078e00ff */
[----:B------:R-:W-:Y:S02]  /*1660*/  IMAD.MOV.U32 R2, RZ, RZ, R12 ;  /* 0x000000ffff027224 */ /* 0x000fe400078e000c */
[----:B------:R-:W-:Y:S01]  /*1670*/  IMAD.MOV.U32 R3, RZ, RZ, R13 ;  /* 0x000000ffff037224 */ /* 0x000fe200078e000d */
[----:B------:R-:W-:Y:S06]  /*1680*/  RET.REL.NODEC R8 `(_Z19render_ascii_kernelPKhjjjiiiiiidPhS1_S1_) ;  /* 0xffffffe8085c7950 */ /* 0x000fec0003c3ffff */
        .type           $_Z19render_ascii_kernelPKhjjjiiiiiidPhS1_S1_$__internal_trig_reduction_slowpathd,@function
        .size           $_Z19render_ascii_kernelPKhjjjiiiiiidPhS1_S1_$__internal_trig_reduction_slowpathd,(.L_x_334 - $_Z19render_ascii_kernelPKhjjjiiiiiidPhS1_S1_$__internal_trig_reduction_slowpathd)
$_Z19render_ascii_kernelPKhjjjiiiiiidPhS1_S1_$__internal_trig_reduction_slowpathd:
[----:B------:R-:W-:Y:S01]  /*1690*/  SHF.R.U32.HI R10, RZ, 0x14, R12 ;  /* 0x00000014ff0a7819 */ /* 0x000fe2000001160c */
[----:B------:R-:W-:Y:S02]  /*16a0*/  IMAD.MOV.U32 R20, RZ, RZ, R4 ;  /* 0x000000ffff147224 */ /* 0x000fe400078e0004 */
[----:B------:R-:W-:Y:S01]  /*16b0*/  IMAD.MOV.U32 R21, RZ, RZ, R12 ;  /* 0x000000ffff157224 */ /* 0x000fe200078e000c */
[----:B------:R-:W-:Y:S01]  /*16c0*/  LOP3.LUT R5, R10, 0x7ff, RZ, 0xc0, !PT ;  /* 0x000007ff0a057812 */ /* 0x000fe200078ec0ff */
[----:B------:R-:W-:-:S03]  /*16d0*/  IMAD.MOV.U32 R4, RZ, RZ, RZ ;  /* 0x000000ffff047224 */ /* 0x000fc600078e00ff */
[----:B------:R-:W-:-:S13]  /*16e0*/  ISETP.NE.AND P0, PT, R5, 0x7ff, PT ;  /* 0x000007ff0500780c */ /* 0x000fda0003f05270 */
[----:B------:R-:W-:Y:S05]  /*16f0*/  @!P0 BRA `(.L_x_7) ;  /* 0x00000008002c8947 */ /* 0x000fea0003800000 */
[----:B------:R-:W-:Y:S01]  /*1700*/  VIADD R4, R5, 0xfffffc00 ;  /* 0xfffffc0005047836 */ /* 0x000fe20000000000 */
[----:B------:R-:W-:-:S04]  /*1710*/  CS2R R6, SRZ ;  /* 0x0000000000067805 */ /* 0x000fc8000001ff00 */
[----:B------:R-:W-:Y:S02]  /*1720*/  SHF.R.U32.HI R13, RZ, 0x6, R4 ;  /* 0x00000006ff0d7819 */ /* 0x000fe40000011604 */
[----:B------:R-:W-:Y:S02]  /*1730*/  ISETP.GE.U32.AND P0, PT, R4, 0x80, PT ;  /* 0x000000800400780c */ /* 0x000fe40003f06070 */
[C---:B------:R-:W-:Y:S02]  /*1740*/  IADD3 R8, PT, PT, -R13.reuse, 0x13, RZ ;  /* 0x000000130d087810 */ /* 0x040fe40007ffe1ff */
[----:B------:R-:W-:Y:S02]  /*1750*/  IADD3 R9, PT, PT, -R13, 0xf, RZ ;  /* 0x0000000f0d097810 */ /* 0x000fe40007ffe1ff */
[----:B------:R-:W-:-:S04]  /*1760*/  SEL R8, R8, 0x12, P0 ;  /* 0x0000001208087807 */ /* 0x000fc80000000000 */
[----:B------:R-:W-:-:S13]  /*1770*/  ISETP.GE.AND P0, PT, R9, R8, PT ;  /* 0x000000080900720c */ /* 0x000fda0003f06270 */
[----:B------:R-:W-:Y:S05]  /*1780*/  @P0 BRA `(.L_x_8) ;  /* 0x00000000008c0947 */ /* 0x000fea0003800000 */
[C---:B------:R-:W-:Y:S01]  /*1790*/  SHF.L.U64.HI R21, R20.reuse, 0xb, R21 ;  /* 0x0000000b14157819 */ /* 0x040fe20000010215 */
[----:B------:R-:W-:Y:S01]  /*17a0*/  IMAD.SHL.U32 R11, R20, 0x800, RZ ;  /* 0x00000800140b7824 */ /* 0x000fe200078e00ff */
[----:B------:R-:W-:Y:S01]  /*17b0*/  IADD3 R15, PT, PT, RZ, -R13, -R8 ;  /* 0x8000000dff0f7210 */ /* 0x000fe20007ffe808 */
[----:B------:R-:W-:Y:S01]  /*17c0*/  IMAD.MOV.U32 R20, RZ, RZ, RZ ;  /* 0x000000ffff147224 */ /* 0x000fe200078e00ff */
[----:B------:R-:W-:Y:S02]  /*17d0*/  CS2R R6, SRZ ;  /* 0x0000000000067805 */ /* 0x000fe4000001ff00 */
[----:B------:R-:W-:Y:S01]  /*17e0*/  LOP3.LUT R21, R21, 0x80000000, RZ, 0xfc, !PT ;  /* 0x8000000015157812 */ /* 0x000fe200078efcff */
[----:B------:R-:W0:Y:S01]  /*17f0*/  LDCU.64 UR6, c[0x0][0x358] ;  /* 0x00006b00ff0677ac */ /* 0x000e220008000a00 */
[----:B------:R-:W-:-:S05]  /*1800*/  NOP ;  /* 0x0000000000007918 */ /* 0x000fca0000000000 */
.L_x_9:
[----:B------:R-:W1:Y:S02]  /*1810*/  LDC.64 R4, c[0x4][RZ] ;  /* 0x01000000ff047b82 */ /* 0x000e640000000a00 */
[----:B-1----:R-:W-:-:S06]  /*1820*/  IMAD.WIDE R4, R9, 0x8, R4 ;  /* 0x0000000809047825 */ /* 0x002fcc00078e0204 */
[----:B0-----:R-:W2:Y:S01]  /*1830*/  LDG.E.64.CONSTANT R4, desc[UR6][R4.64] ;  /* 0x0000000604047981 */ /* 0x001ea2000c1e9b00 */
[----:B------:R-:W-:Y:S02]  /*1840*/  VIADD R15, R15, 0x1 ;  /* 0x000000010f0f7836 */ /* 0x000fe40000000000 */
[----:B------:R-:W-:Y:S02]  /*1850*/  VIADD R9, R9, 0x1 ;  /* 0x0000000109097836 */ /* 0x000fe40000000000 */
[----:B--2---:R-:W-:-:S04]  /*1860*/  IMAD.WIDE.U32 R6, P2, R4, R11, R6 ;  /* 0x0000000b04067225 */ /* 0x004fc80007840006 */
[----:B------:R-:W-:Y:S02]  /*1870*/  IMAD R23, R4, R21, RZ ;  /* 0x0000001504177224 */ /* 0x000fe400078e02ff */
[CC--:B------:R-:W-:Y:S02]  /*1880*/  IMAD R22, R5.reuse, R11.reuse, RZ ;  /* 0x0000000b05167224 */ /* 0x0c0fe400078e02ff */
[----:B------:R-:W-:Y:S01]  /*1890*/  IMAD.HI.U32 R25, R5, R11, RZ ;  /* 0x0000000b05197227 */ /* 0x000fe200078e00ff */
[----:B------:R-:W-:-:S03]  /*18a0*/  IADD3 R7, P0, PT, R23, R7, RZ ;  /* 0x0000000717077210 */ /* 0x000fc60007f1e0ff */
[----:B------:R-:W-:Y:S01]  /*18b0*/  IMAD R23, R20, 0x8, R1 ;  /* 0x0000000814177824 */ /* 0x000fe200078e0201 */
[----:B------:R-:W-:Y:S01]  /*18c0*/  IADD3 R7, P1, PT, R22, R7, RZ ;  /* 0x0000000716077210 */ /* 0x000fe20007f3e0ff */
[----:B------:R-:W-:-:S04]  /*18d0*/  IMAD.HI.U32 R22, R4, R21, RZ ;  /* 0x0000001504167227 */ /* 0x000fc800078e00ff */
[----:B------:R-:W-:Y:S01]  /*18e0*/  IMAD.X R4, RZ, RZ, R22, P2 ;  /* 0x000000ffff047224 */ /* 0x000fe200010e0616 */
[----:B------:R0:W-:Y:S01]  /*18f0*/  STL.64 [R23], R6 ;  /* 0x0000000617007387 */ /* 0x0001e20000100a00 */
[----:B------:R-:W-:-:S03]  /*1900*/  IMAD.HI.U32 R22, R5, R21, RZ ;  /* 0x0000001505167227 */ /* 0x000fc600078e00ff */
[----:B------:R-:W-:Y:S01]  /*1910*/  IADD3.X R4, P0, PT, R25, R4, RZ, P0, !PT ;  /* 0x0000000419047210 */ /* 0x000fe2000071e4ff */
[----:B------:R-:W-:Y:S02]  /*1920*/  IMAD R5, R5, R21, RZ ;  /* 0x0000001505057224 */ /* 0x000fe400078e02ff */
[----:B------:R-:W-:-:S03]  /*1930*/  VIADD R20, R20, 0x1 ;  /* 0x0000000114147836 */ /* 0x000fc60000000000 */
[----:B------:R-:W-:Y:S01]  /*1940*/  IADD3.X R5, P1, PT, R5, R4, RZ, P1, !PT ;  /* 0x0000000405057210 */ /* 0x000fe20000f3e4ff */
[----:B------:R-:W-:Y:S01]  /*1950*/  IMAD.X R4, RZ, RZ, R22, P0 ;  /* 0x000000ffff047224 */ /* 0x000fe200000e0616 */
[----:B------:R-:W-:-:S03]  /*1960*/  ISETP.NE.AND P0, PT, R15, -0xf, PT ;  /* 0xfffffff10f00780c */ /* 0x000fc60003f05270 */
[----:B------:R-:W-:Y:S02]  /*1970*/  IMAD.X R4, RZ, RZ, R4, P1 ;  /* 0x000000ffff047224 */ /* 0x000fe400008e0604 */
[----:B0-----:R-:W-:Y:S02]  /*1980*/  IMAD.MOV.U32 R6, RZ, RZ, R5 ;  /* 0x000000ffff067224 */ /* 0x001fe400078e0005 */
[----:B------:R-:W-:-:S06]  /*1990*/  IMAD.MOV.U32 R7, RZ, RZ, R4 ;  /* 0x000000ffff077224 */ /* 0x000fcc00078e0004 */
[----:B------:R-:W-:Y:S05]  /*19a0*/  @P0 BRA `(.L_x_9) ;  /* 0xfffffffc00980947 */ /* 0x000fea000383ffff */
[----:B------:R-:W-:-:S07]  /*19b0*/  IMAD.MOV.U32 R9, RZ, RZ, R8 ;  /* 0x000000ffff097224 */ /* 0x000fce00078e0008 */
.L_x_8:
[----:B------:R-:W-:Y:S01]  /*19c0*/  LOP3.LUT P0, R25, R10, 0x3f, RZ, 0xc0, !PT ;  /* 0x0000003f0a197812 */ /* 0x000fe2000780c0ff */
[----:B------:R-:W-:-:S04]  /*19d0*/  IMAD.IADD R4, R13, 0x1, R9 ;  /* 0x000000010d047824 */ /* 0x000fc800078e0209 */
[----:B------:R-:W-:-:S05]  /*19e0*/  IMAD.U32 R27, R4, 0x8, R1 ;  /* 0x00000008041b7824 */ /* 0x000fca00078e0001 */
[----:B------:R0:W-:Y:S04]  /*19f0*/  STL.64 [R27+-0x78], R6 ;  /* 0xffff88061b007387 */ /* 0x0001e80000100a00 */
[----:B------:R-:W2:Y:S04]  /*1a00*/  @P0 LDL.64 R20, [R1+0x8] ;  /* 0x0000080001140983 */ /* 0x000ea80000100a00 */
[----:B------:R-:W3:Y:S04]  /*1a10*/  LDL.64 R8, [R1+0x10] ;  /* 0x0000100001087983 */ /* 0x000ee80000100a00 */
[----:B------:R-:W4:Y:S01]  /*1a20*/  LDL.64 R4, [R1+0x18] ;  /* 0x0000180001047983 */ /* 0x000f220000100a00 */
[----:B------:R-:W-:-:S02]  /*1a30*/  @P0 LOP3.LUT R10, R25, 0x3f, RZ, 0x3c, !PT ;  /* 0x0000003f190a0812 */ /* 0x000fc400078e3cff */
[--C-:B--2---:R-:W-:Y:S02]  /*1a40*/  @P0 SHF.R.U64 R11, R20, 0x1, R21.reuse ;  /* 0x00000001140b0819 */ /* 0x104fe40000001215 */
[----:B------:R-:W-:Y:S02]  /*1a50*/  @P0 SHF.R.U32.HI R13, RZ, 0x1, R21 ;  /* 0x00000001ff0d0819 */ /* 0x000fe40000011615 */
[C---:B---3--:R-:W-:Y:S02]  /*1a60*/  @P0 SHF.L.U32 R15, R8.reuse, R25, RZ ;  /* 0x00000019080f0219 */ /* 0x048fe400000006ff */
[----:B0-----:R-:W-:Y:S02]  /*1a70*/  @P0 SHF.R.U64 R6, R11, R10, R13 ;  /* 0x0000000a0b060219 */ /* 0x001fe4000000120d */
[--C-:B------:R-:W-:Y:S02]  /*1a80*/  @P0 SHF.R.U32.HI R23, RZ, 0x1, R9.reuse ;  /* 0x00000001ff170819 */ /* 0x100fe40000011609 */
[----:B------:R-:W-:-:S02]  /*1a90*/  @P0 SHF.R.U64 R21, R8, 0x1, R9 ;  /* 0x0000000108150819 */ /* 0x000fc40000001209 */
[-C--:B------:R-:W-:Y:S02]  /*1aa0*/  @P0 SHF.L.U64.HI R20, R8, R25.reuse, R9 ;  /* 0x0000001908140219 */ /* 0x080fe40000010209 */
[----:B------:R-:W-:Y:S02]  /*1ab0*/  @P0 SHF.R.U32.HI R7, RZ, R10, R13 ;  /* 0x0000000aff070219 */ /* 0x000fe4000001160d */
[----:B------:R-:W-:Y:S02]  /*1ac0*/  @P0 LOP3.LUT R8, R15, R6, RZ, 0xfc, !PT ;  /* 0x000000060f080212 */ /* 0x000fe400078efcff */
[----:B----4-:R-:W-:Y:S02]  /*1ad0*/  @P0 SHF.L.U32 R11, R4, R25, RZ ;  /* 0x00000019040b0219 */ /* 0x010fe400000006ff */
[----:B------:R-:W-:Y:S02]  /*1ae0*/  @P0 SHF.R.U64 R22, R21, R10, R23 ;  /* 0x0000000a15160219 */ /* 0x000fe40000001217 */
[----:B------:R-:W-:-:S02]  /*1af0*/  @P0 LOP3.LUT R9, R20, R7, RZ, 0xfc, !PT ;  /* 0x0000000714090212 */ /* 0x000fc400078efcff */
[----:B------:R-:W-:Y:S01]  /*1b00*/  @P0 SHF.R.U32.HI R23, RZ, R10, R23 ;  /* 0x0000000aff170219 */ /* 0x000fe20000011617 */
[----:B------:R-:W-:Y:S01]  /*1b10*/  IMAD.SHL.U32 R10, R8, 0x4, RZ ;  /* 0x00000004080a7824 */ /* 0x000fe200078e00ff */
[----:B------:R-:W-:Y:S02]  /*1b20*/  @P0 SHF.L.U64.HI R6, R4, R25, R5 ;  /* 0x0000001904060219 */ /* 0x000fe40000010205 */
[----:B------:R-:W-:Y:S02]  /*1b30*/  @P0 LOP3.LUT R4, R11, R22, RZ, 0xfc, !PT ;  /* 0x000000160b040212 */ /* 0x000fe400078efcff */
[----:B------:R-:W-:Y:S02]  /*1b40*/  SHF.L.U64.HI R8, R8, 0x2, R9 ;  /* 0x0000000208087819 */ /* 0x000fe40000010209 */
[----:B------:R-:W-:Y:S02]  /*1b50*/  @P0 LOP3.LUT R5, R6, R23, RZ, 0xfc, !PT ;  /* 0x0000001706050212 */ /* 0x000fe400078efcff */
[----:B------:R-:W-:-:S02]  /*1b60*/  SHF.L.W.U32.HI R9, R9, 0x2, R4 ;  /* 0x0000000209097819 */ /* 0x000fc40000010e04 */
[----:B------:R-:W-:Y:S02]  /*1b70*/  IADD3 RZ, P0, PT, RZ, -R10, RZ ;  /* 0x8000000affff7210 */ /* 0x000fe40007f1e0ff */
[----:B------:R-:W-:Y:S02]  /*1b80*/  LOP3.LUT R6, RZ, R8, RZ, 0x33, !PT ;  /* 0x00000008ff067212 */ /* 0x000fe400078e33ff */
[----:B------:R-:W-:Y:S02]  /*1b90*/  SHF.L.W.U32.HI R4, R4, 0x2, R5 ;  /* 0x0000000204047819 */ /* 0x000fe40000010e05 */
[----:B------:R-:W-:Y:S02]  /*1ba0*/  LOP3.LUT R7, RZ, R9, RZ, 0x33, !PT ;  /* 0x00000009ff077212 */ /* 0x000fe400078e33ff */
[----:B------:R-:W-:Y:S02]  /*1bb0*/  IADD3.X R11, P0, PT, RZ, R6, RZ, P0, !PT ;  /* 0x00000006ff0b7210 */ /* 0x000fe4000071e4ff */
[----:B------:R-:W-:-:S02]  /*1bc0*/  LOP3.LUT R6, RZ, R4, RZ, 0x33, !PT ;  /* 0x00000004ff067212 */ /* 0x000fc400078e33ff */
[----:B------:R-:W-:Y:S02]  /*1bd0*/  IADD3.X R20, P1, PT, RZ, R7, RZ, P0, !PT ;  /* 0x00000007ff147210 */ /* 0x000fe4000073e4ff */
[----:B------:R-:W-:-:S03]  /*1be0*/  ISETP.GT.U32.AND P2, PT, R9, -0x1, PT ;  /* 0xffffffff0900780c */ /* 0x000fc60003f44070 */
[----:B------:R-:W-:Y:S01]  /*1bf0*/  IMAD.X R7, RZ, RZ, R6, P1 ;  /* 0x000000ffff077224 */ /* 0x000fe200008e0606 */
[----:B------:R-:W-:-:S04]  /*1c00*/  ISETP.GT.AND.EX P0, PT, R4, -0x1, PT, P2 ;  /* 0xffffffff0400780c */ /* 0x000fc80003f04320 */
[----:B------:R-:W-:Y:S02]  /*1c10*/  SEL R6, R4, R7, P0 ;  /* 0x0000000704067207 */ /* 0x000fe40000000000 */
[----:B------:R-:W-:Y:S02]  /*1c20*/  SEL R9, R9, R20, P0 ;  /* 0x0000001409097207 */ /* 0x000fe40000000000 */
[----:B------:R-:W-:-:S04]  /*1c30*/  ISETP.NE.U32.AND P1, PT, R6, RZ, PT ;  /* 0x000000ff0600720c */ /* 0x000fc80003f25070 */
[----:B------:R-:W-:Y:S01]  /*1c40*/  SEL R13, R9, R6, !P1 ;  /* 0x00000006090d7207 */ /* 0x000fe20004800000 */
[----:B------:R-:W-:-:S05]  /*1c50*/  @!P0 IMAD.MOV R10, RZ, RZ, -R10 ;  /* 0x000000ffff0a8224 */ /* 0x000fca00078e0a0a */
[----:B------:R-:W0:Y:S02]  /*1c60*/  FLO.U32 R13, R13 ;  /* 0x0000000d000d7300 */ /* 0x000e2400000e0000 */
[C---:B0-----:R-:W-:Y:S02]  /*1c70*/  IADD3 R15, PT, PT, -R13.reuse, 0x1f, RZ ;  /* 0x0000001f0d0f7810 */ /* 0x041fe40007ffe1ff */
[----:B------:R-:W-:-:S03]  /*1c80*/  IADD3 R7, PT, PT, -R13, 0x3f, RZ ;  /* 0x0000003f0d077810 */ /* 0x000fc60007ffe1ff */
[----:B------:R-:W-:Y:S01]  /*1c90*/  @P1 IMAD.MOV R7, RZ, RZ, R15 ;  /* 0x000000ffff071224 */ /* 0x000fe200078e020f */
[----:B------:R-:W-:-:S04]  /*1ca0*/  SEL R15, R8, R11, P0 ;  /* 0x0000000b080f7207 */ /* 0x000fc80000000000 */
[----:B------:R-:W-:-:S13]  /*1cb0*/  ISETP.NE.AND P1, PT, R7, RZ, PT ;  /* 0x000000ff0700720c */ /* 0x000fda0003f25270 */
[----:B------:R-:W-:Y:S05]  /*1cc0*/  @!P1 BRA `(.L_x_10) ;  /* 0x0000000000289947 */ /* 0x000fea0003800000 */
[C---:B------:R-:W-:Y:S02]  /*1cd0*/  LOP3.LUT R8, R7.reuse, 0x3f, RZ, 0xc0, !PT ;  /* 0x0000003f07087812 */ /* 0x040fe400078ec0ff */
[--C-:B------:R-:W-:Y:S02]  /*1ce0*/  SHF.R.U64 R11, R10, 0x1, R15.reuse ;  /* 0x000000010a0b7819 */ /* 0x100fe4000000120f */
[----:B------:R-:W-:Y:S02]  /*1cf0*/  SHF.R.U32.HI R13, RZ, 0x1, R15 ;  /* 0x00000001ff0d7819 */ /* 0x000fe4000001160f */
[----:B------:R-:W-:Y:S02]  /*1d00*/  LOP3.LUT R10, R7, 0x3f, RZ, 0xc, !PT ;  /* 0x0000003f070a7812 */ /* 0x000fe400078e0cff */
[CC--:B------:R-:W-:Y:S02]  /*1d10*/  SHF.L.U64.HI R15, R9.reuse, R8.reuse, R6 ;  /* 0x00000008090f7219 */ /* 0x0c0fe40000010206 */
[----:B------:R-:W-:-:S02]  /*1d20*/  SHF.L.U32 R8, R9, R8, RZ ;  /* 0x0000000809087219 */ /* 0x000fc400000006ff */
[-CC-:B------:R-:W-:Y:S02]  /*1d30*/  SHF.R.U64 R9, R11, R10.reuse, R13.reuse ;  /* 0x0000000a0b097219 */ /* 0x180fe4000000120d */
[----:B------:R-:W-:Y:S02]  /*1d40*/  SHF.R.U32.HI R6, RZ, R10, R13 ;  /* 0x0000000aff067219 */ /* 0x000fe4000001160d */
[----:B------:R-:W-:Y:S02]  /*1d50*/  LOP3.LUT R9, R8, R9, RZ, 0xfc, !PT ;  /* 0x0000000908097212 */ /* 0x000fe400078efcff */
[----:B------:R-:W-:-:S07]  /*1d60*/  LOP3.LUT R6, R15, R6, RZ, 0xfc, !PT ;  /* 0x000000060f067212 */ /* 0x000fce00078efcff */
.L_x_10:
[----:B------:R-:W-:-:S04]  /*1d70*/  IMAD.WIDE.U32 R10, R9, 0x2168c235, RZ ;  /* 0x2168c235090a7825 */ /* 0x000fc800078e00ff */
[----:B------:R-:W-:Y:S01]  /*1d80*/  IMAD.MOV.U32 R20, RZ, RZ, R11 ;  /* 0x000000ffff147224 */ /* 0x000fe200078e000b */
[----:B------:R-:W-:Y:S01]  /*1d90*/  IADD3 RZ, P1, PT, R10, R10, RZ ;  /* 0x0000000a0aff7210 */ /* 0x000fe20007f3e0ff */
[----:B------:R-:W-:Y:S02]  /*1da0*/  IMAD.MOV.U32 R21, RZ, RZ, RZ ;  /* 0x000000ffff157224 */ /* 0x000fe400078e00ff */
[----:B------:R-:W-:-:S04]  /*1db0*/  IMAD.HI.U32 R11, R6, -0x36f0255e, RZ ;  /* 0xc90fdaa2060b7827 */ /* 0x000fc800078e00ff */
[----:B------:R-:W-:-:S04]  /*1dc0*/  IMAD.WIDE.U32 R8, R9, -0x36f0255e, R20 ;  /* 0xc90fdaa209087825 */ /* 0x000fc800078e0014 */
[C---:B------:R-:W-:Y:S02]  /*1dd0*/  IMAD R13, R6.reuse, -0x36f0255e, RZ ;  /* 0xc90fdaa2060d7824 */ /* 0x040fe400078e02ff */
[----:B------:R-:W-:-:S04]  /*1de0*/  IMAD.WIDE.U32 R8, P2, R6, 0x2168c235, R8 ;  /* 0x2168c23506087825 */ /* 0x000fc80007840008 */
[----:B------:R-:W-:Y:S01]  /*1df0*/  IMAD.X R6, RZ, RZ, R11, P2 ;  /* 0x000000ffff067224 */ /* 0x000fe200010e060b */
[----:B------:R-:W-:Y:S02]  /*1e00*/  IADD3 R9, P2, PT, R13, R9, RZ ;  /* 0x000000090d097210 */ /* 0x000fe40007f5e0ff */
[----:B------:R-:W-:Y:S02]  /*1e10*/  IADD3.X RZ, P1, PT, R8, R8, RZ, P1, !PT ;  /* 0x0000000808ff7210 */ /* 0x000fe40000f3e4ff */
[C---:B------:R-:W-:Y:S01]  /*1e20*/  ISETP.GT.U32.AND P3, PT, R9.reuse, RZ, PT ;  /* 0x000000ff0900720c */ /* 0x040fe20003f64070 */
[----:B------:R-:W-:Y:S01]  /*1e30*/  IMAD.X R6, RZ, RZ, R6, P2 ;  /* 0x000000ffff067224 */ /* 0x000fe200010e0606 */
[----:B------:R-:W-:-:S04]  /*1e40*/  IADD3.X R8, P2, PT, R9, R9, RZ, P1, !PT ;  /* 0x0000000909087210 */ /* 0x000fc80000f5e4ff */
[C---:B------:R-:W-:Y:S01]  /*1e50*/  ISETP.GT.AND.EX P1, PT, R6.reuse, RZ, PT, P3 ;  /* 0x000000ff0600720c */ /* 0x040fe20003f24330 */
[----:B------:R-:W-:-:S03]  /*1e60*/  IMAD.X R11, R6, 0x1, R6, P2 ;  /* 0x00000001060b7824 */ /* 0x000fc600010e0606 */
[----:B------:R-:W-:Y:S02]  /*1e70*/  SEL R8, R8, R9, P1 ;  /* 0x0000000908087207 */ /* 0x000fe40000800000 */
[----:B------:R-:W-:Y:S02]  /*1e80*/  SEL R9, R11, R6, P1 ;  /* 0x000000060b097207 */ /* 0x000fe40000800000 */
[----:B------:R-:W-:Y:S02]  /*1e90*/  IADD3 R8, P2, PT, R8, 0x1, RZ ;  /* 0x0000000108087810 */ /* 0x000fe40007f5e0ff */
[----:B------:R-:W-:Y:S02]  /*1ea0*/  SEL R10, RZ, 0xffffffff, !P1 ;  /* 0xffffffffff0a7807 */ /* 0x000fe40004800000 */
[----:B------:R-:W-:Y:S01]  /*1eb0*/  LOP3.LUT P1, R6, R12, 0x80000000, RZ, 0xc0, !PT ;  /* 0x800000000c067812 */ /* 0x000fe2000782c0ff */
[----:B------:R-:W-:Y:S01]  /*1ec0*/  IMAD.X R9, RZ, RZ, R9, P2 ;  /* 0x000000ffff097224 */ /* 0x000fe200010e0609 */
[----:B------:R-:W-:Y:S01]  /*1ed0*/  SHF.R.U32.HI R11, RZ, 0x1e, R5 ;  /* 0x0000001eff0b7819 */ /* 0x000fe20000011605 */
[----:B------:R-:W-:Y:S01]  /*1ee0*/  IMAD.IADD R10, R10, 0x1, -R7 ;  /* 0x000000010a0a7824 */ /* 0x000fe200078e0a07 */
[----:B------:R-:W-:-:S02]  /*1ef0*/  @!P0 LOP3.LUT R6, R6, 0x80000000, RZ, 0x3c, !PT ;  /* 0x8000000006068812 */ /* 0x000fc400078e3cff */
[----:B------:R-:W-:Y:S01]  /*1f00*/  SHF.R.U64 R8, R8, 0xa, R9 ;  /* 0x0000000a08087819 */ /* 0x000fe20000001209 */
[----:B------:R-:W-:Y:S01]  /*1f10*/  IMAD.SHL.U32 R5, R10, 0x100000, RZ ;  /* 0x001000000a057824 */ /* 0x000fe200078e00ff */
[----:B------:R-:W-:Y:S02]  /*1f20*/  LEA.HI R4, R4, R11, RZ, 0x1 ;  /* 0x0000000b04047211 */ /* 0x000fe400078f08ff */
[----:B------:R-:W-:-:S03]  /*1f30*/  IADD3 R8, P2, PT, R8, 0x1, RZ ;  /* 0x0000000108087810 */ /* 0x000fc60007f5e0ff */
[----:B------:R-:W-:Y:S01]  /*1f40*/  @P1 IMAD.MOV R4, RZ, RZ, -R4 ;  /* 0x000000ffff041224 */ /* 0x000fe200078e0a04 */
[----:B------:R-:W-:-:S04]  /*1f50*/  LEA.HI.X R9, R9, RZ, RZ, 0x16, P2 ;  /* 0x000000ff09097211 */ /* 0x000fc800010fb4ff */
[--C-:B------:R-:W-:Y:S02]  /*1f60*/  SHF.R.U64 R7, R8, 0x1, R9.reuse ;  /* 0x0000000108077819 */ /* 0x100fe40000001209 */
[----:B------:R-:W-:Y:S02]  /*1f70*/  SHF.R.U32.HI R8, RZ, 0x1, R9 ;  /* 0x00000001ff087819 */ /* 0x000fe40000011609 */
[----:B------:R-:W-:-:S04]  /*1f80*/  IADD3 R20, P2, P3, RZ, RZ, R7 ;  /* 0x000000ffff147210 */ /* 0x000fc80007b5e007 */
[----:B------:R-:W-:-:S04]  /*1f90*/  IADD3.X R5, PT, PT, R5, 0x3fe00000, R8, P2, P3 ;  /* 0x3fe0000005057810 */ /* 0x000fc800017e6408 */
[----:B------:R-:W-:-:S07]  /*1fa0*/  LOP3.LUT R21, R5, R6, RZ, 0xfc, !PT ;  /* 0x0000000605157212 */ /* 0x000fce00078efcff */
.L_x_7:
[----:B------:R-:W-:-:S04]  /*1fb0*/  IMAD.MOV.U32 R15, RZ, RZ, 0x0 ;  /* 0x00000000ff0f7424 */ /* 0x000fc800078e00ff */
[----:B------:R-:W-:Y:S05]  /*1fc0*/  RET.REL.NODEC R14 `(_Z19render_ascii_kernelPKhjjjiiiiiidPhS1_S1_) ;  /* 0xffffffe00e0c7950 */ /* 0x000fea0003c3ffff */
.L_x_11:
[----:B------:R-:W-:-:S00]  /*1fd0*/  BRA `(.L_x_11) ;  /* 0xfffffffc00fc7947 */ /* 0x000fc0000383ffff */
[----:B------:R-:W-:-:S00]  /*1fe0*/  NOP ;  /* 0x0000000000007918 */ /* 0x000fc00000000000 */
        /* <DEDUP_REMOVED lines=9> */
.L_x_334:


//--------------------- .text._Z20render_blocks_kernelPKhjjjiiiiiidPhS1_ --------------------------
	.section	.text._Z20render_blocks_kernelPKhjjjiiiiiidPhS1_,"ax",@progbits
	.align	128
        .global         _Z20render_blocks_kernelPKhjjjiiiiiidPhS1_
        .type           _Z20render_blocks_kernelPKhjjjiiiiiidPhS1_,@function
        .size           _Z20render_blocks_kernelPKhjjjiiiiiidPhS1_,(.L_x_336 - _Z20render_blocks_kernelPKhjjjiiiiiidPhS1_)
        .other          _Z20render_blocks_kernelPKhjjjiiiiiidPhS1_,@"STO_CUDA_ENTRY STV_DEFAULT"
_Z20render_blocks_kernelPKhjjjiiiiiidPhS1_:
.text._Z20render_blocks_kernelPKhjjjiiiiiidPhS1_:
[----:B------:R-:W0:Y:S01]  /*0000*/  LDC R1, c[0x0][0x37c] ;  /* 0x0000df00ff017b82 */ /* 0x000e220000000800 */
[----:B------:R-:W1:Y:S07]  /*0010*/  S2R R3, SR_TID.Y ;  /* 0x0000000000037919 */ /* 0x000e6e0000002200 */
[----:B------:R-:W2:Y:S01]  /*0020*/  LDC R5, c[0x0][0x360] ;  /* 0x0000d800ff057b82 */ /* 0x000ea20000000800 */
[----:B------:R-:W3:Y:S01]  /*0030*/  LDCU UR6, c[0x0][0x3a0] ;  /* 0x00007400ff0677ac */ /* 0x000ee20008000800 */
[----:B0-----:R-:W-:Y:S01]  /*0040*/  VIADD R1, R1, 0xffffffd8 ;  /* 0xffffffd801017836 */ /* 0x001fe20000000000 */
[----:B------:R-:W2:Y:S01]  /*0050*/  S2R R0, SR_TID.X ;  /* 0x0000000000007919 */ /* 0x000ea20000002100 */
[----:B------:R-:W0:Y:S03]  /*0060*/  LDCU UR7, c[0x0][0x39c] ;  /* 0x00007380ff0777ac */ /* 0x000e260008000800 */
[----:B------:R-:W-:Y:S01]  /*0070*/  R2UR UR10, R1 ;  /* 0x00000000010a72ca */ /* 0x000fe200000e0000 */
        /* <DEDUP_REMOVED lines=11> */
[----:B------:R-:W2:Y:S01]  /*0130*/  LDCU.64 UR4, c[0x0][0x3b0] ;  /* 0x00007600ff0477ac */ /* 0x000ea20008000a00 */
[----:B------:R-:W-:Y:S02]  /*0140*/  IMAD.MOV.U32 R11, RZ, RZ, 0x40668000 ;  /* 0x40668000ff0b7424 */ /* 0x000fe400078e00ff */
[----:B------:R-:W-:Y:S02]  /*0150*/  IMAD.MOV.U32 R6, RZ, RZ, 0x1 ;  /* 0x00000001ff067424 */ /* 0x000fe400078e00ff */
[----:B------:R-:W3:Y:S04]  /*0160*/  LDC R4, c[0x0][0x3a4] ;  /* 0x0000e900ff047b82 */ /* 0x000ee80000000800 */
[----:B-1----:R-:W-:Y:S01]  /*0170*/  DFMA R8, R6, -R10, 1 ;  /* 0x3ff000000608742b */ /* 0x002fe2000000080a */
[----:B0-----:R-:W-:-:S07]  /*0180*/  IABS R16, R0 ;  /* 0x0000000000107213 */ /* 0x001fce0000000000 */
[----:B------:R-:W-:Y:S01]  /*0190*/  DFMA R8, R8, R8, R8 ;  /* 0x000000080808722b */ /* 0x000fe20000000008 */
[----:B------:R-:W0:Y:S01]  /*01a0*/  I2F.RP R14, R16 ;  /* 0x00000010000e7306 */ /* 0x000e220000209400 */
[----:B---3--:R-:W-:-:S06]  /*01b0*/  IMAD R3, R5, R4, RZ ;  /* 0x0000000405037224 */ /* 0x008fcc00078e02ff */
[----:B------:R-:W-:Y:S01]  /*01c0*/  DFMA R8, R6, R8, R6 ;  /* 0x000000080608722b */ /* 0x000fe20000000006 */
[----:B------:R-:W-:Y:S02]  /*01d0*/  IMAD R3, R3, 0x2, R4 ;  /* 0x0000000203037824 */ /* 0x000fe400078e0204 */
[----:B------:R-:W-:-:S05]  /*01e0*/  IMAD.MOV.U32 R7, RZ, RZ, 0x400921fb ;  /* 0x400921fbff077424 */ /* 0x000fca00078e00ff */
[C---:B------:R-:W-:Y:S01]  /*01f0*/  DFMA R10, R8.reuse, -R10, 1 ;  /* 0x3ff00000080a742b */ /* 0x040fe2000000080a */
[----:B0-----:R-:W0:Y:S07]  /*0200*/  MUFU.RCP R14, R14 ;  /* 0x0000000e000e7308 */ /* 0x001e2e0000001000 */
[----:B------:R-:W-:Y:S01]  /*0210*/  DFMA R10, R8, R10, R8 ;  /* 0x0000000a080a722b */ /* 0x000fe20000000008 */
[----:B0-----:R-:W-:Y:S01]  /*0220*/  VIADD R12, R14, 0xffffffe ;  /* 0x0ffffffe0e0c7836 */ /* 0x001fe20000000000 */
[----:B------:R-:W-:-:S02]  /*0230*/  IABS R14, R3 ;  /* 0x00000003000e7213 */ /* 0x000fc40000000000 */
[----:B------:R-:W-:Y:S01]  /*0240*/  LOP3.LUT R3, R3, R0, RZ, 0x3c, !PT ;  /* 0x0000000003037212 */ /* 0x000fe200078e3cff */
[----:B------:R0:W1:Y:S03]  /*0250*/  F2I.FTZ.U32.TRUNC.NTZ R13, R12 ;  /* 0x0000000c000d7305 */ /* 0x000066000021f000 */
[----:B------:R-:W-:Y:S01]  /*0260*/  ISETP.GE.AND P2, PT, R3, RZ, PT ;  /* 0x000000ff0300720c */ /* 0x000fe20003f46270 */
[----:B0-----:R-:W-:Y:S02]  /*0270*/  IMAD.MOV.U32 R12, RZ, RZ, RZ ;  /* 0x000000ffff0c7224 */ /* 0x001fe400078e00ff */
[----:B-1----:R-:W-:-:S04]  /*0280*/  IMAD.MOV R15, RZ, RZ, -R13 ;  /* 0x000000ffff0f7224 */ /* 0x002fc800078e0a0d */
[----:B------:R-:W-:-:S04]  /*0290*/  IMAD R15, R15, R16, RZ ;  /* 0x000000100f0f7224 */ /* 0x000fc800078e02ff */
[----:B------:R-:W-:-:S04]  /*02a0*/  IMAD.HI.U32 R12, R13, R15, R12 ;  /* 0x0000000f0d0c7227 */ /* 0x000fc800078e000c */
[----:B------:R-:W-:-:S04]  /*02b0*/  IMAD.MOV.U32 R13, RZ, RZ, R14 ;  /* 0x000000ffff0d7224 */ /* 0x000fc800078e000e */
[----:B------:R-:W-:-:S04]  /*02c0*/  IMAD.HI.U32 R12, R12, R13, RZ ;  /* 0x0000000d0c0c7227 */ /* 0x000fc800078e00ff */
[----:B------:R-:W-:-:S04]  /*02d0*/  IMAD.MOV R6, RZ, RZ, -R12 ;  /* 0x000000ffff067224 */ /* 0x000fc800078e0a0c */
[----:B------:R-:W-:Y:S02]  /*02e0*/  IMAD R13, R16, R6, R13 ;  /* 0x00000006100d7224 */ /* 0x000fe400078e020d */
[----:B------:R-:W-:-:S03]  /*02f0*/  IMAD.MOV.U32 R6, RZ, RZ, 0x54442d18 ;  /* 0x54442d18ff067424 */ /* 0x000fc600078e00ff */
[----:B------:R-:W-:-:S03]  /*0300*/  ISETP.GT.U32.AND P1, PT, R16, R13, PT ;  /* 0x0000000d1000720c */ /* 0x000fc60003f24070 */
[----:B--2---:R-:W-:-:S08]  /*0310*/  DMUL R6, R6, UR4 ;  /* 0x0000000406067c28 */ /* 0x004fd00008000000 */
[----:B------:R-:W-:Y:S02]  /*0320*/  DMUL R34, R6, R10 ;  /* 0x0000000a06227228 */ /* 0x000fe40000000000 */
[----:B------:R-:W-:Y:S02]  /*0330*/  @!P1 IMAD.IADD R13, R13, 0x1, -R16 ;  /* 0x000000010d0d9824 */ /* 0x000fe400078e0a10 */
[----:B------:R-:W-:Y:S01]  /*0340*/  @!P1 VIADD R12, R12, 0x1 ;  /* 0x000000010c0c9836 */ /* 0x000fe20000000000 */
[----:B------:R-:W-:Y:S02]  /*0350*/  ISETP.NE.AND P1, PT, R0, RZ, PT ;  /* 0x000000ff0000720c */ /* 0x000fe40003f25270 */
[----:B------:R-:W-:Y:S01]  /*0360*/  ISETP.GE.U32.AND P0, PT, R13, R16, PT ;  /* 0x000000100d00720c */ /* 0x000fe20003f06070 */
[----:B------:R-:W-:-:S08]  /*0370*/  DFMA R8, R34, -180, R6 ;  /* 0xc06680002208782b */ /* 0x000fd00000000006 */
[----:B------:R-:W-:-:S04]  /*0380*/  DFMA R34, R10, R8, R34 ;  /* 0x000000080a22722b */ /* 0x000fc80000000022 */
[----:B------:R-:W-:-:S04]  /*0390*/  @P0 VIADD R12, R12, 0x1 ;  /* 0x000000010c0c0836 */ /* 0x000fc80000000000 */
[----:B------:R-:W-:Y:S01]  /*03a0*/  @!P2 IMAD.MOV R12, RZ, RZ, -R12 ;  /* 0x000000ffff0ca224 */ /* 0x000fe200078e0a0c */
[----:B------:R-:W-:Y:S01]  /*03b0*/  @!P1 LOP3.LUT R12, RZ, R0, RZ, 0x33, !PT ;  /* 0x00000000ff0c9212 */ /* 0x000fe200078e33ff */
[----:B------:R-:W-:Y:S01]  /*03c0*/  FFMA R3, RZ, 3.6015625, R35 ;  /* 0x40668000ff037823 */ /* 0x000fe20000000023 */
[----:B------:R-:W-:Y:S01]  /*03d0*/  FSETP.GEU.AND P1, PT, |R7|, 6.5827683646048100446e-37, PT ;  /* 0x036000000700780b */ /* 0x000fe20003f2e200 */
[----:B------:R-:W-:-:S03]  /*03e0*/  IMAD R0, R2, UR7, R5 ;  /* 0x0000000702007c24 */ /* 0x000fc6000f8e0205 */
[----:B------:R-:W-:Y:S02]  /*03f0*/  FSETP.GT.AND P0, PT, |R3|, 1.469367938527859385e-39, PT ;  /* 0x001000000300780b */ /* 0x000fe40003f04200 */
[----:B------:R-:W-:-:S04]  /*0400*/  VIMNMX R3, PT, PT, RZ, R12, !PT ;  /* 0x0000000cff037248 */ /* 0x000fc80007fe0100 */
[----:B------:R-:W-:-:S07]  /*0410*/  VIADDMNMX R3, R4, 0xffffffff, R3, PT ;  /* 0xffffffff04037846 */ /* 0x000fce0003800103 */
[----:B------:R-:W-:Y:S05]  /*0420*/  @P0 BRA P1, `(.L_x_12) ;  /* 0x0000000000080947 */ /* 0x000fea0000800000 */
[----:B------:R-:W-:-:S07]  /*0430*/  MOV R4, 0x450 ;  /* 0x0000045000047802 */ /* 0x000fce0000000f00 */
[----:B------:R-:W-:Y:S05]  /*0440*/  CALL.REL.NOINC `($__internal_1_$__cuda_sm20_div_rn_f64_full) ;  /* 0x0000002800547944 */ /* 0x000fea0003c00000 */
.L_x_12:
[----:B------:R-:W-:Y:S01]  /*0450*/  UMOV UR4, 0x6dc9c883 ;  /* 0x6dc9c88300047882 */ /* 0x000fe20000000000 */
[----:B------:R-:W-:Y:S01]  /*0460*/  UMOV UR5, 0x3fe45f30 ;  /* 0x3fe45f3000057882 */ /* 0x000fe20000000000 */
[----:B------:R-:W0:Y:S01]  /*0470*/  LDCU UR6, c[0x0][0x3a8] ;  /* 0x00007500ff0677ac */ /* 0x000e220008000800 */
[C---:B------:R-:W-:Y:S01]  /*0480*/  DMUL R4, R34.reuse, UR4 ;  /* 0x0000000422047c28 */ /* 0x040fe20008000000 */
[----:B------:R1:W-:Y:S01]  /*0490*/  I2F.F64 R12, R3 ;  /* 0x00000003000c7312 */ /* 0x0003e20000201c00 */
[----:B------:R-:W-:Y:S01]  /*04a0*/  DSETP.NEU.AND P0, PT, |R34|, +INF , PT ;  /* 0x7ff000002200742a */ /* 0x000fe20003f0d200 */
[----:B------:R-:W2:Y:S01]  /*04b0*/  LDCU UR4, c[0x0][0x3a4] ;  /* 0x00007480ff0477ac */ /* 0x000ea20008000800 */
[----:B------:R-:W-:Y:S01]  /*04c0*/  DMUL R28, RZ, R34 ;  /* 0x00000022ff1c7228 */ /* 0x000fe20000000000 */
[----:B------:R-:W-:Y:S01]  /*04d0*/  UMOV UR5, 0x3ff921fb ;  /* 0x3ff921fb00057882 */ /* 0x000fe20000000000 */
[----:B------:R-:W3:Y:S04]  /*04e0*/  LDCU.64 UR12, c[0x0][0x358] ;  /* 0x00006b00ff0c77ac */ /* 0x000ee80008000a00 */
[----:B------:R-:W4:Y:S04]  /*04f0*/  F2I.F64 R4, R4 ;  /* 0x0000000400047311 */ /* 0x000f280000301100 */
[----:B------:R-:W-:-:S02]  /*0500*/  IMAD.MOV.U32 R36, RZ, RZ, R28 ;  /* 0x000000ffff247224 */ /* 0x000fc400078e001c */
[--C-:B------:R-:W-:Y:S02]  /*0510*/  IMAD.MOV.U32 R37, RZ, RZ, R29.reuse ;  /* 0x000000ffff257224 */ /* 0x100fe400078e001d */
[----:B-1----:R-:W-:Y:S01]  /*0520*/  IMAD.MOV.U32 R3, RZ, RZ, R29 ;  /* 0x000000ffff037224 */ /* 0x002fe200078e001d */
[----:B--2---:R-:W-:Y:S01]  /*0530*/  I2F.F64 R10, UR4 ;  /* 0x00000004000a7d12 */ /* 0x004fe20008201c00 */
[----:B------:R-:W-:Y:S01]  /*0540*/  UMOV UR4, 0x54442d18 ;  /* 0x54442d1800047882 */ /* 0x000fe20000000000 */
[----:B----4-:R-:W-:-:S13]  /*0550*/  R2UR UR7, R4 ;  /* 0x00000000040772ca */ /* 0x010fda00000e0000 */
[----:B------:R-:W1:Y:S02]  /*0560*/  I2F.F64 R8, UR7 ;  /* 0x0000000700087d12 */ /* 0x000e640008201c00 */
[----:B-1----:R-:W-:Y:S01]  /*0570*/  DFMA R6, R8, -UR4, R34 ;  /* 0x8000000408067c2b */ /* 0x002fe20008000022 */
[----:B------:R-:W-:Y:S01]  /*0580*/  UMOV UR4, 0x33145c00 ;  /* 0x33145c0000047882 */ /* 0x000fe20000000000 */
[----:B------:R-:W-:-:S06]  /*0590*/  UMOV UR5, 0x3c91a626 ;  /* 0x3c91a62600057882 */ /* 0x000fcc0000000000 */
[----:B------:R-:W-:Y:S01]  /*05a0*/  DFMA R4, R8, -UR4, R6 ;  /* 0x8000000408047c2b */ /* 0x000fe20008000006 */
[----:B------:R-:W-:Y:S01]  /*05b0*/  UMOV UR4, 0x252049c0 ;  /* 0x252049c000047882 */ /* 0x000fe20000000000 */
[----:B------:R-:W-:Y:S01]  /*05c0*/  UMOV UR5, 0x397b839a ;  /* 0x397b839a00057882 */ /* 0x000fe20000000000 */
[----:B------:R-:W-:Y:S01]  /*05d0*/  DFMA R6, R10, -0.5, R12 ;  /* 0xbfe000000a06782b */ /* 0x000fe2000000000c */
[----:B0-----:R-:W-:Y:S02]  /*05e0*/  IMAD R10, R2, UR6, RZ ;  /* 0x00000006020a7c24 */ /* 0x001fe4000f8e02ff */
[----:B------:R-:W-:Y:S02]  /*05f0*/  IMAD.MOV.U32 R2, RZ, RZ, R28 ;  /* 0x000000ffff027224 */ /* 0x000fe400078e001c */
[----:B------:R-:W-:Y:S01]  /*0600*/  DFMA R8, R8, -UR4, R4 ;  /* 0x8000000408087c2b */ /* 0x000fe20008000004 */
[----:B------:R-:W-:Y:S01]  /*0610*/  UMOV UR4, URZ ;  /* 0x000000ff00047c82 */ /* 0x000fe20008000000 */
[----:B------:R-:W-:-:S02]  /*0620*/  IMAD.MOV.U32 R4, RZ, RZ, 0x1 ;  /* 0x00000001ff047424 */ /* 0x000fc400078e00ff */
[----:B------:R-:W-:Y:S01]  /*0630*/  IMAD.SHL.U32 R5, R10, 0x4, RZ ;  /* 0x000000040a057824 */ /* 0x000fe200078e00ff */
[----:B---3--:R-:W-:Y:S06]  /*0640*/  @!P0 BRA `(.L_x_13) ;  /* 0x0000000000408947 */ /* 0x008fec0003800000 */
[----:B------:R-:W-:Y:S01]  /*0650*/  DSETP.GE.AND P0, PT, |R34|, 2.14748364800000000000e+09, PT ;  /* 0x41e000002200742a */ /* 0x000fe20003f06200 */
[----:B------:R-:W-:Y:S02]  /*0660*/  IMAD.U32 R4, RZ, RZ, UR7 ;  /* 0x00000007ff047e24 */ /* 0x000fe4000f8e00ff */
[----:B------:R-:W-:Y:S02]  /*0670*/  IMAD.MOV.U32 R2, RZ, RZ, R8 ;  /* 0x000000ffff027224 */ /* 0x000fe400078e0008 */
[----:B------:R-:W-:-:S09]  /*0680*/  IMAD.MOV.U32 R3, RZ, RZ, R9 ;  /* 0x000000ffff037224 */ /* 0x000fd200078e0009 */
[----:B------:R-:W-:Y:S05]  /*0690*/  @!P0 BRA `(.L_x_14) ;  /* 0x00000000001c8947 */ /* 0x000fea0003800000 */
[----:B------:R-:W-:Y:S01]  /*06a0*/  IMAD.MOV.U32 R12, RZ, RZ, R34 ;  /* 0x000000ffff0c7224 */ /* 0x000fe200078e0022 */
[----:B------:R-:W-:Y:S01]  /*06b0*/  MOV R38, 0x6e0 ;  /* 0x000006e000267802 */ /* 0x000fe20000000f00 */
[----:B------:R-:W-:-:S07]  /*06c0*/  IMAD.MOV.U32 R32, RZ, RZ, R35 ;  /* 0x000000ffff207224 */ /* 0x000fce00078e0023 */
[----:B------:R-:W-:Y:S05]  /*06d0*/  CALL.REL.NOINC `($_Z20render_blocks_kernelPKhjjjiiiiiidPhS1_$__internal_trig_reduction_slowpathd) ;  /* 0x0000002800f07944 */ /* 0x000fea0003c00000 */
[----:B------:R-:W-:Y:S02]  /*06e0*/  IMAD.U32 R4, RZ, RZ, UR5 ;  /* 0x00000005ff047e24 */ /* 0x000fe4000f8e00ff */
[----:B------:R-:W-:Y:S02]  /*06f0*/  IMAD.MOV.U32 R2, RZ, RZ, R12 ;  /* 0x000000ffff027224 */ /* 0x000fe400078e000c */
[----:B------:R-:W-:-:S07]  /*0700*/  IMAD.MOV.U32 R3, RZ, RZ, R13 ;  /* 0x000000ffff037224 */ /* 0x000fce00078e000d */
.L_x_14:
[----:B------:R-:W-:Y:S01]  /*0710*/  VIADD R4, R4, 0x1 ;  /* 0x0000000104047836 */ /* 0x000fe20000000000 */
[----:B------:R-:W-:Y:S01]  /*0720*/  UMOV UR4, UR7 ;  /* 0x0000000700047c82 */ /* 0x000fe20008000000 */
[----:B------:R-:W-:Y:S02]  /*0730*/  IMAD.MOV.U32 R36, RZ, RZ, R8 ;  /* 0x000000ffff247224 */ /* 0x000fe400078e0008 */
[----:B------:R-:W-:-:S07]  /*0740*/  IMAD.MOV.U32 R37, RZ, RZ, R9 ;  /* 0x000000ffff257224 */ /* 0x000fce00078e0009 */
.L_x_13:
[----:B------:R-:W0:Y:S01]  /*0750*/  LDCU.64 UR8, c[0x4][0x8] ;  /* 0x01000100ff0877ac */ /* 0x000e220008000a00 */
[----:B------:R-:W-:-:S05]  /*0760*/  IMAD.SHL.U32 R10, R4, 0x40, RZ ;  /* 0x00000040040a7824 */ /* 0x000fca00078e00ff */
[----:B------:R-:W-:-:S04]  /*0770*/  LOP3.LUT R10, R10, 0x40, RZ, 0xc0, !PT ;  /* 0x000000400a0a7812 */ /* 0x000fc800078ec0ff */
[----:B0-----:R-:W-:-:S05]  /*0780*/  IADD3 R24, P0, PT, R10, UR8, RZ ;  /* 0x000000080a187c10 */ /* 0x001fca000ff1e0ff */
[----:B------:R-:W-:-:S05]  /*0790*/  IMAD.X R25, RZ, RZ, UR9, P0 ;  /* 0x00000009ff197e24 */ /* 0x000fca00080e06ff */
[----:B------:R-:W2:Y:S04]  /*07a0*/  LDG.E.128.CONSTANT R12, desc[UR12][R24.64] ;  /* 0x0000000c180c7981 */ /* 0x000ea8000c1e9d00 */
[----:B------:R-:W3:Y:S04]  /*07b0*/  LDG.E.128.CONSTANT R16, desc[UR12][R24.64+0x10] ;  /* 0x0000100c18107981 */ /* 0x000ee8000c1e9d00 */
[----:B------:R-:W4:Y:S01]  /*07c0*/  LDG.E.128.CONSTANT R20, desc[UR12][R24.64+0x20] ;  /* 0x0000200c18147981 */ /* 0x000f22000c1e9d00 */
[C---:B------:R-:W-:Y:S01]  /*07d0*/  LOP3.LUT R10, R4.reuse, 0x1, RZ, 0xc0, !PT ;  /* 0x00000001040a7812 */ /* 0x040fe200078ec0ff */
[----:B------:R-:W-:Y:S01]  /*07e0*/  IMAD.MOV.U32 R26, RZ, RZ, 0x20fd8164 ;  /* 0x20fd8164ff1a7424 */ /* 0x000fe200078e00ff */
[----:B------:R-:W-:Y:S01]  /*07f0*/  LOP3.LUT P1, RZ, R4, 0x2, RZ, 0xc0, !PT ;  /* 0x0000000204ff7812 */ /* 0x000fe2000782c0ff */
[----:B------:R-:W-:Y:S01]  /*0800*/  IMAD.MOV.U32 R27, RZ, RZ, 0x3da8ff83 ;  /* 0x3da8ff83ff1b7424 */ /* 0x000fe200078e00ff */
[----:B------:R-:W-:Y:S01]  /*0810*/  ISETP.NE.U32.AND P0, PT, R10, 0x1, PT ;  /* 0x000000010a00780c */ /* 0x000fe20003f05070 */
[----:B------:R-:W-:Y:S01]  /*0820*/  DMUL R10, R2, R2 ;  /* 0x00000002020a7228 */ /* 0x000fe20000000000 */
[----:B------:R-:W-:Y:S01]  /*0830*/  IMAD.U32 R38, RZ, RZ, UR4 ;  /* 0x00000004ff267e24 */ /* 0x000fe2000f8e00ff */
[----:B------:R-:W-:Y:S01]  /*0840*/  DSETP.NEU.AND P3, PT, |R34|, +INF , PT ;  /* 0x7ff000002200742a */ /* 0x000fe20003f6d200 */
[----:B------:R-:W-:-:S02]  /*0850*/  FSEL R26, R26, -8.06006814911005101289e+34, !P0 ;  /* 0xf9785eba1a1a7808 */ /* 0x000fc40004000000 */
        /* <DEDUP_REMOVED lines=8> */
[----:B------:R-:W-:-:S10]  /*08e0*/  DFMA R10, R10, R12, 1 ;  /* 0x3ff000000a0a742b */ /* 0x000fd4000000000c */
[----:B------:R-:W-:Y:S02]  /*08f0*/  FSEL R10, R10, R2, !P0 ;  /* 0x000000020a0a7208 */ /* 0x000fe40004000000 */
[----:B------:R-:W-:Y:S01]  /*0900*/  FSEL R11, R11, R3, !P0 ;  /* 0x000000030b0b7208 */ /* 0x000fe20004000000 */
[----:B------:R-:W-:-:S05]  /*0910*/  DSETP.GE.AND P0, PT, |R34|, 2.14748364800000000000e+09, PT ;  /* 0x41e000002200742a */ /* 0x000fca0003f06200 */
[----:B------:R-:W-:Y:S02]  /*0920*/  DADD R2, RZ, -R10 ;  /* 0x00000000ff027229 */ /* 0x000fe4000000080a */
[----:B------:R-:W-:-:S08]  /*0930*/  DSETP.EQ.OR P0, PT, |R34|, +INF , !P0 ;  /* 0x7ff000002200742a */ /* 0x000fd00004702600 */
[----:B------:R-:W-:Y:S01]  /*0940*/  FSEL R2, R10, R2, !P1 ;  /* 0x000000020a027208 */ /* 0x000fe20004800000 */
[----:B------:R-:W-:Y:S01]  /*0950*/  IMAD.MOV.U32 R10, RZ, RZ, R36 ;  /* 0x000000ffff0a7224 */ /* 0x000fe200078e0024 */
[----:B------:R-:W-:Y:S01]  /*0960*/  FSEL R3, R11, R3, !P1 ;  /* 0x000000030b037208 */ /* 0x000fe20004800000 */
[----:B------:R-:W-:-:S03]  /*0970*/  IMAD.MOV.U32 R11, RZ, RZ, R37 ;  /* 0x000000ffff0b7224 */ /* 0x000fc600078e0025 */
[----:B------:R-:W-:Y:S05]  /*0980*/  @P0 BRA `(.L_x_15) ;  /* 0x00000000001c0947 */ /* 0x000fea0003800000 */
[----:B------:R-:W-:Y:S01]  /*0990*/  IMAD.MOV.U32 R12, RZ, RZ, R34 ;  /* 0x000000ffff0c7224 */ /* 0x000fe200078e0022 */
[----:B------:R-:W-:Y:S01]  /*09a0*/  MOV R38, 0x9d0 ;  /* 0x000009d000267802 */ /* 0x000fe20000000f00 */
[----:B------:R-:W-:-:S07]  /*09b0*/  IMAD.MOV.U32 R32, RZ, RZ, R35 ;  /* 0x000000ffff207224 */ /* 0x000fce00078e0023 */
[----:B------:R-:W-:Y:S05]  /*09c0*/  CALL.REL.NOINC `($_Z20render_blocks_kernelPKhjjjiiiiiidPhS1_$__internal_trig_reduction_slowpathd) ;  /* 0x0000002800347944 */ /* 0x000fea0003c00000 */
[----:B------:R-:W-:Y:S02]  /*09d0*/  IMAD.U32 R38, RZ, RZ, UR5 ;  /* 0x00000005ff267e24 */ /* 0x000fe4000f8e00ff */
[----:B------:R-:W-:Y:S02]  /*09e0*/  IMAD.MOV.U32 R10, RZ, RZ, R12 ;  /* 0x000000ffff0a7224 */ /* 0x000fe400078e000c */
[----:B------:R-:W-:-:S07]  /*09f0*/  IMAD.MOV.U32 R11, RZ, RZ, R13 ;  /* 0x000000ffff0b7224 */ /* 0x000fce00078e000d */
.L_x_15:
[----:B------:R-:W0:Y:S01]  /*0a00*/  LDCU.64 UR8, c[0x4][0x8] ;  /* 0x01000100ff0877ac */ /* 0x000e220008000a00 */
[C---:B------:R-:W-:Y:S01]  /*0a10*/  IMAD.SHL.U32 R4, R38.reuse, 0x40, RZ ;  /* 0x0000004026047824 */ /* 0x040fe200078e00ff */
[----:B------:R-:W-:Y:S01]  /*0a20*/  LOP3.LUT R27, R38, 0x1, RZ, 0xc0, !PT ;  /* 0x00000001261b7812 */ /* 0x000fe200078ec0ff */
[----:B------:R-:W-:Y:S01]  /*0a30*/  IMAD.MOV.U32 R39, RZ, RZ, 0x3da8ff83 ;  /* 0x3da8ff83ff277424 */ /* 0x000fe200078e00ff */
[----:B------:R-:W-:Y:S01]  /*0a40*/  IABS R40, R5 ;  /* 0x0000000500287213 */ /* 0x000fe20000000000 */
[----:B------:R-:W1:Y:S01]  /*0a50*/  LDCU UR5, c[0x0][0x3a8] ;  /* 0x00007500ff0577ac */ /* 0x000e620008000800 */
[----:B------:R-:W-:-:S04]  /*0a60*/  LOP3.LUT R4, R4, 0x40, RZ, 0xc0, !PT ;  /* 0x0000004004047812 */ /* 0x000fc800078ec0ff */
[----:B0-----:R-:W-:Y:S02]  /*0a70*/  IADD3 R24, P1, PT, R4, UR8, RZ ;  /* 0x0000000804187c10 */ /* 0x001fe4000ff3e0ff */
[----:B------:R-:W0:Y:S03]  /*0a80*/  LDC R4, c[0x0][0x398] ;  /* 0x0000e600ff047b82 */ /* 0x000e260000000800 */
[----:B------:R-:W-:Y:S01]  /*0a90*/  IMAD.X R25, RZ, RZ, UR9, P1 ;  /* 0x00000009ff197e24 */ /* 0x000fe200088e06ff */
[----:B-1----:R-:W-:Y:S01]  /*0aa0*/  UIADD3 UR11, UPT, UPT, UR5, -0x1, URZ ;  /* 0xffffffff050b7890 */ /* 0x002fe2000fffe0ff */
[----:B------:R-:W1:Y:S03]  /*0ab0*/  LDCU.64 UR8, c[0x0][0x388] ;  /* 0x00007100ff0877ac */ /* 0x000e660008000a00 */
[----:B------:R-:W2:Y:S04]  /*0ac0*/  LDG.E.128.CONSTANT R12, desc[UR12][R24.64] ;  /* 0x0000000c180c7981 */ /* 0x000ea8000c1e9d00 */
[----:B------:R-:W3:Y:S04]  /*0ad0*/  LDG.E.128.CONSTANT R16, desc[UR12][R24.64+0x10] ;  /* 0x0000100c18107981 */ /* 0x000ee8000c1e9d00 */
[----:B------:R4:W3:Y:S01]  /*0ae0*/  LDG.E.128.CONSTANT R20, desc[UR12][R24.64+0x20] ;  /* 0x0000200c18147981 */ /* 0x0008e2000c1e9d00 */
[----:B------:R-:W-:-:S02]  /*0af0*/  ISETP.NE.U32.AND P1, PT, R27, 0x1, PT ;  /* 0x000000011b00780c */ /* 0x000fc40003f25070 */
[----:B0-----:R-:W-:Y:S01]  /*0b00*/  IABS R26, R4 ;  /* 0x00000004001a7213 */ /* 0x001fe20000000000 */
[----:B----4-:R-:W-:-:S03]  /*0b10*/  DMUL R24, R10, R10 ;  /* 0x0000000a0a187228 */ /* 0x010fc60000000000 */
[----:B------:R-:W0:Y:S08]  /*0b20*/  I2F.RP R32, R26 ;  /* 0x0000001a00207306 */ /* 0x000e300000209400 */
[----:B0-----:R-:W0:Y:S02]  /*0b30*/  MUFU.RCP R32, R32 ;  /* 0x0000002000207308 */ /* 0x001e240000001000 */
[----:B0-----:R-:W-:-:S06]  /*0b40*/  VIADD R30, R32, 0xffffffe ;  /* 0x0ffffffe201e7836 */ /* 0x001fcc0000000000 */
[----:B------:R0:W4:Y:S02]  /*0b50*/  F2I.FTZ.U32.TRUNC.NTZ R31, R30 ;  /* 0x0000001e001f7305 */ /* 0x000124000021f000 */
[----:B0-----:R-:W-:Y:S02]  /*0b60*/  IMAD.MOV.U32 R30, RZ, RZ, RZ ;  /* 0x000000ffff1e7224 */ /* 0x001fe400078e00ff */
[----:B----4-:R-:W-:-:S04]  /*0b70*/  IMAD.MOV R33, RZ, RZ, -R31 ;  /* 0x000000ffff217224 */ /* 0x010fc800078e0a1f */
[----:B------:R-:W-:Y:S02]  /*0b80*/  IMAD.MOV.U32 R27, RZ, RZ, R33 ;  /* 0x000000ffff1b7224 */ /* 0x000fe400078e0021 */
[----:B------:R-:W-:Y:S02]  /*0b90*/  IMAD.MOV.U32 R33, RZ, RZ, 0x20fd8164 ;  /* 0x20fd8164ff217424 */ /* 0x000fe400078e00ff */
[----:B------:R-:W-:-:S03]  /*0ba0*/  IMAD R27, R27, R26, RZ ;  /* 0x0000001a1b1b7224 */ /* 0x000fc600078e02ff */
[----:B------:R-:W-:Y:S01]  /*0bb0*/  FSEL R32, R33, -8.06006814911005101289e+34, !P1 ;  /* 0xf9785eba21207808 */ /* 0x000fe20004800000 */
[----:B------:R-:W-:Y:S01]  /*0bc0*/  IMAD.HI.U32 R30, R31, R27, R30 ;  /* 0x0000001b1f1e7227 */ /* 0x000fe200078e001e */
[----:B------:R-:W-:-:S03]  /*0bd0*/  FSEL R33, -R39, 0.11223486810922622681, !P1 ;  /* 0x3de5db6527217808 */ /* 0x000fc60004800100 */
[----:B------:R-:W-:-:S03]  /*0be0*/  IMAD.MOV.U32 R27, RZ, RZ, R40 ;  /* 0x000000ffff1b7224 */ /* 0x000fc600078e0028 */
[----:B--2---:R-:W-:Y:S01]  /*0bf0*/  DFMA R32, R24, R32, R12 ;  /* 0x000000201820722b */ /* 0x004fe2000000000c */
[----:B------:R-:W-:-:S04]  /*0c00*/  IMAD.HI.U32 R12, R30, R27, RZ ;  /* 0x0000001b1e0c7227 */ /* 0x000fc800078e00ff */
[----:B------:R-:W-:-:S03]  /*0c10*/  IMAD.MOV R13, RZ, RZ, -R12 ;  /* 0x000000ffff0d7224 */ /* 0x000fc600078e0a0c */
[----:B------:R-:W-:Y:S01]  /*0c20*/  DFMA R14, R24, R32, R14 ;  /* 0x00000020180e722b */ /* 0x000fe2000000000e */
[----:B------:R-:W-:-:S05]  /*0c30*/  IMAD R13, R26, R13, R27 ;  /* 0x0000000d1a0d7224 */ /* 0x000fca00078e021b */
[----:B------:R-:W-:Y:S02]  /*0c40*/  ISETP.GT.U32.AND P5, PT, R26, R13, PT ;  /* 0x0000000d1a00720c */ /* 0x000fe40003fa4070 */
[----:B---3--:R-:W-:-:S08]  /*0c50*/  DFMA R14, R24, R14, R16 ;  /* 0x0000000e180e722b */ /* 0x008fd00000000010 */
[----:B------:R-:W-:-:S03]  /*0c60*/  DFMA R14, R24, R14, R18 ;  /* 0x0000000e180e722b */ /* 0x000fc60000000012 */
[----:B------:R-:W-:Y:S02]  /*0c70*/  @!P5 IMAD.IADD R13, R13, 0x1, -R26 ;  /* 0x000000010d0dd824 */ /* 0x000fe400078e0a1a */
[----:B------:R-:W-:Y:S01]  /*0c80*/  @!P5 VIADD R12, R12, 0x1 ;  /* 0x000000010c0cd836 */ /* 0x000fe20000000000 */
[----:B------:R-:W-:Y:S02]  /*0c90*/  ISETP.NE.AND P5, PT, R4, RZ, PT ;  /* 0x000000ff0400720c */ /* 0x000fe40003fa5270 */
[C---:B------:R-:W-:Y:S01]  /*0ca0*/  DFMA R14, R24.reuse, R14, R20 ;  /* 0x0000000e180e722b */ /* 0x040fe20000000014 */
[----:B------:R-:W-:Y:S02]  /*0cb0*/  ISETP.GE.U32.AND P2, PT, R13, R26, PT ;  /* 0x0000001a0d00720c */ /* 0x000fe40003f46070 */
[----:B------:R-:W-:Y:S01]  /*0cc0*/  LOP3.LUT R13, R5, R4, RZ, 0x3c, !PT ;  /* 0x00000004050d7212 */ /* 0x000fe200078e3cff */
[----:B------:R-:W-:Y:S03]  /*0cd0*/  I2F.F64 R26, UR5 ;  /* 0x00000005001a7d12 */ /* 0x000fe60008201c00 */
[----:B------:R-:W-:Y:S01]  /*0ce0*/  ISETP.GE.AND P4, PT, R13, RZ, PT ;  /* 0x000000ff0d00720c */ /* 0x000fe20003f86270 */
[----:B------:R-:W-:-:S06]  /*0cf0*/  DFMA R14, R24, R14, R22 ;  /* 0x0000000e180e722b */ /* 0x000fcc0000000016 */
[----:B------:R-:W-:Y:S02]  /*0d00*/  @P2 VIADD R12, R12, 0x1 ;  /* 0x000000010c0c2836 */ /* 0x000fe40000000000 */
[----:B------:R-:W-:Y:S02]  /*0d10*/  DFMA R10, R14, R10, R10 ;  /* 0x0000000a0e0a722b */ /* 0x000fe4000000000a */
[----:B------:R-:W-:Y:S02]  /*0d20*/  DFMA R14, R24, R14, 1 ;  /* 0x3ff00000180e742b */ /* 0x000fe4000000000e */
[----:B------:R-:W-:Y:S01]  /*0d30*/  @!P4 IMAD.MOV R12, RZ, RZ, -R12 ;  /* 0x000000ffff0cc224 */ /* 0x000fe200078e0a0c */
[----:B------:R-:W-:Y:S01]  /*0d40*/  @!P5 LOP3.LUT R12, RZ, R4, RZ, 0x33, !PT ;  /* 0x00000004ff0cd212 */ /* 0x000fe200078e33ff */
[----:B-1----:R-:W-:Y:S03]  /*0d50*/  I2F.F64.U32 R24, UR8 ;  /* 0x0000000800187d12 */ /* 0x002fe60008201800 */
[----:B------:R-:W-:-:S03]  /*0d60*/  VIMNMX R12, PT, PT, RZ, R12, !PT ;  /* 0x0000000cff0c7248 */ /* 0x000fc60007fe0100 */
[----:B------:R-:W-:Y:S02]  /*0d70*/  FSEL R14, R14, R10, !P1 ;  /* 0x0000000a0e0e7208 */ /* 0x000fe40004800000 */
[----:B------:R-:W-:Y:S02]  /*0d80*/  FSEL R15, R15, R11, !P1 ;  /* 0x0000000b0f0f7208 */ /* 0x000fe40004800000 */
[----:B------:R-:W-:Y:S02]  /*0d90*/  VIMNMX R4, PT, PT, R12, UR11, PT ;  /* 0x0000000b0c047c48 */ /* 0x000fe4000bfe0100 */
[----:B------:R-:W-:Y:S02]  /*0da0*/  LOP3.LUT P1, RZ, R38, 0x2, RZ, 0xc0, !PT ;  /* 0x0000000226ff7812 */ /* 0x000fe4000782c0ff */
[----:B------:R-:W-:Y:S01]  /*0db0*/  DADD R10, RZ, -R14 ;  /* 0x00000000ff0a7229 */ /* 0x000fe2000000080e */
[----:B------:R0:W1:Y:S02]  /*0dc0*/  I2F.F64 R12, R4 ;  /* 0x00000004000c7312 */ /* 0x0000640000201c00 */
[----:B0-----:R-:W-:-:S07]  /*0dd0*/  PRMT R4, RZ, 0x7610, R4 ;  /* 0x00007610ff047816 */ /* 0x001fce0000000004 */
[----:B------:R-:W-:Y:S02]  /*0de0*/  FSEL R14, R14, R10, !P1 ;  /* 0x0000000a0e0e7208 */ /* 0x000fe40004800000 */
[----:B------:R-:W-:Y:S02]  /*0df0*/  FSEL R15, R15, R11, !P1 ;  /* 0x0000000b0f0f7208 */ /* 0x000fe40004800000 */
[----:B------:R-:W0:Y:S01]  /*0e00*/  I2F.F64.U32 R10, UR9 ;  /* 0x00000009000a7d12 */ /* 0x000e220008201800 */
[----:B-1----:R-:W-:-:S03]  /*0e10*/  DFMA R12, R26, -0.5, R12 ;  /* 0xbfe000001a0c782b */ /* 0x002fc6000000000c */
[----:B------:R-:W-:-:S05]  /*0e20*/  DMUL R16, R6, R14 ;  /* 0x0000000e06107228 */ /* 0x000fca0000000000 */
[----:B------:R-:W-:-:S03]  /*0e30*/  DMUL R14, R14, R12 ;  /* 0x0000000c0e0e7228 */ /* 0x000fc60000000000 */
[----:B------:R-:W-:Y:S01]  /*0e40*/  DFMA R16, R2, R12, -R16 ;  /* 0x0000000c0210722b */ /* 0x000fe20000000810 */
[----:B------:R-:W-:-:S04]  /*0e50*/  IMAD.MOV.U32 R13, RZ, RZ, 0x3fe00000 ;  /* 0x3fe00000ff0d7424 */ /* 0x000fc800078e00ff */
[----:B------:R-:W-:Y:S01]  /*0e60*/  DFMA R14, R6, R2, R14 ;  /* 0x00000002060e722b */ /* 0x000fe2000000000e */
[----:B------:R-:W-:Y:S02]  /*0e70*/  IMAD.MOV.U32 R2, RZ, RZ, RZ ;  /* 0x000000ffff027224 */ /* 0x000fe400078e00ff */
[----:B0-----:R-:W-:-:S05]  /*0e80*/  DFMA R16, R10, 0.5, R16 ;  /* 0x3fe000000a10782b */ /* 0x001fca0000000010 */
[----:B------:R-:W-:-:S05]  /*0e90*/  DFMA R14, R24, 0.5, R14 ;  /* 0x3fe00000180e782b */ /* 0x000fca000000000e */
[----:B------:R-:W-:-:S06]  /*0ea0*/  LOP3.LUT R3, R13, 0x80000000, R17, 0xb8, !PT ;  /* 0x800000000d037812 */ /* 0x000fcc00078eb811 */
[----:B------:R-:W-:Y:S01]  /*0eb0*/  DADD.RZ R16, R16, R2 ;  /* 0x0000000010107229 */ /* 0x000fe2000000c002 */
[----:B------:R-:W-:-:S06]  /*0ec0*/  LOP3.LUT R3, R13, 0x80000000, R15, 0xb8, !PT ;  /* 0x800000000d037812 */ /* 0x000fcc00078eb80f */
[----:B------:R-:W-:-:S03]  /*0ed0*/  DADD.RZ R2, R14, R2 ;  /* 0x000000000e027229 */ /* 0x000fc6000000c002 */
[----:B------:R-:W0:Y:S08]  /*0ee0*/  F2I.F64.TRUNC R16, R16 ;  /* 0x0000001000107311 */ /* 0x000e30000030d100 */
[----:B------:R1:W2:Y:S01]  /*0ef0*/  F2I.F64.TRUNC R2, R2 ;  /* 0x0000000200027311 */ /* 0x0002a2000030d100 */
[----:B0-----:R-:W-:Y:S02]  /*0f00*/  ISETP.GE.AND P2, PT, R16, UR9, PT ;  /* 0x0000000910007c0c */ /* 0x001fe4000bf46270 */
[----:B-1----:R-:W-:-:S02]  /*0f10*/  PRMT R3, RZ, 0x7610, R3 ;  /* 0x00007610ff037816 */ /* 0x002fc40000000003 */
[----:B------:R-:W-:Y:S02]  /*0f20*/  ISETP.LT.OR P2, PT, R16, RZ, P2 ;  /* 0x000000ff1000720c */ /* 0x000fe40001741670 */
[----:B--2---:R-:W-:-:S04]  /*0f30*/  ISETP.GE.AND P1, PT, R2, UR8, PT ;  /* 0x0000000802007c0c */ /* 0x004fc8000bf26270 */
[----:B------:R-:W-:-:S04]  /*0f40*/  ISETP.LT.OR P1, PT, R2, RZ, P1 ;  /* 0x000000ff0200720c */ /* 0x000fc80000f21670 */
[----:B------:R-:W-:-:S13]  /*0f50*/  PLOP3.LUT P1, PT, P1, P2, PT, 0xf8, 0x8f ;  /* 0x00000000008f781c */ /* 0x000fda0000f25f70 */
[----:B------:R-:W0:Y:S01]  /*0f60*/  @!P1 LDC R13, c[0x0][0x390] ;  /* 0x0000e400ff0d9b82 */ /* 0x000e220000000800 */
[----:B------:R-:W-:Y:S01]  /*0f70*/  @!P1 IMAD.SHL.U32 R12, R2, 0x4, RZ ;  /* 0x00000004020c9824 */ /* 0x000fe200078e00ff */
[----:B------:R-:W-:-:S06]  /*0f80*/  PRMT R2, RZ, 0x7610, R2 ;  /* 0x00007610ff027816 */ /* 0x000fcc0000000002 */
[----:B------:R-:W1:Y:S01]  /*0f90*/  @!P1 LDC.64 R14, c[0x0][0x380] ;  /* 0x0000e000ff0e9b82 */ /* 0x000e620000000a00 */
[----:B0-----:R-:W-:-:S05]  /*0fa0*/  @!P1 IMAD R13, R16, R13, RZ ;  /* 0x0000000d100d9224 */ /* 0x001fca00078e02ff */
[----:B-1----:R-:W-:-:S04]  /*0fb0*/  @!P1 IADD3 R12, P2, P4, R13, R14, R12 ;  /* 0x0000000e0d0c9210 */ /* 0x002fc80007c5e00c */
[----:B------:R-:W-:-:S05]  /*0fc0*/  @!P1 IADD3.X R13, PT, PT, RZ, R15, RZ, P2, P4 ;  /* 0x0000000fff0d9210 */ /* 0x000fca00017e84ff */
[----:B------:R0:W5:Y:S04]  /*0fd0*/  @!P1 LDG.E.U8 R2, desc[UR12][R12.64] ;  /* 0x0000000c0c029981 */ /* 0x000168000c1e1100 */
[----:B------:R0:W5:Y:S04]  /*0fe0*/  @!P1 LDG.E.U8 R3, desc[UR12][R12.64+0x1] ;  /* 0x0000010c0c039981 */ /* 0x000168000c1e1100 */
[----:B------:R0:W5:Y:S01]  /*0ff0*/  @!P1 LDG.E.U8 R4, desc[UR12][R12.64+0x2] ;  /* 0x0000020c0c049981 */ /* 0x000162000c1e1100 */
[----:B------:R-:W-:Y:S02]  /*1000*/  VIADD R5, R5, UR5 ;  /* 0x0000000505057c36 */ /* 0x000fe40008000000 */
[----:B------:R-:W-:-:S02]  /*1010*/  IMAD.MOV.U32 R40, RZ, RZ, 0x1 ;  /* 0x00000001ff287424 */ /* 0x000fc400078e00ff */
[----:B------:R-:W-:Y:S02]  /*1020*/  IMAD.MOV.U32 R30, RZ, RZ, R28 ;  /* 0x000000ffff1e7224 */ /* 0x000fe400078e001c */
[----:B------:R-:W-:Y:S01]  /*1030*/  IMAD.MOV.U32 R31, RZ, RZ, R29 ;  /* 0x000000ffff1f7224 */ /* 0x000fe200078e001d */
[----:B------:R-:W-:Y:S06]  /*1040*/  @!P3 BRA `(.L_x_16) ;  /* 0x000000000034b947 */ /* 0x000fec0003800000 */
[----:B------:R-:W-:Y:S01]  /*1050*/  DSETP.GE.AND P1, PT, |R34|, 2.14748364800000000000e+09, PT ;  /* 0x41e000002200742a */ /* 0x000fe20003f26200 */
[----:B------:R-:W-:Y:S02]  /*1060*/  IMAD.U32 R40, RZ, RZ, UR7 ;  /* 0x00000007ff287e24 */ /* 0x000fe4000f8e00ff */
[----:B------:R-:W-:Y:S02]  /*1070*/  IMAD.MOV.U32 R30, RZ, RZ, R8 ;  /* 0x000000ffff1e7224 */ /* 0x000fe400078e0008 */
[----:B------:R-:W-:-:S09]  /*1080*/  IMAD.MOV.U32 R31, RZ, RZ, R9 ;  /* 0x000000ffff1f7224 */ /* 0x000fd200078e0009 */
[----:B------:R-:W-:Y:S05]  /*1090*/  @!P1 BRA `(.L_x_17) ;  /* 0x00000000001c9947 */ /* 0x000fea0003800000 */
[----:B0-----:R-:W-:Y:S01]  /*10a0*/  IMAD.MOV.U32 R12, RZ, RZ, R34 ;  /* 0x000000ffff0c7224 */ /* 0x001fe200078e0022 */
[----:B------:R-:W-:Y:S01]  /*10b0*/  MOV R38, 0x10e0 ;  /* 0x000010e000267802 */ /* 0x000fe20000000f00 */
[----:B------:R-:W-:-:S07]  /*10c0*/  IMAD.MOV.U32 R32, RZ, RZ, R35 ;  /* 0x000000ffff207224 */ /* 0x000fce00078e0023 */
[----:B-----5:R-:W-:Y:S05]  /*10d0*/  CALL.REL.NOINC `($_Z20render_blocks_kernelPKhjjjiiiiiidPhS1_$__internal_trig_reduction_slowpathd) ;  /* 0x0000002000707944 */ /* 0x020fea0003c00000 */
[----:B------:R-:W-:Y:S02]  /*10e0*/  IMAD.U32 R40, RZ, RZ, UR5 ;  /* 0x00000005ff287e24 */ /* 0x000fe4000f8e00ff */
[----:B------:R-:W-:Y:S02]  /*10f0*/  IMAD.MOV.U32 R30, RZ, RZ, R12 ;  /* 0x000000ffff1e7224 */ /* 0x000fe400078e000c */
[----:B------:R-:W-:-:S07]  /*1100*/  IMAD.MOV.U32 R31, RZ, RZ, R13 ;  /* 0x000000ffff1f7224 */ /* 0x000fce00078e000d */
.L_x_17:
[----:B------:R-:W-:-:S07]  /*1110*/  VIADD R40, R40, 0x1 ;  /* 0x0000000128287836 */ /* 0x000fce0000000000 */
.L_x_16:
[----:B------:R-:W1:Y:S01]  /*1120*/  LDCU.64 UR8, c[0x4][0x8] ;  /* 0x01000100ff0877ac */ /* 0x000e620008000a00 */
[----:B0-----:R-:W-:-:S05]  /*1130*/  IMAD.SHL.U32 R12, R40, 0x40, RZ ;  /* 0x00000040280c7824 */ /* 0x001fca00078e00ff */
[----:B------:R-:W-:-:S04]  /*1140*/  LOP3.LUT R12, R12, 0x40, RZ, 0xc0, !PT ;  /* 0x000000400c0c7812 */ /* 0x000fc800078ec0ff */
[----:B-1----:R-:W-:-:S05]  /*1150*/  IADD3 R42, P1, PT, R12, UR8, RZ ;  /* 0x000000080c2a7c10 */ /* 0x002fca000ff3e0ff */
[----:B------:R-:W-:-:S05]  /*1160*/  IMAD.X R43, RZ, RZ, UR9, P1 ;  /* 0x00000009ff2b7e24 */ /* 0x000fca00088e06ff */
[----:B------:R-:W2:Y:S04]  /*1170*/  LDG.E.128.CONSTANT R12, desc[UR12][R42.64] ;  /* 0x0000000c2a0c7981 */ /* 0x000ea8000c1e9d00 */
[----:B------:R-:W3:Y:S04]  /*1180*/  LDG.E.128.CONSTANT R16, desc[UR12][R42.64+0x10] ;  /* 0x0000100c2a107981 */ /* 0x000ee8000c1e9d00 */
[----:B------:R0:W4:Y:S01]  /*1190*/  LDG.E.128.CONSTANT R20, desc[UR12][R42.64+0x20] ;  /* 0x0000200c2a147981 */ /* 0x000122000c1e9d00 */
[----:B------:R-:W-:Y:S01]  /*11a0*/  LOP3.LUT R32, R40, 0x1, RZ, 0xc0, !PT ;  /* 0x0000000128207812 */ /* 0x000fe200078ec0ff */
[----:B------:R-:W-:-:S02]  /*11b0*/  IMAD.MOV.U32 R38, RZ, RZ, 0x20fd8164 ;  /* 0x20fd8164ff267424 */ /* 0x000fc400078e00ff */
[----:B------:R-:W-:Y:S01]  /*11c0*/  IMAD.MOV.U32 R39, RZ, RZ, 0x3da8ff83 ;  /* 0x3da8ff83ff277424 */ /* 0x000fe200078e00ff */
[----:B------:R-:W-:Y:S01]  /*11d0*/  ISETP.NE.U32.AND P1, PT, R32, 0x1, PT ;  /* 0x000000012000780c */ /* 0x000fe20003f25070 */
[----:B------:R-:W-:Y:S01]  /*11e0*/  DMUL R32, R30, R30 ;  /* 0x0000001e1e207228 */ /* 0x000fe20000000000 */
[----:B------:R-:W-:Y:S02]  /*11f0*/  IMAD.MOV.U32 R41, RZ, RZ, R37 ;  /* 0x000000ffff297224 */ /* 0x000fe400078e0025 */
[----:B------:R-:W-:Y:S01]  /*1200*/  FSEL R38, R38, -8.06006814911005101289e+34, !P1 ;  /* 0xf9785eba26267808 */ /* 0x000fe20004800000 */
[----:B0-----:R-:W-:Y:S01]  /*1210*/  IMAD.U32 R42, RZ, RZ, UR4 ;  /* 0x00000004ff2a7e24 */ /* 0x001fe2000f8e00ff */
        /* <DEDUP_REMOVED lines=10> */
[----:B------:R-:W-:Y:S02]  /*12c0*/  FSEL R15, R13, R15, !P1 ;  /* 0x0000000f0d0f7208 */ /* 0x000fe40004800000 */
[----:B------:R-:W-:Y:S01]  /*12d0*/  LOP3.LUT P1, RZ, R40, 0x2, RZ, 0xc0, !PT ;  /* 0x0000000228ff7812 */ /* 0x000fe2000782c0ff */
[----:B------:R-:W-:-:S03]  /*12e0*/  IMAD.MOV.U32 R40, RZ, RZ, R36 ;  /* 0x000000ffff287224 */ /* 0x000fc600078e0024 */
[----:B------:R-:W-:-:S10]  /*12f0*/  DADD R12, RZ, -R14 ;  /* 0x00000000ff0c7229 */ /* 0x000fd4000000080e */
[----:B------:R-:W-:Y:S02]  /*1300*/  FSEL R30, R14, R12, !P1 ;  /* 0x0000000c0e1e7208 */ /* 0x000fe40004800000 */
[----:B------:R-:W-:Y:S01]  /*1310*/  FSEL R31, R15, R13, !P1 ;  /* 0x0000000d0f1f7208 */ /* 0x000fe20004800000 */
[----:B------:R-:W-:Y:S06]  /*1320*/  @P0 BRA `(.L_x_18) ;  /* 0x00000000001c0947 */ /* 0x000fec0003800000 */
[----:B------:R-:W-:Y:S01]  /*1330*/  IMAD.MOV.U32 R12, RZ, RZ, R34 ;  /* 0x000000ffff0c7224 */ /* 0x000fe200078e0022 */
[----:B------:R-:W-:Y:S01]  /*1340*/  MOV R38, 0x1370 ;  /* 0x0000137000267802 */ /* 0x000fe20000000f00 */
[----:B------:R-:W-:-:S07]  /*1350*/  IMAD.MOV.U32 R32, RZ, RZ, R35 ;  /* 0x000000ffff207224 */ /* 0x000fce00078e0023 */
[----:B-----5:R-:W-:Y:S05]  /*1360*/  CALL.REL.NOINC `($_Z20render_blocks_kernelPKhjjjiiiiiidPhS1_$__internal_trig_reduction_slowpathd) ;  /* 0x0000001c00cc7944 */ /* 0x020fea0003c00000 */
[----:B------:R-:W-:Y:S02]  /*1370*/  IMAD.U32 R42, RZ, RZ, UR5 ;  /* 0x00000005ff2a7e24 */ /* 0x000fe4000f8e00ff */
[----:B------:R-:W-:Y:S02]  /*1380*/  IMAD.MOV.U32 R40, RZ, RZ, R12 ;  /* 0x000000ffff287224 */ /* 0x000fe400078e000c */
[----:B------:R-:W-:-:S07]  /*1390*/  IMAD.MOV.U32 R41, RZ, RZ, R13 ;  /* 0x000000ffff297224 */ /* 0x000fce00078e000d */
.L_x_18:
[----:B------:R-:W0:Y:S01]  /*13a0*/  LDCU.64 UR8, c[0x4][0x8] ;  /* 0x01000100ff0877ac */ /* 0x000e220008000a00 */
[C---:B------:R-:W-:Y:S01]  /*13b0*/  IMAD.SHL.U32 R12, R42.reuse, 0x40, RZ ;  /* 0x000000402a0c7824 */ /* 0x040fe200078e00ff */
[----:B------:R-:W-:Y:S01]  /*13c0*/  LOP3.LUT R32, R42, 0x1, RZ, 0xc0, !PT ;  /* 0x000000012a207812 */ /* 0x000fe200078ec0ff */
[----:B------:R-:W-:Y:S01]  /*13d0*/  IMAD.MOV.U32 R33, RZ, RZ, 0x3da8ff83 ;  /* 0x3da8ff83ff217424 */ /* 0x000fe200078e00ff */
[----:B------:R-:W-:Y:S01]  /*13e0*/  DMUL R38, R40, R40 ;  /* 0x0000002828267228 */ /* 0x000fe20000000000 */
[----:B------:R-:W1:Y:S01]  /*13f0*/  LDCU UR5, c[0x0][0x3a8] ;  /* 0x00007500ff0577ac */ /* 0x000e620008000800 */
[----:B------:R-:W-:-:S04]  /*1400*/  LOP3.LUT R12, R12, 0x40, RZ, 0xc0, !PT ;  /* 0x000000400c0c7812 */ /* 0x000fc800078ec0ff */
[----:B0-----:R-:W-:-:S05]  /*1410*/  IADD3 R44, P1, PT, R12, UR8, RZ ;  /* 0x000000080c2c7c10 */ /* 0x001fca000ff3e0ff */
[----:B------:R-:W-:Y:S01]  /*1420*/  IMAD.X R45, RZ, RZ, UR9, P1 ;  /* 0x00000009ff2d7e24 */ /* 0x000fe200088e06ff */
[----:B------:R-:W-:Y:S01]  /*1430*/  ISETP.NE.U32.AND P2, PT, R32, 0x1, PT ;  /* 0x000000012000780c */ /* 0x000fe20003f45070 */
[----:B------:R-:W0:Y:S03]  /*1440*/  LDCU.64 UR8, c[0x0][0x388] ;  /* 0x00007100ff0877ac */ /* 0x000e260008000a00 */
[----:B------:R-:W2:Y:S04]  /*1450*/  LDG.E.128.CONSTANT R12, desc[UR12][R44.64] ;  /* 0x0000000c2c0c7981 */ /* 0x000ea8000c1e9d00 */
[----:B------:R-:W3:Y:S04]  /*1460*/  LDG.E.128.CONSTANT R16, desc[UR12][R44.64+0x10] ;  /* 0x0000100c2c107981 */ /* 0x000ee8000c1e9d00 */
[----:B------:R-:W4:Y:S01]  /*1470*/  LDG.E.128.CONSTANT R20, desc[UR12][R44.64+0x20] ;  /* 0x0000200c2c147981 */ /* 0x000f22000c1e9d00 */
[----:B------:R-:W-:Y:S01]  /*1480*/  IMAD.MOV.U32 R32, RZ, RZ, 0x20fd8164 ;  /* 0x20fd8164ff207424 */ /* 0x000fe200078e00ff */
[----:B------:R-:W-:-:S04]  /*1490*/  FSEL R33, -R33, 0.11223486810922622681, !P2 ;  /* 0x3de5db6521217808 */ /* 0x000fc80005000100 */
[----:B------:R-:W-:-:S06]  /*14a0*/  FSEL R32, R32, -8.06006814911005101289e+34, !P2 ;  /* 0xf9785eba20207808 */ /* 0x000fcc0005000000 */
[C---:B--2---:R-:W-:Y:S01]  /*14b0*/  DFMA R12, R38.reuse, R32, R12 ;  /* 0x00000020260c722b */ /* 0x044fe2000000000c */
[----:B------:R-:W2:Y:S07]  /*14c0*/  LDC R32, c[0x0][0x398] ;  /* 0x0000e600ff207b82 */ /* 0x000eae0000000800 */
[----:B------:R-:W-:-:S08]  /*14d0*/  DFMA R14, R38, R12, R14 ;  /* 0x0000000c260e722b */ /* 0x000fd0000000000e */
[----:B---3--:R-:W-:Y:S01]  /*14e0*/  DFMA R14, R38, R14, R16 ;  /* 0x0000000e260e722b */ /* 0x008fe20000000010 */
[----:B------:R-:W-:-:S07]  /*14f0*/  IABS R16, R5 ;  /* 0x0000000500107213 */ /* 0x000fce0000000000 */
[----:B------:R-:W-:Y:S01]  /*1500*/  DFMA R14, R38, R14, R18 ;  /* 0x0000000e260e722b */ /* 0x000fe20000000012 */
[----:B--2---:R-:W-:Y:S01]  /*1510*/  IABS R33, R32 ;  /* 0x0000002000217213 */ /* 0x004fe20000000000 */
[----:B------:R-:W-:-:S03]  /*1520*/  IMAD.MOV.U32 R19, RZ, RZ, 0x3fe00000 ;  /* 0x3fe00000ff137424 */ /* 0x000fc600078e00ff */
[----:B------:R-:W2:Y:S03]  /*1530*/  I2F.RP R43, R33 ;  /* 0x00000021002b7306 */ /* 0x000ea60000209400 */
[----:B----4-:R-:W-:-:S08]  /*1540*/  DFMA R14, R38, R14, R20 ;  /* 0x0000000e260e722b */ /* 0x010fd00000000014 */
[----:B------:R-:W-:Y:S01]  /*1550*/  DFMA R22, R38, R14, R22 ;  /* 0x0000000e2616722b */ /* 0x000fe20000000016 */
[----:B--2---:R-:W2:Y:S07]  /*1560*/  MUFU.RCP R43, R43 ;  /* 0x0000002b002b7308 */ /* 0x004eae0000001000 */
[----:B------:R-:W-:Y:S02]  /*1570*/  DFMA R14, R22, R40, R40 ;  /* 0x00000028160e722b */ /* 0x000fe40000000028 */
[----:B------:R-:W-:Y:S01]  /*1580*/  DFMA R22, R38, R22, 1 ;  /* 0x3ff000002616742b */ /* 0x000fe20000000016 */
[----:B--2---:R-:W-:-:S04]  /*1590*/  VIADD R44, R43, 0xffffffe ;  /* 0x0ffffffe2b2c7836 */ /* 0x004fc80000000000 */
[----:B------:R-:W2:Y:S02]  /*15a0*/  F2I.FTZ.U32.TRUNC.NTZ R13, R44 ;  /* 0x0000002c000d7305 */ /* 0x000ea4000021f000 */
[----:B--2---:R-:W-:-:S04]  /*15b0*/  IMAD.MOV R12, RZ, RZ, -R13 ;  /* 0x000000ffff0c7224 */ /* 0x004fc800078e0a0d */
[----:B------:R-:W-:Y:S02]  /*15c0*/  IMAD R17, R12, R33, RZ ;  /* 0x000000210c117224 */ /* 0x000fe400078e02ff */
[----:B------:R-:W-:-:S04]  /*15d0*/  IMAD.MOV.U32 R12, RZ, RZ, RZ ;  /* 0x000000ffff0c7224 */ /* 0x000fc800078e00ff */
[----:B------:R-:W-:-:S06]  /*15e0*/  IMAD.HI.U32 R17, R13, R17, R12 ;  /* 0x000000110d117227 */ /* 0x000fcc00078e000c */
[----:B------:R-:W-:Y:S01]  /*15f0*/  IMAD.HI.U32 R12, R17, R16, RZ ;  /* 0x00000010110c7227 */ /* 0x000fe200078e00ff */
[----:B------:R-:W-:-:S03]  /*1600*/  FSEL R17, R23, R15, !P2 ;  /* 0x0000000f17117208 */ /* 0x000fc60005000000 */
[----:B------:R-:W-:-:S04]  /*1610*/  IMAD.MOV R13, RZ, RZ, -R12 ;  /* 0x000000ffff0d7224 */ /* 0x000fc800078e0a0c */
[----:B------:R-:W-:Y:S01]  /*1620*/  IMAD R16, R33, R13, R16 ;  /* 0x0000000d21107224 */ /* 0x000fe200078e0210 */
[----:B------:R-:W-:-:S04]  /*1630*/  LOP3.LUT R13, R5, R32, RZ, 0x3c, !PT ;  /* 0x00000020050d7212 */ /* 0x000fc800078e3cff */
[----:B------:R-:W-:Y:S02]  /*1640*/  ISETP.GT.U32.AND P3, PT, R33, R16, PT ;  /* 0x000000102100720c */ /* 0x000fe40003f64070 */
[----:B------:R-:W-:-:S11]  /*1650*/  ISETP.GE.AND P4, PT, R13, RZ, PT ;  /* 0x000000ff0d00720c */ /* 0x000fd60003f86270 */
[--C-:B------:R-:W-:Y:S02]  /*1660*/  @!P3 IMAD.IADD R16, R16, 0x1, -R33.reuse ;  /* 0x000000011010b824 */ /* 0x100fe400078e0a21 */
[----:B------:R-:W-:Y:S01]  /*1670*/  @!P3 VIADD R12, R12, 0x1 ;  /* 0x000000010c0cb836 */ /* 0x000fe20000000000 */
[----:B------:R-:W-:Y:S02]  /*1680*/  ISETP.NE.AND P3, PT, R32, RZ, PT ;  /* 0x000000ff2000720c */ /* 0x000fe40003f65270 */
[----:B------:R-:W-:Y:S02]  /*1690*/  ISETP.GE.U32.AND P1, PT, R16, R33, PT ;  /* 0x000000211000720c */ /* 0x000fe40003f26070 */
[----:B------:R-:W-:Y:S02]  /*16a0*/  FSEL R16, R22, R14, !P2 ;  /* 0x0000000e16107208 */ /* 0x000fe40005000000 */
[----:B------:R-:W-:-:S09]  /*16b0*/  PRMT R33, RZ, 0x7610, R33 ;  /* 0x00007610ff217816 */ /* 0x000fd20000000021 */
[----:B------:R-:W-:Y:S01]  /*16c0*/  @P1 VIADD R12, R12, 0x1 ;  /* 0x000000010c0c1836 */ /* 0x000fe20000000000 */
[----:B------:R-:W-:-:S03]  /*16d0*/  LOP3.LUT P1, RZ, R42, 0x2, RZ, 0xc0, !PT ;  /* 0x000000022aff7812 */ /* 0x000fc6000782c0ff */
[----:B------:R-:W-:Y:S01]  /*16e0*/  @!P4 IMAD.MOV R12, RZ, RZ, -R12 ;  /* 0x000000ffff0cc224 */ /* 0x000fe200078e0a0c */
[----:B------:R-:W-:-:S04]  /*16f0*/  @!P3 LOP3.LUT R12, RZ, R32, RZ, 0x33, !PT ;  /* 0x00000020ff0cb212 */ /* 0x000fc800078e33ff */
[----:B------:R-:W-:-:S04]  /*1700*/  VIMNMX R12, PT, PT, RZ, R12, !PT ;  /* 0x0000000cff0c7248 */ /* 0x000fc80007fe0100 */
[----:B------:R-:W-:Y:S01]  /*1710*/  VIMNMX R18, PT, PT, R12, UR11, PT ;  /* 0x0000000b0c127c48 */ /* 0x000fe2000bfe0100 */
[----:B------:R-:W-:-:S03]  /*1720*/  DADD R12, RZ, -R16 ;  /* 0x00000000ff0c7229 */ /* 0x000fc60000000810 */
[----:B------:R-:W2:Y:S07]  /*1730*/  I2F.F64 R14, R18 ;  /* 0x00000012000e7312 */ /* 0x000eae0000201c00 */
[----:B------:R-:W-:Y:S02]  /*1740*/  FSEL R12, R16, R12, !P1 ;  /* 0x0000000c100c7208 */ /* 0x000fe40004800000 */
[----:B------:R-:W-:Y:S01]  /*1750*/  FSEL R13, R17, R13, !P1 ;  /* 0x0000000d110d7208 */ /* 0x000fe20004800000 */
[----:B--2---:R-:W-:-:S05]  /*1760*/  DFMA R14, R26, -0.5, R14 ;  /* 0xbfe000001a0e782b */ /* 0x004fca000000000e */
[----:B------:R-:W-:-:S03]  /*1770*/  DMUL R16, R6, R12 ;  /* 0x0000000c06107228 */ /* 0x000fc60000000000 */
[----:B------:R-:W-:-:S05]  /*1780*/  DMUL R12, R12, R14 ;  /* 0x0000000e0c0c7228 */ /* 0x000fca0000000000 */
[----:B------:R-:W-:Y:S01]  /*1790*/  DFMA R16, R30, R14, -R16 ;  /* 0x0000000e1e10722b */ /* 0x000fe20000000810 */
[----:B------:R-:W-:Y:S02]  /*17a0*/  IMAD.MOV.U32 R14, RZ, RZ, RZ ;  /* 0x000000ffff0e7224 */ /* 0x000fe400078e00ff */
[----:B------:R-:W-:-:S05]  /*17b0*/  DFMA R12, R6, R30, R12 ;  /* 0x0000001e060c722b */ /* 0x000fca000000000c */
[----:B------:R-:W-:Y:S01]  /*17c0*/  DFMA R16, R10, 0.5, R16 ;  /* 0x3fe000000a10782b */ /* 0x000fe20000000010 */
[----:B------:R-:W-:Y:S02]  /*17d0*/  PRMT R31, RZ, 0x7610, R31 ;  /* 0x00007610ff1f7816 */ /* 0x000fe4000000001f */
[----:B------:R-:W-:Y:S01]  /*17e0*/  PRMT R30, RZ, 0x7610, R30 ;  /* 0x00007610ff1e7816 */ /* 0x000fe2000000001e */
[----:B------:R-:W-:-:S06]  /*17f0*/  DFMA R12, R24, 0.5, R12 ;  /* 0x3fe00000180c782b */ /* 0x000fcc000000000c */
[----:B------:R-:W-:-:S06]  /*1800*/  LOP3.LUT R15, R19, 0x80000000, R17, 0xb8, !PT ;  /* 0x80000000130f7812 */ /* 0x000fcc00078eb811 */
[----:B------:R-:W-:Y:S01]  /*1810*/  DADD.RZ R16, R16, R14 ;  /* 0x0000000010107229 */ /* 0x000fe2000000c00e */
[----:B------:R-:W-:-:S06]  /*1820*/  LOP3.LUT R15, R19, 0x80000000, R13, 0xb8, !PT ;  /* 0x80000000130f7812 */ /* 0x000fcc00078eb80d */
[----:B------:R-:W-:-:S03]  /*1830*/  DADD.RZ R12, R12, R14 ;  /* 0x000000000c0c7229 */ /* 0x000fc6000000c00e */
[----:B------:R-:W0:Y:S08]  /*1840*/  F2I.F64.TRUNC R16, R16 ;  /* 0x0000001000107311 */ /* 0x000e30000030d100 */
[----:B------:R-:W2:Y:S01]  /*1850*/  F2I.F64.TRUNC R12, R12 ;  /* 0x0000000c000c7311 */ /* 0x000ea2000030d100 */
[----:B0-----:R-:W-:-:S04]  /*1860*/  ISETP.GE.AND P2, PT, R16, UR9, PT ;  /* 0x0000000910007c0c */ /* 0x001fc8000bf46270 */
[----:B------:R-:W-:Y:S02]  /*1870*/  ISETP.LT.OR P2, PT, R16, RZ, P2 ;  /* 0x000000ff1000720c */ /* 0x000fe40001741670 */
[----:B--2---:R-:W-:-:S04]  /*1880*/  ISETP.GE.AND P1, PT, R12, UR8, PT ;  /* 0x000000080c007c0c */ /* 0x004fc8000bf26270 */
[----:B------:R-:W-:-:S04]  /*1890*/  ISETP.LT.OR P1, PT, R12, RZ, P1 ;  /* 0x000000ff0c00720c */ /* 0x000fc80000f21670 */
[----:B------:R-:W-:-:S13]  /*18a0*/  PLOP3.LUT P1, PT, P1, P2, PT, 0xf8, 0x8f ;  /* 0x00000000008f781c */ /* 0x000fda0000f25f70 */
[----:B------:R-:W0:Y:S01]  /*18b0*/  @!P1 LDC R15, c[0x0][0x390] ;  /* 0x0000e400ff0f9b82 */ /* 0x000e220000000800 */
[----:B------:R-:W-:-:S07]  /*18c0*/  @!P1 IMAD.SHL.U32 R14, R12, 0x4, RZ ;  /* 0x000000040c0e9824 */ /* 0x000fce00078e00ff */
[----:B------:R-:W2:Y:S01]  /*18d0*/  @!P1 LDC.64 R18, c[0x0][0x380] ;  /* 0x0000e000ff129b82 */ /* 0x000ea20000000a00 */
[----:B0-----:R-:W-:-:S05]  /*18e0*/  @!P1 IMAD R15, R16, R15, RZ ;  /* 0x0000000f100f9224 */ /* 0x001fca00078e02ff */
[----:B--2---:R-:W-:-:S04]  /*18f0*/  @!P1 IADD3 R14, P2, P3, R15, R18, R14 ;  /* 0x000000120f0e9210 */ /* 0x004fc80007b5e00e */
[----:B------:R-:W-:-:S05]  /*1900*/  @!P1 IADD3.X R15, PT, PT, RZ, R19, RZ, P2, P3 ;  /* 0x00000013ff0f9210 */ /* 0x000fca00017e64ff */
[----:B------:R0:W5:Y:S04]  /*1910*/  @!P1 LDG.E.U8 R31, desc[UR12][R14.64] ;  /* 0x0000000c0e1f9981 */ /* 0x000168000c1e1100 */
[----:B------:R0:W5:Y:S04]  /*1920*/  @!P1 LDG.E.U8 R30, desc[UR12][R14.64+0x1] ;  /* 0x0000010c0e1e9981 */ /* 0x000168000c1e1100 */
[----:B------:R0:W5:Y:S01]  /*1930*/  @!P1 LDG.E.U8 R33, desc[UR12][R14.64+0x2] ;  /* 0x0000020c0e219981 */ /* 0x000162000c1e1100 */
[----:B------:R-:W-:Y:S01]  /*1940*/  DSETP.NEU.AND P1, PT, |R34|, +INF , PT ;  /* 0x7ff000002200742a */ /* 0x000fe20003f2d200 */
[----:B-1----:R-:W-:-:S02]  /*1950*/  VIADD R5, R5, UR5 ;  /* 0x0000000505057c36 */ /* 0x002fc40008000000 */
[----:B------:R-:W-:Y:S02]  /*1960*/  IMAD.MOV.U32 R32, RZ, RZ, 0x1 ;  /* 0x00000001ff207424 */ /* 0x000fe400078e00ff */
[----:B------:R-:W-:Y:S02]  /*1970*/  IMAD.MOV.U32 R38, RZ, RZ, R28 ;  /* 0x000000ffff267224 */ /* 0x000fe400078e001c */
[----:B------:R-:W-:-:S07]  /*1980*/  IMAD.MOV.U32 R39, RZ, RZ, R29 ;  /* 0x000000ffff277224 */ /* 0x000fce00078e001d */
[----:B0-----:R-:W-:Y:S05]  /*1990*/  @!P1 BRA `(.L_x_19) ;  /* 0x0000000000349947 */ /* 0x001fea0003800000 */
        /* <DEDUP_REMOVED lines=8> */
[----:B-----5:R-:W-:Y:S05]  /*1a20*/  CALL.REL.NOINC `($_Z20render_blocks_kernelPKhjjjiiiiiidPhS1_$__internal_trig_reduction_slowpathd) ;  /* 0x00000018001c7944 */ /* 0x020fea0003c00000 */
[----:B------:R-:W-:Y:S02]  /*1a30*/  IMAD.U32 R32, RZ, RZ, UR5 ;  /* 0x00000005ff207e24 */ /* 0x000fe4000f8e00ff */
[----:B------:R-:W-:Y:S02]  /*1a40*/  IMAD.MOV.U32 R38, RZ, RZ, R12 ;  /* 0x000000ffff267224 */ /* 0x000fe400078e000c */
[----:B------:R-:W-:-:S07]  /*1a50*/  IMAD.MOV.U32 R39, RZ, RZ, R13 ;  /* 0x000000ffff277224 */ /* 0x000fce00078e000d */
.L_x_20:
[----:B------:R-:W-:-:S07]  /*1a60*/  VIADD R32, R32, 0x1 ;  /* 0x0000000120207836 */ /* 0x000fce0000000000 */
.L_x_19:
        /* <DEDUP_REMOVED lines=8> */
[----:B------:R-:W-:Y:S01]  /*1af0*/  LOP3.LUT R40, R32, 0x1, RZ, 0xc0, !PT ;  /* 0x0000000120287812 */ /* 0x000fe200078ec0ff */
[----:B------:R-:W-:Y:S01]  /*1b00*/  IMAD.MOV.U32 R41, RZ, RZ, 0x3da8ff83 ;  /* 0x3da8ff83ff297424 */ /* 0x000fe200078e00ff */
[----:B------:R-:W-:-:S02]  /*1b10*/  DMUL R42, R38, R38 ;  /* 0x00000026262a7228 */ /* 0x000fc40000000000 */
[----:B------:R-:W-:Y:S01]  /*1b20*/  ISETP.NE.U32.AND P1, PT, R40, 0x1, PT ;  /* 0x000000012800780c */ /* 0x000fe20003f25070 */
[----:B------:R-:W-:-:S03]  /*1b30*/  IMAD.MOV.U32 R40, RZ, RZ, 0x20fd8164 ;  /* 0x20fd8164ff287424 */ /* 0x000fc600078e00ff */
[----:B------:R-:W-:Y:S02]  /*1b40*/  FSEL R41, -R41, 0.11223486810922622681, !P1 ;  /* 0x3de5db6529297808 */ /* 0x000fe40004800100 */
[----:B------:R-:W-:-:S06]  /*1b50*/  FSEL R40, R40, -8.06006814911005101289e+34, !P1 ;  /* 0xf9785eba28287808 */ /* 0x000fcc0004800000 */
        /* <DEDUP_REMOVED lines=10> */
[----:B------:R-:W-:-:S04]  /*1c00*/  LOP3.LUT P1, RZ, R32, 0x2, RZ, 0xc0, !PT ;  /* 0x0000000220ff7812 */ /* 0x000fc8000782c0ff */
        /* <DEDUP_REMOVED lines=8> */
[----:B------:R-:W-:Y:S01]  /*1c90*/  IMAD.MOV.U32 R36, RZ, RZ, R12 ;  /* 0x000000ffff247224 */ /* 0x000fe200078e000c */
[----:B------:R-:W-:Y:S01]  /*1ca0*/  UMOV UR4, UR5 ;  /* 0x0000000500047c82 */ /* 0x000fe20008000000 */
[----:B------:R-:W-:-:S07]  /*1cb0*/  IMAD.MOV.U32 R37, RZ, RZ, R13 ;  /* 0x000000ffff257224 */ /* 0x000fce00078e000d */
.L_x_21:
[----:B------:R-:W0:Y:S01]  /*1cc0*/  LDCU.64 UR8, c[0x4][0x8] ;  /* 0x01000100ff0877ac */ /* 0x000e220008000a00 */
[----:B------:R-:W-:-:S04]  /*1cd0*/  USHF.L.U32 UR5, UR4, 0x6, URZ ;  /* 0x0000000604057899 */ /* 0x000fc800080006ff */
[----:B------:R-:W-:-:S04]  /*1ce0*/  ULOP3.LUT UR5, UR5, 0x40, URZ, 0xc0, !UPT ;  /* 0x0000004005057892 */ /* 0x000fc8000f8ec0ff */
[----:B0-----:R-:W-:-:S04]  /*1cf0*/  UIADD3 UR5, UP0, UPT, UR5, UR8, URZ ;  /* 0x0000000805057290 */ /* 0x001fc8000ff1e0ff */
[----:B------:R-:W-:Y:S02]  /*1d00*/  UIADD3.X UR6, UPT, UPT, URZ, UR9, URZ, UP0, !UPT ;  /* 0x00000009ff067290 */ /* 0x000fe400087fe4ff */
[----:B------:R-:W-:-:S04]  /*1d10*/  IMAD.U32 R44, RZ, RZ, UR5 ;  /* 0x00000005ff2c7e24 */ /* 0x000fc8000f8e00ff */
[----:B------:R-:W-:-:S05]  /*1d20*/  IMAD.U32 R45, RZ, RZ, UR6 ;  /* 0x00000006ff2d7e24 */ /* 0x000fca000f8e00ff */
[----:B------:R-:W2:Y:S04]  /*1d30*/  LDG.E.128.CONSTANT R12, desc[UR12][R44.64] ;  /* 0x0000000c2c0c7981 */ /* 0x000ea8000c1e9d00 */
[----:B------:R-:W3:Y:S04]  /*1d40*/  LDG.E.128.CONSTANT R16, desc[UR12][R44.64+0x10] ;  /* 0x0000100c2c107981 */ /* 0x000ee8000c1e9d00 */
[----:B------:R-:W4:Y:S01]  /*1d50*/  LDG.E.128.CONSTANT R20, desc[UR12][R44.64+0x20] ;  /* 0x0000200c2c147981 */ /* 0x000f22000c1e9d00 */
[----:B------:R-:W-:Y:S01]  /*1d60*/  ULOP3.LUT UR5, UR4, 0x1, URZ, 0xc0, !UPT ;  /* 0x0000000104057892 */ /* 0x000fe2000f8ec0ff */
[----:B------:R-:W-:Y:S01]  /*1d70*/  IMAD.MOV.U32 R32, RZ, RZ, 0x3da8ff83 ;  /* 0x3da8ff83ff207424 */ /* 0x000fe200078e00ff */
[----:B------:R-:W-:Y:S01]  /*1d80*/  DMUL R42, R36, R36 ;  /* 0x00000024242a7228 */ /* 0x000fe20000000000 */
[----:B------:R-:W-:Y:S01]  /*1d90*/  IMAD.MOV.U32 R38, RZ, RZ, 0x20fd8164 ;  /* 0x20fd8164ff267424 */ /* 0x000fe200078e00ff */
[----:B------:R-:W-:-:S06]  /*1da0*/  UISETP.NE.U32.AND UP0, UPT, UR5, 0x1, UPT ;  /* 0x000000010500788c */ /* 0x000fcc000bf05070 */
[----:B------:R-:W-:Y:S01]  /*1db0*/  PLOP3.LUT P5, PT, PT, PT, UP0, 0x80, 0x8 ;  /* 0x000000000008781c */ /* 0x000fe20003faf008 */
[----:B------:R-:W-:Y:S01]  /*1dc0*/  ULOP3.LUT UP0, URZ, UR4, 0x2, URZ, 0xc0, !UPT ;  /* 0x0000000204ff7892 */ /* 0x000fe2000f80c0ff */
[----:B------:R-:W0:Y:S02]  /*1dd0*/  LDCU.64 UR4, c[0x0][0x388] ;  /* 0x00007100ff0477ac */ /* 0x000e240008000a00 */
[----:B------:R-:W-:Y:S02]  /*1de0*/  FSEL R39, -R32, 0.11223486810922622681, !P5 ;  /* 0x3de5db6520277808 */ /* 0x000fe40006800100 */
[----:B------:R-:W1:Y:S01]  /*1df0*/  LDC R32, c[0x0][0x398] ;  /* 0x0000e600ff207b82 */ /* 0x000e620000000800 */
[----:B------:R-:W-:Y:S02]  /*1e00*/  FSEL R38, R38, -8.06006814911005101289e+34, !P5 ;  /* 0xf9785eba26267808 */ /* 0x000fe40006800000 */
[----:B-1----:R-:W-:-:S04]  /*1e10*/  ISETP.NE.AND P3, PT, R32, RZ, PT ;  /* 0x000000ff2000720c */ /* 0x002fc80003f65270 */
[----:B--2---:R-:W-:Y:S01]  /*1e20*/  DFMA R12, R42, R38, R12 ;  /* 0x000000262a0c722b */ /* 0x004fe2000000000c */
[----:B------:R-:W-:-:S04]  /*1e30*/  IABS R38, R32 ;  /* 0x0000002000267213 */ /* 0x000fc80000000000 */
[----:B------:R-:W1:Y:S03]  /*1e40*/  I2F.RP R39, R38 ;  /* 0x0000002600277306 */ /* 0x000e660000209400 */
[----:B------:R-:W-:Y:S01]  /*1e50*/  DFMA R14, R42, R12, R14 ;  /* 0x0000000c2a0e722b */ /* 0x000fe2000000000e */
[----:B------:R-:W-:-:S07]  /*1e60*/  IMAD.MOV.U32 R12, RZ, RZ, RZ ;  /* 0x000000ffff0c7224 */ /* 0x000fce00078e00ff */
[C---:B---3--:R-:W-:Y:S01]  /*1e70*/  DFMA R14, R42.reuse, R14, R16 ;  /* 0x0000000e2a0e722b */ /* 0x048fe20000000010 */
[----:B-1----:R-:W1:Y:S07]  /*1e80*/  MUFU.RCP R39, R39 ;  /* 0x0000002700277308 */ /* 0x002e6e0000001000 */
[----:B------:R-:W-:-:S08]  /*1e90*/  DFMA R14, R42, R14, R18 ;  /* 0x0000000e2a0e722b */ /* 0x000fd00000000012 */
[----:B----4-:R-:W-:Y:S01]  /*1ea0*/  DFMA R14, R42, R14, R20 ;  /* 0x0000000e2a0e722b */ /* 0x010fe20000000014 */
[----:B------:R-:W-:Y:S02]  /*1eb0*/  IMAD.MOV.U32 R21, RZ, RZ, 0x3fe00000 ;  /* 0x3fe00000ff157424 */ /* 0x000fe400078e00ff */
[----:B-1----:R-:W-:-:S05]  /*1ec0*/  VIADD R44, R39, 0xffffffe ;  /* 0x0ffffffe272c7836 */ /* 0x002fca0000000000 */
[----:B------:R-:W-:Y:S01]  /*1ed0*/  DFMA R14, R42, R14, R22 ;  /* 0x0000000e2a0e722b */ /* 0x000fe20000000016 */
[----:B------:R-:W1:Y:S02]  /*1ee0*/  F2I.FTZ.U32.TRUNC.NTZ R13, R44 ;  /* 0x0000002c000d7305 */ /* 0x000e64000021f000 */
[----:B-1----:R-:W-:-:S04]  /*1ef0*/  IMAD.MOV R45, RZ, RZ, -R13 ;  /* 0x000000ffff2d7224 */ /* 0x002fc800078e0a0d */
[----:B------:R-:W-:-:S04]  /*1f00*/  IMAD R17, R45, R38, RZ ;  /* 0x000000262d117224 */ /* 0x000fc800078e02ff */
[----:B------:R-:W-:Y:S01]  /*1f10*/  IMAD.HI.U32 R13, R13, R17, R12 ;  /* 0x000000110d0d7227 */ /* 0x000fe200078e000c */
[----:B------:R-:W-:-:S05]  /*1f20*/  IABS R17, R5 ;  /* 0x0000000500117213 */ /* 0x000fca0000000000 */
[----:B------:R-:W-:-:S04]  /*1f30*/  IMAD.HI.U32 R12, R13, R17, RZ ;  /* 0x000000110d0c7227 */ /* 0x000fc800078e00ff */
[----:B------:R-:W-:-:S04]  /*1f40*/  IMAD.MOV R16, RZ, RZ, -R12 ;  /* 0x000000ffff107224 */ /* 0x000fc800078e0a0c */
[----:B------:R-:W-:Y:S01]  /*1f50*/  IMAD R17, R38, R16, R17 ;  /* 0x0000001026117224 */ /* 0x000fe200078e0211 */
[----:B------:R-:W-:-:S04]  /*1f60*/  LOP3.LUT R16, R5, R32, RZ, 0x3c, !PT ;  /* 0x0000002005107212 */ /* 0x000fc800078e3cff */
[----:B------:R-:W-:Y:S02]  /*1f70*/  ISETP.GT.U32.AND P2, PT, R38, R17, PT ;  /* 0x000000112600720c */ /* 0x000fe40003f44070 */
[----:B------:R-:W-:-:S11]  /*1f80*/  ISETP.GE.AND P4, PT, R16, RZ, PT ;  /* 0x000000ff1000720c */ /* 0x000fd60003f86270 */
[----:B------:R-:W-:Y:S02]  /*1f90*/  @!P2 IMAD.IADD R17, R17, 0x1, -R38 ;  /* 0x000000011111a824 */ /* 0x000fe400078e0a26 */
[----:B------:R-:W-:-:S03]  /*1fa0*/  @!P2 VIADD R12, R12, 0x1 ;  /* 0x000000010c0ca836 */ /* 0x000fc60000000000 */
[----:B------:R-:W-:Y:S01]  /*1fb0*/  ISETP.GE.U32.AND P1, PT, R17, R38, PT ;  /* 0x000000261100720c */ /* 0x000fe20003f26070 */
[----:B------:R-:W-:Y:S02]  /*1fc0*/  DFMA R16, R14, R36, R36 ;  /* 0x000000240e10722b */ /* 0x000fe40000000024 */
[----:B------:R-:W-:-:S10]  /*1fd0*/  DFMA R14, R42, R14, 1 ;  /* 0x3ff000002a0e742b */ /* 0x000fd4000000000e */
[----:B------:R-:W-:Y:S01]  /*1fe0*/  @P1 VIADD R12, R12, 0x1 ;  /* 0x000000010c0c1836 */ /* 0x000fe20000000000 */
[----:B------:R-:W-:Y:S02]  /*1ff0*/  FSEL R14, R14, R16, !P5 ;  /* 0x000000100e0e7208 */ /* 0x000fe40006800000 */
[----:B------:R-:W-:Y:S01]  /*2000*/  FSEL R15, R15, R17, !P5 ;  /* 0x000000110f0f7208 */ /* 0x000fe20006800000 */
[----:B------:R-:W-:Y:S01]  /*2010*/  IMAD.MOV.U32 R19, RZ, RZ, R12 ;  /* 0x000000ffff137224 */ /* 0x000fe200078e000c */
[----:B------:R-:W-:Y:S02]  /*2020*/  LOP3.LUT R12, RZ, R32, RZ, 0x33, !PT ;  /* 0x00000020ff0c7212 */ /* 0x000fe400078e33ff */
[----:B------:R-:W-:Y:S01]  /*2030*/  PLOP3.LUT P1, PT, PT, PT, UP0, 0x80, 0x8 ;  /* 0x000000000008781c */ /* 0x000fe20003f2f008 */
[----:B------:R-:W-:-:S05]  /*2040*/  @!P4 IMAD.MOV R19, RZ, RZ, -R19 ;  /* 0x000000ffff13c224 */ /* 0x000fca00078e0a13 */
[----:B------:R-:W-:-:S04]  /*2050*/  SEL R19, R12, R19, !P3 ;  /* 0x000000130c137207 */ /* 0x000fc80005800000 */
[----:B------:R-:W-:-:S04]  /*2060*/  VIMNMX R19, PT, PT, RZ, R19, !PT ;  /* 0x00000013ff137248 */ /* 0x000fc80007fe0100 */
[----:B------:R-:W-:Y:S01]  /*2070*/  VIMNMX R20, PT, PT, R19, UR11, PT ;  /* 0x0000000b13147c48 */ /* 0x000fe2000bfe0100 */
[----:B------:R-:W-:-:S03]  /*2080*/  DADD R18, RZ, -R14 ;  /* 0x00000000ff127229 */ /* 0x000fc6000000080e */
[----:B------:R-:W1:Y:S07]  /*2090*/  I2F.F64 R16, R20 ;  /* 0x0000001400107312 */ /* 0x000e6e0000201c00 */
[----:B------:R-:W-:Y:S02]  /*20a0*/  FSEL R14, R14, R18, !P1 ;  /* 0x000000120e0e7208 */ /* 0x000fe40004800000 */
[----:B------:R-:W-:Y:S01]  /*20b0*/  FSEL R15, R15, R19, !P1 ;  /* 0x000000130f0f7208 */ /* 0x000fe20004800000 */
[----:B-1----:R-:W-:-:S05]  /*20c0*/  DFMA R16, R26, -0.5, R16 ;  /* 0xbfe000001a10782b */ /* 0x002fca0000000010 */
[----:B------:R-:W-:-:S03]  /*20d0*/  DMUL R18, R6, R14 ;  /* 0x0000000e06127228 */ /* 0x000fc60000000000 */
[----:B------:R-:W-:-:S05]  /*20e0*/  DMUL R14, R14, R16 ;  /* 0x000000100e0e7228 */ /* 0x000fca0000000000 */
[----:B------:R-:W-:Y:S01]  /*20f0*/  DFMA R18, R40, R16, -R18 ;  /* 0x000000102812722b */ /* 0x000fe20000000812 */
[----:B------:R-:W-:Y:S02]  /*2100*/  IMAD.MOV.U32 R16, RZ, RZ, RZ ;  /* 0x000000ffff107224 */ /* 0x000fe400078e00ff */
[----:B------:R-:W-:-:S05]  /*2110*/  DFMA R14, R6, R40, R14 ;  /* 0x00000028060e722b */ /* 0x000fca000000000e */
[----:B------:R-:W-:-:S03]  /*2120*/  DFMA R18, R10, 0.5, R18 ;  /* 0x3fe000000a12782b */ /* 0x000fc60000000012 */
[----:B------:R-:W-:-:S07]  /*2130*/  DFMA R14, R24, 0.5, R14 ;  /* 0x3fe00000180e782b */ /* 0x000fce000000000e */
        /* <DEDUP_REMOVED lines=9> */
[C---:B--2---:R-:W-:Y:S01]  /*21d0*/  ISETP.GE.AND P1, PT, R16.reuse, UR4, PT ;  /* 0x0000000410007c0c */ /* 0x044fe2000bf26270 */
[----:B------:R-:W0:Y:S03]  /*21e0*/  LDCU UR4, c[0x0][0x3a8] ;  /* 0x00007500ff0477ac */ /* 0x000e260008000800 */
[----:B------:R-:W-:-:S04]  /*21f0*/  ISETP.LT.OR P1, PT, R16, RZ, P1 ;  /* 0x000000ff1000720c */ /* 0x000fc80000f21670 */
[----:B------:R-:W-:-:S13]  /*2200*/  PLOP3.LUT P1, PT, P1, P2, PT, 0xf8, 0x8f ;  /* 0x00000000008f781c */ /* 0x000fda0000f25f70 */
[----:B------:R-:W1:Y:S01]  /*2210*/  @!P1 LDC R20, c[0x0][0x390] ;  /* 0x0000e400ff149b82 */ /* 0x000e620000000800 */
[----:B------:R-:W-:Y:S01]  /*2220*/  @!P1 IMAD.SHL.U32 R18, R16, 0x4, RZ ;  /* 0x0000000410129824 */ /* 0x000fe200078e00ff */
[----:B------:R-:W-:-:S06]  /*2230*/  PRMT R16, RZ, 0x7610, R16 ;  /* 0x00007610ff107816 */ /* 0x000fcc0000000010 */
[----:B------:R-:W2:Y:S01]  /*2240*/  @!P1 LDC.64 R14, c[0x0][0x380] ;  /* 0x0000e000ff0e9b82 */ /* 0x000ea20000000a00 */
[----:B-1----:R-:W-:-:S05]  /*2250*/  @!P1 IMAD R19, R19, R20, RZ ;  /* 0x0000001413139224 */ /* 0x002fca00078e02ff */
[--C-:B--2---:R-:W-:Y:S02]  /*2260*/  @!P1 IADD3 R14, P2, P4, R19, R14, R18.reuse ;  /* 0x0000000e130e9210 */ /* 0x104fe40007c5e012 */
[----:B------:R-:W-:Y:S02]  /*2270*/  PRMT R18, RZ, 0x7610, R18 ;  /* 0x00007610ff127816 */ /* 0x000fe40000000012 */
[----:B------:R-:W-:-:S05]  /*2280*/  @!P1 IADD3.X R15, PT, PT, RZ, R15, RZ, P2, P4 ;  /* 0x0000000fff0f9210 */ /* 0x000fca00017e84ff */
[----:B------:R-:W2:Y:S04]  /*2290*/  @!P1 LDG.E.U8 R18, desc[UR12][R14.64] ;  /* 0x0000000c0e129981 */ /* 0x000ea8000c1e1100 */
[----:B------:R-:W3:Y:S04]  /*22a0*/  @!P1 LDG.E.U8 R17, desc[UR12][R14.64+0x1] ;  /* 0x0000010c0e119981 */ /* 0x000ee8000c1e1100 */
[----:B------:R-:W4:Y:S01]  /*22b0*/  @!P1 LDG.E.U8 R16, desc[UR12][R14.64+0x2] ;  /* 0x0000020c0e109981 */ /* 0x000f22000c1e1100 */
[----:B0-----:R-:W-:Y:S01]  /*22c0*/  VIADD R5, R5, UR4 ;  /* 0x0000000405057c36 */ /* 0x001fe20008000000 */
[----:B------:R-:W-:-:S04]  /*22d0*/  UMOV UR4, URZ ;  /* 0x000000ff00047c82 */ /* 0x000fc80008000000 */
[----:B------:R-:W-:Y:S02]  /*22e0*/  IABS R19, R5 ;  /* 0x0000000500137213 */ /* 0x000fe40000000000 */
[----:B------:R-:W-:-:S03]  /*22f0*/  LOP3.LUT R5, R5, R32, RZ, 0x3c, !PT ;  /* 0x0000002005057212 */ /* 0x000fc600078e3cff */
[----:B------:R-:W-:Y:S01]  /*2300*/  IMAD.HI.U32 R13, R13, R19, RZ ;  /* 0x000000130d0d7227 */ /* 0x000fe200078e00ff */
[----:B------:R-:W-:-:S03]  /*2310*/  ISETP.GE.AND P4, PT, R5, RZ, PT ;  /* 0x000000ff0500720c */ /* 0x000fc60003f86270 */
[----:B------:R-:W-:Y:S02]  /*2320*/  IMAD.MOV R20, RZ, RZ, -R13 ;  /* 0x000000ffff147224 */ /* 0x000fe400078e0a0d */
[----:B------:R-:W-:Y:S02]  /*2330*/  IMAD.MOV.U32 R5, RZ, RZ, 0x1 ;  /* 0x00000001ff057424 */ /* 0x000fe400078e00ff */
[----:B------:R-:W-:-:S05]  /*2340*/  IMAD R19, R38, R20, R19 ;  /* 0x0000001426137224 */ /* 0x000fca00078e0213 */
[----:B------:R-:W-:-:S13]  /*2350*/  ISETP.GT.U32.AND P2, PT, R38, R19, PT ;  /* 0x000000132600720c */ /* 0x000fda0003f44070 */
[----:B------:R-:W-:Y:S02]  /*2360*/  @!P2 IMAD.IADD R19, R19, 0x1, -R38 ;  /* 0x000000011313a824 */ /* 0x000fe400078e0a26 */
[----:B------:R-:W-:-:S03]  /*2370*/  @!P2 VIADD R13, R13, 0x1 ;  /* 0x000000010d0da836 */ /* 0x000fc60000000000 */
[----:B------:R-:W-:-:S13]  /*2380*/  ISETP.GE.U32.AND P1, PT, R19, R38, PT ;  /* 0x000000261300720c */ /* 0x000fda0003f26070 */
[----:B------:R-:W-:Y:S01]  /*2390*/  @P1 VIADD R13, R13, 0x1 ;  /* 0x000000010d0d1836 */ /* 0x000fe20000000000 */
[----:B------:R-:W-:-:S03]  /*23a0*/  DSETP.NEU.AND P1, PT, |R34|, +INF , PT ;  /* 0x7ff000002200742a */ /* 0x000fc60003f2d200 */
[----:B------:R-:W-:-:S05]  /*23b0*/  @!P4 IMAD.MOV R13, RZ, RZ, -R13 ;  /* 0x000000ffff0dc224 */ /* 0x000fca00078e0a0d */
[----:B------:R-:W-:-:S04]  /*23c0*/  SEL R12, R12, R13, !P3 ;  /* 0x0000000d0c0c7207 */ /* 0x000fc80005800000 */
[----:B------:R-:W-:Y:S02]  /*23d0*/  VIMNMX R12, PT, PT, RZ, R12, !PT ;  /* 0x0000000cff0c7248 */ /* 0x000fe40007fe0100 */
[----:B--2--5:R-:W-:Y:S01]  /*23e0*/  IADD3 R2, PT, PT, R18, R31, R2 ;  /* 0x0000001f12027210 */ /* 0x024fe20007ffe002 */
[----:B------:R-:W-:Y:S01]  /*23f0*/  IMAD.MOV.U32 R31, RZ, RZ, R29 ;  /* 0x000000ffff1f7224 */ /* 0x000fe200078e001d */
[----:B---3--:R-:W-:Y:S01]  /*2400*/  IADD3 R3, PT, PT, R17, R30, R3 ;  /* 0x0000001e11037210 */ /* 0x008fe20007ffe003 */
[----:B------:R-:W-:Y:S01]  /*2410*/  IMAD.MOV.U32 R30, RZ, RZ, R28 ;  /* 0x000000ffff1e7224 */ /* 0x000fe200078e001c */
[----:B----4-:R-:W-:Y:S02]  /*2420*/  IADD3 R33, PT, PT, R16, R33, R4 ;  /* 0x0000002110217210 */ /* 0x010fe40007ffe004 */
[----:B------:R-:W-:Y:S01]  /*2430*/  VIMNMX R4, PT, PT, R12, UR11, PT ;  /* 0x0000000b0c047c48 */ /* 0x000fe2000bfe0100 */
[----:B------:R-:W-:Y:S06]  /*2440*/  @!P1 BRA `(.L_x_22) ;  /* 0x0000000000409947 */ /* 0x000fec0003800000 */
        /* <DEDUP_REMOVED lines=12> */
.L_x_23:
[----:B------:R-:W-:Y:S01]  /*2510*/  VIADD R5, R5, 0x1 ;  /* 0x0000000105057836 */ /* 0x000fe20000000000 */
[----:B------:R-:W-:Y:S01]  /*2520*/  UMOV UR4, UR7 ;  /* 0x0000000700047c82 */ /* 0x000fe20008000000 */
[----:B------:R-:W-:Y:S02]  /*2530*/  IMAD.MOV.U32 R28, RZ, RZ, R8 ;  /* 0x000000ffff1c7224 */ /* 0x000fe400078e0008 */
[----:B------:R-:W-:-:S07]  /*2540*/  IMAD.MOV.U32 R29, RZ, RZ, R9 ;  /* 0x000000ffff1d7224 */ /* 0x000fce00078e0009 */
.L_x_22:
        /* <DEDUP_REMOVED lines=9> */
[----:B------:R-:W-:-:S02]  /*25e0*/  IMAD.MOV.U32 R38, RZ, RZ, 0x20fd8164 ;  /* 0x20fd8164ff267424 */ /* 0x000fc400078e00ff */
        /* <DEDUP_REMOVED lines=23> */
[----:B------:R-:W-:Y:S05]  /*2760*/  CALL.REL.NOINC `($_Z20render_blocks_kernelPKhjjjiiiiiidPhS1_$__internal_trig_reduction_slowpathd) ;  /* 0x0000000800cc7944 */ /* 0x000fea0003c00000 */
[----:B------:R-:W-:Y:S01]  /*2770*/  IMAD.MOV.U32 R28, RZ, RZ, R12 ;  /* 0x000000ffff1c7224 */ /* 0x000fe200078e000c */
[----:B------:R-:W-:Y:S01]  /*2780*/  UMOV UR4, UR5 ;  /* 0x0000000500047c82 */ /* 0x000fe20008000000 */
[----:B------:R-:W-:-:S07]  /*2790*/  IMAD.MOV.U32 R29, RZ, RZ, R13 ;  /* 0x000000ffff1d7224 */ /* 0x000fce00078e000d */
.L_x_24:
[----:B------:R-:W0:Y:S01]  /*27a0*/  LDCU.64 UR6, c[0x4][0x8] ;  /* 0x01000100ff0677ac */ /* 0x000e220008000a00 */
[----:B------:R-:W-:Y:S01]  /*27b0*/  USHF.L.U32 UR5, UR4, 0x6, URZ ;  /* 0x0000000604057899 */ /* 0x000fe200080006ff */
[----:B------:R-:W-:Y:S02]  /*27c0*/  IMAD.MOV.U32 R36, RZ, RZ, 0x20fd8164 ;  /* 0x20fd8164ff247424 */ /* 0x000fe400078e00ff */
[----:B------:R-:W-:Y:S01]  /*27d0*/  IMAD.MOV.U32 R5, RZ, RZ, 0x3da8ff83 ;  /* 0x3da8ff83ff057424 */ /* 0x000fe200078e00ff */
[----:B------:R-:W-:Y:S01]  /*27e0*/  ULOP3.LUT UR5, UR5, 0x40, URZ, 0xc0, !UPT ;  /* 0x0000004005057892 */ /* 0x000fe2000f8ec0ff */
[----:B------:R-:W-:Y:S01]  /*27f0*/  DMUL R30, R28, R28 ;  /* 0x0000001c1c1e7228 */ /* 0x000fe20000000000 */
[----:B------:R-:W1:Y:S02]  /*2800*/  LDCU.64 UR8, c[0x0][0x3c0] ;  /* 0x00007800ff0877ac */ /* 0x000e640008000a00 */
[----:B0-----:R-:W-:-:S04]  /*2810*/  UIADD3 UR5, UP0, UPT, UR5, UR6, URZ ;  /* 0x0000000605057290 */ /* 0x001fc8000ff1e0ff */
[----:B------:R-:W-:Y:S02]  /*2820*/  UIADD3.X UR6, UPT, UPT, URZ, UR7, URZ, UP0, !UPT ;  /* 0x00000007ff067290 */ /* 0x000fe400087fe4ff */
[----:B------:R-:W-:-:S04]  /*2830*/  IMAD.U32 R34, RZ, RZ, UR5 ;  /* 0x00000005ff227e24 */ /* 0x000fc8000f8e00ff */
[----:B------:R-:W-:-:S05]  /*2840*/  IMAD.U32 R35, RZ, RZ, UR6 ;  /* 0x00000006ff237e24 */ /* 0x000fca000f8e00ff */
[----:B------:R-:W2:Y:S01]  /*2850*/  LDG.E.128.CONSTANT R12, desc[UR12][R34.64] ;  /* 0x0000000c220c7981 */ /* 0x000ea2000c1e9d00 */
[----:B------:R-:W-:Y:S01]  /*2860*/  ULOP3.LUT UR5, UR4, 0x1, URZ, 0xc0, !UPT ;  /* 0x0000000104057892 */ /* 0x000fe2000f8ec0ff */
[----:B------:R-:W0:Y:S02]  /*2870*/  LDCU.64 UR6, c[0x0][0x388] ;  /* 0x00007100ff0677ac */ /* 0x000e240008000a00 */
[----:B------:R-:W3:Y:S04]  /*2880*/  LDG.E.128.CONSTANT R16, desc[UR12][R34.64+0x10] ;  /* 0x0000100c22107981 */ /* 0x000ee8000c1e9d00 */
[----:B------:R-:W4:Y:S01]  /*2890*/  LDG.E.128.CONSTANT R20, desc[UR12][R34.64+0x20] ;  /* 0x0000200c22147981 */ /* 0x000f22000c1e9d00 */
[----:B------:R-:W-:-:S06]  /*28a0*/  UISETP.NE.U32.AND UP0, UPT, UR5, 0x1, UPT ;  /* 0x000000010500788c */ /* 0x000fcc000bf05070 */
[----:B------:R-:W-:Y:S02]  /*28b0*/  PLOP3.LUT P0, PT, PT, PT, UP0, 0x80, 0x8 ;  /* 0x000000000008781c */ /* 0x000fe40003f0f008 */
[----:B------:R-:W-:Y:S02]  /*28c0*/  PLOP3.LUT P1, PT, PT, PT, UP0, 0x80, 0x8 ;  /* 0x000000000008781c */ /* 0x000fe40003f2f008 */
[----:B------:R-:W-:Y:S02]  /*28d0*/  FSEL R36, R36, -8.06006814911005101289e+34, !P0 ;  /* 0xf9785eba24247808 */ /* 0x000fe40004000000 */
[----:B------:R-:W-:Y:S02]  /*28e0*/  FSEL R37, -R5, 0.11223486810922622681, !P1 ;  /* 0x3de5db6505257808 */ /* 0x000fe40004800100 */
[----:B------:R-:W-:Y:S01]  /*28f0*/  PLOP3.LUT P0, PT, PT, PT, UP0, 0x80, 0x8 ;  /* 0x000000000008781c */ /* 0x000fe20003f0f008 */
[----:B------:R-:W5:Y:S01]  /*2900*/  I2F.F64 R4, R4 ;  /* 0x0000000400047312 */ /* 0x000f620000201c00 */
[----:B------:R-:W-:Y:S01]  /*2910*/  PLOP3.LUT P1, PT, PT, PT, UP0, 0x80, 0x8 ;  /* 0x000000000008781c */ /* 0x000fe20003f2f008 */
[----:B------:R-:W-:Y:S01]  /*2920*/  ULOP3.LUT UP0, URZ, UR4, 0x2, URZ, 0xc0, !UPT ;  /* 0x0000000204ff7892 */ /* 0x000fe2000f80c0ff */
[----:B-----5:R-:W-:Y:S01]  /*2930*/  DFMA R26, R26, -0.5, R4 ;  /* 0xbfe000001a1a782b */ /* 0x020fe20000000004 */
[----:B------:R-:W-:Y:S01]  /*2940*/  IMAD.MOV.U32 R4, RZ, RZ, RZ ;  /* 0x000000ffff047224 */ /* 0x000fe200078e00ff */
        /* <DEDUP_REMOVED lines=10> */
[----:B------:R-:W-:Y:S02]  /*29f0*/  PLOP3.LUT P0, PT, PT, PT, UP0, 0x80, 0x8 ;  /* 0x000000000008781c */ /* 0x000fe40003f0f008 */
[----:B------:R-:W-:Y:S02]  /*2a00*/  PLOP3.LUT P1, PT, PT, PT, UP0, 0x80, 0x8 ;  /* 0x000000000008781c */ /* 0x000fe40003f2f008 */
[----:B------:R-:W-:-:S10]  /*2a10*/  DADD R12, RZ, -R14 ;  /* 0x00000000ff0c7229 */ /* 0x000fd4000000080e */
[----:B------:R-:W-:Y:S02]  /*2a20*/  FSEL R12, R14, R12, !P0 ;  /* 0x0000000c0e0c7208 */ /* 0x000fe40004000000 */
[----:B------:R-:W-:-:S06]  /*2a30*/  FSEL R13, R15, R13, !P1 ;  /* 0x0000000d0f0d7208 */ /* 0x000fcc0004800000 */
[----:B------:R-:W-:Y:S02]  /*2a40*/  DMUL R14, R12, R26 ;  /* 0x0000001a0c0e7228 */ /* 0x000fe40000000000 */
[----:B------:R-:W-:-:S06]  /*2a50*/  DMUL R12, R6, R12 ;  /* 0x0000000c060c7228 */ /* 0x000fcc0000000000 */
[----:B------:R-:W-:Y:S02]  /*2a60*/  DFMA R14, R6, R8, R14 ;  /* 0x00000008060e722b */ /* 0x000fe4000000000e */
[----:B------:R-:W-:Y:S01]  /*2a70*/  DFMA R12, R8, R26, -R12 ;  /* 0x0000001a080c722b */ /* 0x000fe2000000080c */
[----:B------:R-:W-:Y:S02]  /*2a80*/  IMAD.MOV.U32 R7, RZ, RZ, 0x3fe00000 ;  /* 0x3fe00000ff077424 */ /* 0x000fe400078e00ff */
[----:B------:R-:W-:-:S03]  /*2a90*/  IMAD.MOV.U32 R6, RZ, RZ, RZ ;  /* 0x000000ffff067224 */ /* 0x000fc600078e00ff */
[----:B------:R-:W-:Y:S02]  /*2aa0*/  DFMA R14, R24, 0.5, R14 ;  /* 0x3fe00000180e782b */ /* 0x000fe4000000000e */
[----:B------:R-:W-:-:S08]  /*2ab0*/  DFMA R12, R10, 0.5, R12 ;  /* 0x3fe000000a0c782b */ /* 0x000fd0000000000c */
[C---:B------:R-:W-:Y:S02]  /*2ac0*/  LOP3.LUT R5, R7.reuse, 0x80000000, R15, 0xb8, !PT ;  /* 0x8000000007057812 */ /* 0x040fe400078eb80f */
[----:B------:R-:W-:-:S04]  /*2ad0*/  LOP3.LUT R7, R7, 0x80000000, R13, 0xb8, !PT ;  /* 0x8000000007077812 */ /* 0x000fc800078eb80d */
[----:B------:R-:W-:Y:S02]  /*2ae0*/  DADD.RZ R4, R14, R4 ;  /* 0x000000000e047229 */ /* 0x000fe4000000c004 */
[----:B------:R-:W-:-:S08]  /*2af0*/  DADD.RZ R6, R12, R6 ;  /* 0x000000000c067229 */ /* 0x000fd0000000c006 */
[----:B------:R-:W0:Y:S08]  /*2b00*/  F2I.F64.TRUNC R4, R4 ;  /* 0x0000000400047311 */ /* 0x000e30000030d100 */
[----:B------:R2:W3:Y:S01]  /*2b10*/  F2I.F64.TRUNC R6, R6 ;  /* 0x0000000600067311 */ /* 0x0004e2000030d100 */
[----:B0-----:R-:W-:Y:S02]  /*2b20*/  ISETP.GE.AND P0, PT, R4, UR6, PT ;  /* 0x0000000604007c0c */ /* 0x001fe4000bf06270 */
[----:B--2---:R-:W-:-:S02]  /*2b30*/  PRMT R7, RZ, 0x7610, R7 ;  /* 0x00007610ff077816 */ /* 0x004fc40000000007 */
[----:B------:R-:W-:Y:S02]  /*2b40*/  ISETP.LT.OR P0, PT, R4, RZ, P0 ;  /* 0x000000ff0400720c */ /* 0x000fe40000701670 */
[C---:B---3--:R-:W-:Y:S01]  /*2b50*/  ISETP.GE.AND P1, PT, R6.reuse, UR7, PT ;  /* 0x0000000706007c0c */ /* 0x048fe2000bf26270 */
[----:B------:R-:W0:Y:S03]  /*2b60*/  LDCU.64 UR6, c[0x0][0x3b8] ;  /* 0x00007700ff0677ac */ /* 0x000e260008000a00 */
[----:B------:R-:W-:-:S04]  /*2b70*/  ISETP.LT.OR P1, PT, R6, RZ, P1 ;  /* 0x000000ff0600720c */ /* 0x000fc80000f21670 */
[----:B------:R-:W-:-:S13]  /*2b80*/  PLOP3.LUT P0, PT, P0, P1, PT, 0xf8, 0x8f ;  /* 0x00000000008f781c */ /* 0x000fda0000703f70 */
[----:B------:R-:W2:Y:S01]  /*2b90*/  @!P0 LDC R9, c[0x0][0x390] ;  /* 0x0000e400ff098b82 */ /* 0x000ea20000000800 */
[----:B------:R-:W-:-:S07]  /*2ba0*/  @!P0 IMAD.SHL.U32 R4, R4, 0x4, RZ ;  /* 0x0000000404048824 */ /* 0x000fce00078e00ff */
[----:B------:R-:W3:Y:S01]  /*2bb0*/  @!P0 LDC.64 R10, c[0x0][0x380] ;  /* 0x0000e000ff0a8b82 */ /* 0x000ee20000000a00 */
[----:B--2---:R-:W-:Y:S01]  /*2bc0*/  @!P0 IMAD R5, R6, R9, RZ ;  /* 0x0000000906058224 */ /* 0x004fe200078e02ff */
[----:B------:R-:W-:-:S04]  /*2bd0*/  PRMT R9, RZ, 0x7610, R9 ;  /* 0x00007610ff097816 */ /* 0x000fc80000000009 */
[----:B---3--:R-:W-:-:S04]  /*2be0*/  @!P0 IADD3 R4, P1, P2, R5, R10, R4 ;  /* 0x0000000a05048210 */ /* 0x008fc80007a3e004 */
[----:B------:R-:W-:Y:S02]  /*2bf0*/  @!P0 IADD3.X R5, PT, PT, RZ, R11, RZ, P1, P2 ;  /* 0x0000000bff058210 */ /* 0x000fe40000fe44ff */
[----:B------:R-:W-:-:S03]  /*2c00*/  PRMT R11, RZ, 0x7610, R11 ;  /* 0x00007610ff0b7816 */ /* 0x000fc6000000000b */
[----:B------:R-:W2:Y:S04]  /*2c10*/  @!P0 LDG.E.U8 R7, desc[UR12][R4.64+0x2] ;  /* 0x0000020c04078981 */ /* 0x000ea8000c1e1100 */
[----:B------:R-:W3:Y:S04]  /*2c20*/  @!P0 LDG.E.U8 R9, desc[UR12][R4.64+0x1] ;  /* 0x0000010c04098981 */ /* 0x000ee8000c1e1100 */
[----:B------:R1:W4:Y:S01]  /*2c30*/  @!P0 LDG.E.U8 R11, desc[UR12][R4.64] ;  /* 0x0000000c040b8981 */ /* 0x000322000c1e1100 */
[----:B------:R-:W-:Y:S01]  /*2c40*/  IMAD R0, R0, 0x3, RZ ;  /* 0x0000000300007824 */ /* 0x000fe200078e02ff */
[----:B------:R-:W-:-:S02]  /*2c50*/  LOP3.LUT R33, R33, 0xffff, RZ, 0xc0, !PT ;  /* 0x0000ffff21217812 */ /* 0x000fc400078ec0ff */
[----:B------:R-:W-:Y:S02]  /*2c60*/  LOP3.LUT R3, R3, 0xffff, RZ, 0xc0, !PT ;  /* 0x0000ffff03037812 */ /* 0x000fe400078ec0ff */
[----:B------:R-:W-:Y:S01]  /*2c70*/  LOP3.LUT R6, R2, 0xffff, RZ, 0xc0, !PT ;  /* 0x0000ffff02067812 */ /* 0x000fe200078ec0ff */
[----:B------:R-:W-:Y:S01]  /*2c80*/  IMAD R13, R33, 0x5556, RZ ;  /* 0x00005556210d7824 */ /* 0x000fe200078e02ff */
[----:B------:R-:W-:Y:S01]  /*2c90*/  SHF.R.S32.HI R8, RZ, 0x1f, R0 ;  /* 0x0000001fff087819 */ /* 0x000fe20000011400 */
[----:B------:R-:W-:Y:S01]  /*2ca0*/  IMAD R15, R3, 0x5556, RZ ;  /* 0x00005556030f7824 */ /* 0x000fe200078e02ff */
[----:B0-----:R-:W-:Y:S01]  /*2cb0*/  IADD3 R2, P0, PT, R0, UR6, RZ ;  /* 0x0000000600027c10 */ /* 0x001fe2000ff1e0ff */
[----:B------:R-:W-:Y:S01]  /*2cc0*/  IMAD R6, R6, 0x5556, RZ ;  /* 0x0000555606067824 */ /* 0x000fe200078e02ff */
[----:B------:R-:W-:Y:S02]  /*2cd0*/  SHF.R.U32.HI R13, RZ, 0x10, R13 ;  /* 0x00000010ff0d7819 */ /* 0x000fe4000001160d */
[----:B------:R-:W-:-:S02]  /*2ce0*/  IADD3.X R3, PT, PT, R8, UR7, RZ, P0, !PT ;  /* 0x0000000708037c10 */ /* 0x000fc400087fe4ff */
[----:B-1----:R-:W-:Y:S02]  /*2cf0*/  IADD3 R4, P0, PT, R0, UR8, RZ ;  /* 0x0000000800047c10 */ /* 0x002fe4000ff1e0ff */
[----:B------:R-:W-:Y:S01]  /*2d00*/  SHF.R.U32.HI R15, RZ, 0x10, R15 ;  /* 0x00000010ff0f7819 */ /* 0x000fe2000001160f */
[----:B------:R-:W-:Y:S01]  /*2d10*/  STG.E.U8 desc[UR12][R2.64], R13 ;  /* 0x0000000d02007986 */ /* 0x000fe2000c10110c */
[----:B------:R-:W-:Y:S02]  /*2d20*/  SHF.R.U32.HI R17, RZ, 0x10, R6 ;  /* 0x00000010ff117819 */ /* 0x000fe40000011606 */
[----:B------:R-:W-:Y:S01]  /*2d30*/  IADD3.X R5, PT, PT, R8, UR9, RZ, P0, !PT ;  /* 0x0000000908057c10 */ /* 0x000fe200087fe4ff */
[----:B------:R-:W-:Y:S04]  /*2d40*/  STG.E.U8 desc[UR12][R2.64+0x1], R15 ;  /* 0x0000010f02007986 */ /* 0x000fe8000c10110c */
[----:B------:R-:W-:Y:S04]  /*2d50*/  STG.E.U8 desc[UR12][R2.64+0x2], R17 ;  /* 0x0000021102007986 */ /* 0x000fe8000c10110c */
[----:B--2---:R-:W-:Y:S04]  /*2d60*/  STG.E.U8 desc[UR12][R4.64], R7 ;  /* 0x0000000704007986 */ /* 0x004fe8000c10110c */
[----:B---3--:R-:W-:Y:S04]  /*2d70*/  STG.E.U8 desc[UR12][R4.64+0x1], R9 ;  /* 0x0000010904007986 */ /* 0x008fe8000c10110c */
[----:B----4-:R-:W-:Y:S01]  /*2d80*/  STG.E.U8 desc[UR12][R4.64+0x2], R11 ;  /* 0x0000020b04007986 */ /* 0x010fe2000c10110c */
[----:B------:R-:W-:Y:S05]  /*2d90*/  EXIT ;  /* 0x000000000000794d */ /* 0x000fea0003800000 */
        .weak           $__internal_1_$__cuda_sm20_div_rn_f64_full
        .type           $__internal_1_$__cuda_sm20_div_rn_f64_full,@function
        .size           $__internal_1_$__cuda_sm20_div_rn_f64_full,($_Z20render_blocks_kernelPKhjjjiiiiiidPhS1_$__internal_trig_reduction_slowpathd - $__internal_1_$__cuda_sm20_div_rn_f64_full)
$__internal_1_$__cuda_sm20_div_rn_f64_full:
[----:B------:R-:W-:Y:S02]  /*2da0*/  IMAD.MOV.U32 R9, RZ, RZ, 0x3ff68000 ;  /* 0x3ff68000ff097424 */ /* 0x000fe400078e00ff */
[----:B------:R-:W-:Y:S02]  /*2db0*/  IMAD.MOV.U32 R8, RZ, RZ, 0x0 ;  /* 0x00000000ff087424 */ /* 0x000fe400078e00ff */
[----:B------:R-:W0:Y:S01]  /*2dc0*/  MUFU.RCP64H R13, R9 ;  /* 0x00000009000d7308 */ /* 0x000e220000001800 */
[----:B------:R-:W-:Y:S02]  /*2dd0*/  IMAD.MOV.U32 R12, RZ, RZ, 0x1 ;  /* 0x00000001ff0c7424 */ /* 0x000fe400078e00ff */
[----:B------:R-:W-:Y:S02]  /*2de0*/  IMAD.MOV.U32 R11, RZ, RZ, R7 ;  /* 0x000000ffff0b7224 */ /* 0x000fe400078e0007 */
[----:B------:R-:W-:Y:S02]  /*2df0*/  IMAD.MOV.U32 R19, RZ, RZ, 0x1ca00000 ;  /* 0x1ca00000ff137424 */ /* 0x000fe400078e00ff */
[----:B------:R-:W-:Y:S01]  /*2e00*/  IMAD.MOV.U32 R10, RZ, RZ, R6 ;  /* 0x000000ffff0a7224 */ /* 0x000fe200078e0006 */
[C---:B------:R-:W-:Y:S01]  /*2e10*/  FSETP.GEU.AND P1, PT, |R11|.reuse, 1.469367938527859385e-39, PT ;  /* 0x001000000b00780b */ /* 0x040fe20003f2e200 */
[----:B------:R-:W-:Y:S01]  /*2e20*/  IMAD.MOV.U32 R21, RZ, RZ, 0x40600000 ;  /* 0x40600000ff157424 */ /* 0x000fe200078e00ff */
[----:B------:R-:W-:Y:S01]  /*2e30*/  LOP3.LUT R5, R11, 0x7ff00000, RZ, 0xc0, !PT ;  /* 0x7ff000000b057812 */ /* 0x000fe200078ec0ff */
[----:B------:R-:W-:-:S02]  /*2e40*/  IMAD.MOV.U32 R6, RZ, RZ, R10 ;  /* 0x000000ffff067224 */ /* 0x000fc400078e000a */
[----:B------:R-:W-:Y:S01]  /*2e50*/  VIADD R22, R21, 0xffffffff ;  /* 0xffffffff15167836 */ /* 0x000fe20000000000 */
[----:B------:R-:W-:Y:S01]  /*2e60*/  ISETP.GE.U32.AND P0, PT, R5, 0x40600000, PT ;  /* 0x406000000500780c */ /* 0x000fe20003f06070 */
[----:B------:R-:W-:Y:S01]  /*2e70*/  IMAD.MOV.U32 R18, RZ, RZ, R5 ;  /* 0x000000ffff127224 */ /* 0x000fe200078e0005 */
[----:B0-----:R-:W-:Y:S02]  /*2e80*/  DFMA R14, R12, -R8, 1 ;  /* 0x3ff000000c0e742b */ /* 0x001fe40000000808 */
[----:B------:R-:W-:-:S04]  /*2e90*/  SEL R19, R19, 0x63400000, !P0 ;  /* 0x6340000013137807 */ /* 0x000fc80004000000 */
[----:B------:R-:W-:Y:S02]  /*2ea0*/  LOP3.LUT R7, R19, 0x800fffff, R11, 0xf8, !PT ;  /* 0x800fffff13077812 */ /* 0x000fe400078ef80b */
[----:B------:R-:W-:-:S08]  /*2eb0*/  DFMA R14, R14, R14, R14 ;  /* 0x0000000e0e0e722b */ /* 0x000fd0000000000e */
[----:B------:R-:W-:Y:S01]  /*2ec0*/  DFMA R14, R12, R14, R12 ;  /* 0x0000000e0c0e722b */ /* 0x000fe2000000000c */
[----:B------:R-:W-:-:S04]  /*2ed0*/  @!P1 LOP3.LUT R12, R19, 0x80000000, R11, 0xf8, !PT ;  /* 0x80000000130c9812 */ /* 0x000fc800078ef80b */
        /* <DEDUP_REMOVED lines=39> */
.L_x_25:
        /* <DEDUP_REMOVED lines=15> */
.L_x_27:
[----:B------:R-:W-:Y:S01]  /*3240*/  LOP3.LUT R15, R11, 0x80000, RZ, 0xfc, !PT ;  /* 0x000800000b0f7812 */ /* 0x000fe200078efcff */
[----:B------:R-:W-:-:S07]  /*3250*/  IMAD.MOV.U32 R14, RZ, RZ, R10 ;  /* 0x000000ffff0e7224 */ /* 0x000fce00078e000a */
.L_x_26:
[----:B------:R-:W-:Y:S02]  /*3260*/  IMAD.MOV.U32 R5, RZ, RZ, 0x0 ;  /* 0x00000000ff057424 */ /* 0x000fe400078e00ff */
[----:B------:R-:W-:Y:S02]  /*3270*/  IMAD.MOV.U32 R34, RZ, RZ, R14 ;  /* 0x000000ffff227224 */ /* 0x000fe400078e000e */
[----:B------:R-:W-:Y:S01]  /*3280*/  IMAD.MOV.U32 R35, RZ, RZ, R15 ;  /* 0x000000ffff237224 */ /* 0x000fe200078e000f */
[----:B------:R-:W-:Y:S06]  /*3290*/  RET.REL.NODEC R4 `(_Z20render_blocks_kernelPKhjjjiiiiiidPhS1_) ;  /* 0xffffffcc04587950 */ /* 0x000fec0003c3ffff */
        .type           $_Z20render_blocks_kernelPKhjjjiiiiiidPhS1_$__internal_trig_reduction_slowpathd,@function
        .size           $_Z20render_blocks_kernelPKhjjjiiiiiidPhS1_$__internal_trig_reduction_slowpathd,(.L_x_336 - $_Z20render_blocks_kernelPKhjjjiiiiiidPhS1_$__internal_trig_reduction_slowpathd)
$_Z20render_blocks_kernelPKhjjjiiiiiidPhS1_$__internal_trig_reduction_slowpathd:
[----:B------:R-:W-:Y:S01]  /*32a0*/  SHF.R.U32.HI R39, RZ, 0x14, R32 ;  /* 0x00000014ff277819 */ /* 0x000fe20000011620 */
[----:B------:R-:W-:-:S03]  /*32b0*/  UMOV UR5, URZ ;  /* 0x000000ff00057c82 */ /* 0x000fc60008000000 */
[----:B------:R-:W-:-:S04]  /*32c0*/  LOP3.LUT R13, R39, 0x7ff, RZ, 0xc0, !PT ;  /* 0x000007ff270d7812 */ /* 0x000fc800078ec0ff */
        /* <DEDUP_REMOVED lines=11> */
[----:B------:R-:W-:Y:S02]  /*3380*/  IADD3 R19, PT, PT, RZ, -R19, -R13 ;  /* 0x80000013ff137210 */ /* 0x000fe40007ffe80d */
[----:B------:R-:W-:Y:S02]  /*3390*/  CS2R R42, SRZ ;  /* 0x00000000002a7805 */ /* 0x000fe4000001ff00 */
[C---:B------:R-:W-:Y:S01]  /*33a0*/  SHF.L.U64.HI R13, R12.reuse, 0xb, R32 ;  /* 0x0000000b0c0d7819 */ /* 0x040fe20000010220 */
[----:B------:R-:W-:Y:S01]  /*33b0*/  IMAD.SHL.U32 R12, R12, 0x800, RZ ;  /* 0x000008000c0c7824 */ /* 0x000fe200078e00ff */
[----:B------:R-:W0:Y:S02]  /*33c0*/  LDCU.64 UR14, c[0x0][0x358] ;  /* 0x00006b00ff0e77ac */ /* 0x000e240008000a00 */
[----:B------:R-:W-:Y:S01]  /*33d0*/  LOP3.LUT R13, R13, 0x80000000, RZ, 0xfc, !PT ;  /* 0x800000000d0d7812 */ /* 0x000fe200078efcff */
[----:B------:R-:W-:Y:S01]  /*33e0*/  UMOV UR6, UR10 ;  /* 0x0000000a00067c82 */ /* 0x000fe20008000000 */
[----:B------:R-:W-:-:S05]  /*33f0*/  UMOV UR5, URZ ;  /* 0x000000ff00057c82 */ /* 0x000fca0008000000 */
.L_x_30:
[----:B------:R-:W1:Y:S02]  /*3400*/  LDC.64 R14, c[0x4][RZ] ;  /* 0x01000000ff0e7b82 */ /* 0x000e640000000a00 */
[----:B-1----:R-:W-:-:S06]  /*3410*/  IMAD.WIDE R20, R18, 0x8, R14 ;  /* 0x0000000812147825 */ /* 0x002fcc00078e020e */
[----:B0-----:R-:W2:Y:S01]  /*3420*/  LDG.E.64.CONSTANT R20, desc[UR14][R20.64] ;  /* 0x0000000e14147981 */ /* 0x001ea2000c1e9b00 */
[----:B------:R-:W-:Y:S01]  /*3430*/  IMAD.MOV.U32 R16, RZ, RZ, R42 ;  /* 0x000000ffff107224 */ /* 0x000fe200078e002a */
[----:B------:R-:W-:Y:S01]  /*3440*/  ULEA UR8, UR5, UR6, 0x3 ;  /* 0x0000000605087291 */ /* 0x000fe2000f8e18ff */
[----:B------:R-:W-:Y:S01]  /*3450*/  IMAD.MOV.U32 R17, RZ, RZ, R43 ;  /* 0x000000ffff117224 */ /* 0x000fe200078e002b */
[----:B------:R-:W-:Y:S01]  /*3460*/  UIADD3 UR5, UPT, UPT, UR5, 0x1, URZ ;  /* 0x0000000105057890 */ /* 0x000fe2000fffe0ff */
[----:B------:R-:W-:Y:S02]  /*3470*/  VIADD R19, R19, 0x1 ;  /* 0x0000000113137836 */ /* 0x000fe40000000000 */
[----:B------:R-:W-:Y:S02]  /*3480*/  VIADD R18, R18, 0x1 ;  /* 0x0000000112127836 */ /* 0x000fe40000000000 */
[----:B--2---:R-:W-:-:S04]  /*3490*/  IMAD.WIDE.U32 R16, P4, R20, R12, R16 ;  /* 0x0000000c14107225 */ /* 0x004fc80007880010 */
[C---:B------:R-:W-:Y:S02]  /*34a0*/  IMAD R15, R20.reuse, R13, RZ ;  /* 0x0000000d140f7224 */ /* 0x040fe400078e02ff */
[----:B------:R-:W-:Y:S02]  /*34b0*/  IMAD R14, R21, R12, RZ ;  /* 0x0000000c150e7224 */ /* 0x000fe400078e02ff */
[----:B------:R-:W-:Y:S01]  /*34c0*/  IMAD.MOV.U32 R22, RZ, RZ, R16 ;  /* 0x000000ffff167224 */ /* 0x000fe200078e0010 */
[----:B------:R-:W-:Y:S01]  /*34d0*/  IADD3 R15, P1, PT, R15, R17, RZ ;  /* 0x000000110f0f7210 */ /* 0x000fe20007f3e0ff */
[----:B------:R-:W-:-:S03]  /*34e0*/  IMAD.HI.U32 R17, R20, R13, RZ ;  /* 0x0000000d14117227 */ /* 0x000fc600078e00ff */
[----:B------:R-:W-:Y:S01]  /*34f0*/  IADD3 R23, P2, PT, R14, R15, RZ ;  /* 0x0000000f0e177210 */ /* 0x000fe20007f5e0ff */
[----:B------:R-:W-:-:S04]  /*3500*/  IMAD.HI.U32 R14, R21, R12, RZ ;  /* 0x0000000c150e7227 */ /* 0x000fc800078e00ff */
[----:B------:R-:W-:Y:S01]  /*3510*/  IMAD.X R17, RZ, RZ, R17, P4 ;  /* 0x000000ffff117224 */ /* 0x000fe200020e0611 */
[----:B------:R1:W-:Y:S01]  /*3520*/  STL.64 [UR8], R22 ;  /* 0x00000016ff007987 */ /* 0x0003e20008100a08 */
[----:B------:R-:W-:-:S03]  /*3530*/  IMAD.HI.U32 R15, R21, R13, RZ ;  /* 0x0000000d150f7227 */ /* 0x000fc600078e00ff */
[----:B------:R-:W-:Y:S01]  /*3540*/  IADD3.X R17, P1, PT, R14, R17, RZ, P1, !PT ;  /* 0x000000110e117210 */ /* 0x000fe20000f3e4ff */
[----:B------:R-:W-:-:S04]  /*3550*/  IMAD R16, R21, R13, RZ ;  /* 0x0000000d15107224 */ /* 0x000fc800078e02ff */
[----:B------:R-:W-:Y:S01]  /*3560*/  IMAD.X R15, RZ, RZ, R15, P1 ;  /* 0x000000ffff0f7224 */ /* 0x000fe200008e060f */
[----:B------:R-:W-:Y:S02]  /*3570*/  ISETP.NE.AND P1, PT, R19, -0xf, PT ;  /* 0xfffffff11300780c */ /* 0x000fe40003f25270 */
[----:B------:R-:W-:-:S05]  /*3580*/  IADD3.X R16, P2, PT, R16, R17, RZ, P2, !PT ;  /* 0x0000001110107210 */ /* 0x000fca000175e4ff */
[----:B------:R-:W-:Y:S02]  /*3590*/  IMAD.X R17, RZ, RZ, R15, P2 ;  /* 0x000000ffff117224 */ /* 0x000fe400010e060f */
[----:B------:R-:W-:Y:S02]  /*35a0*/  IMAD.MOV.U32 R42, RZ, RZ, R16 ;  /* 0x000000ffff2a7224 */ /* 0x000fe400078e0010 */
[----:B------:R-:W-:Y:S02]  /*35b0*/  IMAD.MOV.U32 R43, RZ, RZ, R17 ;  /* 0x000000ffff2b7224 */ /* 0x000fe400078e0011 */
[----:B-1----:R-:W-:Y:S05]  /*35c0*/  @P1 BRA `(.L_x_30) ;  /* 0xfffffffc008c1947 */ /* 0x002fea000383ffff */
[----:B------:R-:W-:-:S05]  /*35d0*/  LOP3.LUT R12, R39, 0x7ff, RZ, 0xc0, !PT ;  /* 0x000007ff270c7812 */ /* 0x000fca00078ec0ff */
[----:B------:R-:W-:-:S05]  /*35e0*/  VIADD R12, R12, 0xfffffc00 ;  /* 0xfffffc000c0c7836 */ /* 0x000fca0000000000 */
[----:B------:R-:W-:Y:S02]  /*35f0*/  SHF.R.U32.HI R13, RZ, 0x6, R12 ;  /* 0x00000006ff0d7819 */ /* 0x000fe4000001160c */
[----:B------:R-:W-:Y:S02]  /*3600*/  ISETP.GE.U32.AND P1, PT, R12, 0x80, PT ;  /* 0x000000800c00780c */ /* 0x000fe40003f26070 */
[----:B------:R-:W-:-:S04]  /*3610*/  IADD3 R13, PT, PT, -R13, 0x13, RZ ;  /* 0x000000130d0d7810 */ /* 0x000fc80007ffe1ff */
[----:B------:R-:W-:-:S07]  /*3620*/  SEL R18, R13, 0x12, P1 ;  /* 0x000000120d127807 */ /* 0x000fce0000800000 */
.L_x_29:
[C---:B------:R-:W-:Y:S02]  /*3630*/  LOP3.LUT R12, R39.reuse, 0x7ff, RZ, 0xc0, !PT ;  /* 0x000007ff270c7812 */ /* 0x040fe400078ec0ff */
[----:B------:R-:W-:-:S03]  /*3640*/  LOP3.LUT P1, R39, R39, 0x3f, RZ, 0xc0, !PT ;  /* 0x0000003f27277812 */ /* 0x000fc6000782c0ff */
[----:B------:R-:W-:-:S05]  /*3650*/  VIADD R12, R12, 0xfffffc00 ;  /* 0xfffffc000c0c7836 */ /* 0x000fca0000000000 */
[----:B------:R-:W-:-:S05]  /*3660*/  SHF.R.U32.HI R13, RZ, 0x6, R12 ;  /* 0x00000006ff0d7819 */ /* 0x000fca000001160c */
[----:B------:R-:W-:-:S04]  /*3670*/  IMAD.IADD R18, R13, 0x1, R18 ;  /* 0x000000010d127824 */ /* 0x000fc800078e0212 */
[----:B------:R-:W-:-:S05]  /*3680*/  IMAD.U32 R45, R18, 0x8, R1 ;  /* 0x00000008122d7824 */ /* 0x000fca00078e0001 */
[----:B------:R0:W-:Y:S04]  /*3690*/  STL.64 [R45+-0x78], R42 ;  /* 0xffff882a2d007387 */ /* 0x0001e80000100a00 */
[----:B------:R-:W2:Y:S04]  /*36a0*/  @P1 LDL.64 R16, [R1+0x8] ;  /* 0x0000080001101983 */ /* 0x000ea80000100a00 */
[----:B------:R-:W3:Y:S04]  /*36b0*/  LDL.64 R12, [R1+0x10] ;  /* 0x00001000010c7983 */ /* 0x000ee80000100a00 */
[----:B------:R-:W4:Y:S01]  /*36c0*/  LDL.64 R14, [R1+0x18] ;  /* 0x00001800010e7983 */ /* 0x000f220000100a00 */
[----:B--2---:R-:W-:-:S02]  /*36d0*/  @P1 SHF.R.U64 R21, R16, 0x1, R17 ;  /* 0x0000000110151819 */ /* 0x004fc40000001211 */
[----:B------:R-:W-:Y:S02]  /*36e0*/  @P1 SHF.R.U32.HI R23, RZ, 0x1, R17 ;  /* 0x00000001ff171819 */ /* 0x000fe40000011611 */
[----:B------:R-:W-:Y:S02]  /*36f0*/  @P1 LOP3.LUT R16, R39, 0x3f, RZ, 0x3c, !PT ;  /* 0x0000003f27101812 */ /* 0x000fe400078e3cff */
[--C-:B---3--:R-:W-:Y:S02]  /*3700*/  @P1 SHF.R.U32.HI R17, RZ, 0x1, R13.reuse ;  /* 0x00000001ff111819 */ /* 0x108fe4000001160d */
[C---:B------:R-:W-:Y:S02]  /*3710*/  @P1 SHF.R.U64 R18, R12.reuse, 0x1, R13 ;  /* 0x000000010c121819 */ /* 0x040fe4000000120d */
[----:B------:R-:W-:Y:S02]  /*3720*/  @P1 SHF.L.U32 R20, R12, R39, RZ ;  /* 0x000000270c141219 */ /* 0x000fe400000006ff */
[----:B------:R-:W-:-:S02]  /*3730*/  @P1 SHF.R.U64 R21, R21, R16, R23 ;  /* 0x0000001015151219 */ /* 0x000fc40000001217 */
[-C--:B------:R-:W-:Y:S02]  /*3740*/  @P1 SHF.L.U64.HI R19, R12, R39.reuse, R13 ;  /* 0x000000270c131219 */ /* 0x080fe4000001020d */
[-C--:B------:R-:W-:Y:S02]  /*3750*/  @P1 SHF.R.U32.HI R22, RZ, R16.reuse, R23 ;  /* 0x00000010ff161219 */ /* 0x080fe40000011617 */
[----:B----4-:R-:W-:Y:S02]  /*3760*/  @P1 SHF.L.U32 R23, R14, R39, RZ ;  /* 0x000000270e171219 */ /* 0x010fe400000006ff */
[----:B------:R-:W-:Y:S02]  /*3770*/  @P1 SHF.R.U64 R18, R18, R16, R17 ;  /* 0x0000001012121219 */ /* 0x000fe40000001211 */
[----:B------:R-:W-:Y:S02]  /*3780*/  @P1 LOP3.LUT R12, R20, R21, RZ, 0xfc, !PT ;  /* 0x00000015140c1212 */ /* 0x000fe400078efcff */
[----:B------:R-:W-:-:S02]  /*3790*/  @P1 LOP3.LUT R13, R19, R22, RZ, 0xfc, !PT ;  /* 0x00000016130d1212 */ /* 0x000fc400078efcff */
[----:B------:R-:W-:Y:S02]  /*37a0*/  @P1 SHF.L.U64.HI R39, R14, R39, R15 ;  /* 0x000000270e271219 */ /* 0x000fe4000001020f */
[----:B------:R-:W-:Y:S02]  /*37b0*/  @P1 LOP3.LUT R14, R23, R18, RZ, 0xfc, !PT ;  /* 0x00000012170e1212 */ /* 0x000fe400078efcff */
[----:B------:R-:W-:Y:S01]  /*37c0*/  @P1 SHF.R.U32.HI R18, RZ, R16, R17 ;  /* 0x00000010ff121219 */ /* 0x000fe20000011611 */
[C---:B------:R-:W-:Y:S01]  /*37d0*/  IMAD.SHL.U32 R16, R12.reuse, 0x4, RZ ;  /* 0x000000040c107824 */ /* 0x040fe200078e00ff */
        /* <DEDUP_REMOVED lines=15> */
[----:B------:R-:W-:Y:S02]  /*38d0*/  ISETP.NE.U32.AND P2, PT, R14, RZ, PT ;  /* 0x000000ff0e00720c */ /* 0x000fe40003f45070 */
[----:B------:R-:W-:Y:S02]  /*38e0*/  SEL R19, R12, R19, P1 ;  /* 0x000000130c137207 */ /* 0x000fe40000800000 */
[----:B------:R-:W-:Y:S01]  /*38f0*/  SEL R21, R13, R14, !P2 ;  /* 0x0000000e0d157207 */ /* 0x000fe20005000000 */
[----:B------:R-:W-:-:S03]  /*3900*/  @!P1 IMAD.MOV R16, RZ, RZ, -R16 ;  /* 0x000000ffff109224 */ /* 0x000fc600078e0a10 */
[----:B------:R-:W1:Y:S02]  /*3910*/  FLO.U32 R20, R21 ;  /* 0x0000001500147300 */ /* 0x000e6400000e0000 */
[C---:B-1----:R-:W-:Y:S02]  /*3920*/  IADD3 R18, PT, PT, -R20.reuse, 0x1f, RZ ;  /* 0x0000001f14127810 */ /* 0x042fe40007ffe1ff */
[----:B------:R-:W-:-:S03]  /*3930*/  IADD3 R20, PT, PT, -R20, 0x3f, RZ ;  /* 0x0000003f14147810 */ /* 0x000fc60007ffe1ff */
[----:B------:R-:W-:-:S05]  /*3940*/  @P2 IMAD.MOV R20, RZ, RZ, R18 ;  /* 0x000000ffff142224 */ /* 0x000fca00078e0212 */
[----:B------:R-:W-:-:S13]  /*3950*/  ISETP.NE.AND P2, PT, R20, RZ, PT ;  /* 0x000000ff1400720c */ /* 0x000fda0003f45270 */
[----:B0-----:R-:W-:Y:S05]  /*3960*/  @!P2 BRA `(.L_x_31) ;  /* 0x000000000028a947 */ /* 0x001fea0003800000 */
[----:B------:R-:W-:Y:S02]  /*3970*/  LOP3.LUT R12, R20, 0x3f, RZ, 0xc0, !PT ;  /* 0x0000003f140c7812 */ /* 0x000fe400078ec0ff */
[--C-:B------:R-:W-:Y:S02]  /*3980*/  SHF.R.U64 R16, R16, 0x1, R19.reuse ;  /* 0x0000000110107819 */ /* 0x100fe40000001213 */
[CC--:B------:R-:W-:Y:S02]  /*3990*/  SHF.L.U64.HI R14, R13.reuse, R12.reuse, R14 ;  /* 0x0000000c0d0e7219 */ /* 0x0c0fe4000001020e */
[----:B------:R-:W-:Y:S02]  /*39a0*/  SHF.L.U32 R13, R13, R12, RZ ;  /* 0x0000000c0d0d7219 */ /* 0x000fe400000006ff */
[----:B------:R-:W-:Y:S02]  /*39b0*/  SHF.R.U32.HI R19, RZ, 0x1, R19 ;  /* 0x00000001ff137819 */ /* 0x000fe40000011613 */
[----:B------:R-:W-:-:S04]  /*39c0*/  LOP3.LUT R12, R20, 0x3f, RZ, 0xc, !PT ;  /* 0x0000003f140c7812 */ /* 0x000fc800078e0cff */
[-CC-:B------:R-:W-:Y:S02]  /*39d0*/  SHF.R.U64 R16, R16, R12.reuse, R19.reuse ;  /* 0x0000000c10107219 */ /* 0x180fe40000001213 */
[----:B------:R-:W-:Y:S02]  /*39e0*/  SHF.R.U32.HI R19, RZ, R12, R19 ;  /* 0x0000000cff137219 */ /* 0x000fe40000011613 */
[----:B------:R-:W-:Y:S02]  /*39f0*/  LOP3.LUT R13, R13, R16, RZ, 0xfc, !PT ;  /* 0x000000100d0d7212 */ /* 0x000fe400078efcff */
[----:B------:R-:W-:-:S07]  /*3a00*/  LOP3.LUT R14, R14, R19, RZ, 0xfc, !PT ;  /* 0x000000130e0e7212 */ /* 0x000fce00078efcff */
.L_x_31:
        /* <DEDUP_REMOVED lines=15> */
[----:B------:R-:W-:Y:S01]  /*3b00*/  IMAD.X R13, R14, 0x1, R14, P4 ;  /* 0x000000010e0d7824 */ /* 0x000fe200020e060e */
[----:B------:R-:W-:Y:S02]  /*3b10*/  LOP3.LUT P4, R32, R32, 0x80000000, RZ, 0xc0, !PT ;  /* 0x8000000020207812 */ /* 0x000fe4000788c0ff */
[----:B------:R-:W-:Y:S02]  /*3b20*/  SEL R12, R12, R19, P2 ;  /* 0x000000130c0c7207 */ /* 0x000fe40001000000 */
[----:B------:R-:W-:Y:S02]  /*3b30*/  SEL R13, R13, R14, P2 ;  /* 0x0000000e0d0d7207 */ /* 0x000fe40001000000 */
[----:B------:R-:W-:Y:S02]  /*3b40*/  IADD3 R12, P5, PT, R12, 0x1, RZ ;  /* 0x000000010c0c7810 */ /* 0x000fe40007fbe0ff */
[----:B------:R-:W-:-:S02]  /*3b50*/  SHF.R.U32.HI R14, RZ, 0x1e, R15 ;  /* 0x0000001eff0e7819 */ /* 0x000fc4000001160f */
[----:B------:R-:W-:Y:S01]  /*3b60*/  SEL R15, RZ, 0xffffffff, !P2 ;  /* 0xffffffffff0f7807 */ /* 0x000fe20005000000 */
[----:B------:R-:W-:Y:S01]  /*3b70*/  IMAD.X R13, RZ, RZ, R13, P5 ;  /* 0x000000ffff0d7224 */ /* 0x000fe200028e060d */
[----:B------:R-:W-:Y:S02]  /*3b80*/  LEA.HI R14, R17, R14, RZ, 0x1 ;  /* 0x0000000e110e7211 */ /* 0x000fe400078f08ff */
[----:B------:R-:W-:Y:S01]  /*3b90*/  @!P1 LOP3.LUT R32, R32, 0x80000000, RZ, 0x3c, !PT ;  /* 0x8000000020209812 */ /* 0x000fe200078e3cff */
[----:B------:R-:W-:Y:S01]  /*3ba0*/  IMAD.IADD R15, R15, 0x1, -R20 ;  /* 0x000000010f0f7824 */ /* 0x000fe200078e0a14 */
[----:B------:R-:W-:Y:S01]  /*3bb0*/  SHF.R.U64 R12, R12, 0xa, R13 ;  /* 0x0000000a0c0c7819 */ /* 0x000fe2000000120d */
[----:B------:R-:W-:-:S03]  /*3bc0*/  @P4 IMAD.MOV R14, RZ, RZ, -R14 ;  /* 0x000000ffff0e4224 */ /* 0x000fc600078e0a0e */
[----:B------:R-:W-:Y:S02]  /*3bd0*/  IADD3 R12, P5, PT, R12, 0x1, RZ ;  /* 0x000000010c0c7810 */ /* 0x000fe40007fbe0ff */
[----:B------:R-:W-:Y:S01]  /*3be0*/  R2UR UR5, R14 ;  /* 0x000000000e0572ca */ /* 0x000fe200000e0000 */
[----:B------:R-:W-:Y:S01]  /*3bf0*/  IMAD.SHL.U32 R14, R15, 0x100000, RZ ;  /* 0x001000000f0e7824 */ /* 0x000fe200078e00ff */
[----:B------:R-:W-:-:S04]  /*3c00*/  LEA.HI.X R13, R13, RZ, RZ, 0x16, P5 ;  /* 0x000000ff0d0d7211 */ /* 0x000fc800028fb4ff */
[--C-:B------:R-:W-:Y:S02]  /*3c10*/  SHF.R.U64 R12, R12, 0x1, R13.reuse ;  /* 0x000000010c0c7819 */ /* 0x100fe4000000120d */
[----:B------:R-:W-:Y:S02]  /*3c20*/  SHF.R.U32.HI R13, RZ, 0x1, R13 ;  /* 0x00000001ff0d7819 */ /* 0x000fe4000001160d */
[----:B------:R-:W-:-:S04]  /*3c30*/  IADD3 R12, P2, P4, RZ, RZ, R12 ;  /* 0x000000ffff0c7210 */ /* 0x000fc80007c5e00c */
[----:B------:R-:W-:-:S04]  /*3c40*/  IADD3.X R13, PT, PT, R14, 0x3fe00000, R13, P2, P4 ;  /* 0x3fe000000e0d7810 */ /* 0x000fc800017e840d */
[----:B------:R-:W-:-:S07]  /*3c50*/  LOP3.LUT R32, R13, R32, RZ, 0xfc, !PT ;  /* 0x000000200d207212 */ /* 0x000fce00078efcff */
.L_x_28:
[----:B------:R-:W-:Y:S02]  /*3c60*/  IMAD.MOV.U32 R39, RZ, RZ, 0x0 ;  /* 0x00000000ff277424 */ /* 0x000fe400078e00ff */
[----:B------:R-:W-:Y:S02]  /*3c70*/  IMAD.MOV.U32 R13, RZ, RZ, R32 ;  /* 0x000000ffff0d7224 */ /* 0x000fe400078e0020 */
[----:B------:R-:W-:Y:S05]  /*3c80*/  RET.REL.NODEC R38 `(_Z20render_blocks_kernelPKhjjjiiiiiidPhS1_) ;  /* 0xffffffc026dc7950 */ /* 0x000fea0003c3ffff */
.L_x_32:
        /* <DEDUP_REMOVED lines=15> */
.L_x_336:


//--------------------- .text._Z20render_hybrid_kernelPKhjjjiiiiiidhhPhS1_S1_S1_ --------------------------
	.section	.text._Z20render_hybrid_kernelPKhjjjiiiiiidhhPhS1_S1_S1_,"ax",@progbits
	.align	128
        .global         _Z20render_hybrid_kernelPKhjjjiiiiiidhhPhS1_S1_S1_
        .type           _Z20render_hybrid_kernelPKhjjjiiiiiidhhPhS1_S1_S1_,@function
        .size           _Z20render_hybrid_kernelPKhjjjiiiiiidhhPhS1_S1_S1_,(.L_x_340 - _Z20render_hybrid_kernelPKhjjjiiiiiidhhPhS1_S1_S1_)
        .other          _Z20render_hybrid_kernelPKhjjjiiiiiidhhPhS1_S1_S1_,@"STO_CUDA_ENTRY STV_DEFAULT"
_Z20render_hybrid_kernelPKhjjjiiiiiidhhPhS1_S1_S1_:
.text._Z20render_hybrid_kernelPKhjjjiiiiiidhhPhS1_S1_S1_:
        /* <DEDUP_REMOVED lines=15> */
[----:B------:R-:W0:Y:S01]  /*00f0*/  LDCU.U8 UR4, c[0x0][0x3b8] ;  /* 0x00007700ff0477ac */ /* 0x000e220008000000 */
[----:B------:R-:W1:Y:S01]  /*0100*/  MUFU.RCP64H R5, 180 ;  /* 0x4066800000057908 */ /* 0x000e620000001800 */
[----:B------:R-:W-:Y:S02]  /*0110*/  IMAD.MOV.U32 R8, RZ, RZ, 0x0 ;  /* 0x00000000ff087424 */ /* 0x000fe400078e00ff */
[----:B------:R-:W-:Y:S01]  /*0120*/  IMAD.MOV.U32 R9, RZ, RZ, 0x40668000 ;  /* 0x40668000ff097424 */ /* 0x000fe200078e00ff */
[----:B------:R-:W-:Y:S01]  /*0130*/  UMOV UR9, 0x1 ;  /* 0x0000000100097882 */ /* 0x000fe20000000000 */
[----:B------:R-:W-:Y:S02]  /*0140*/  IMAD.MOV.U32 R4, RZ, RZ, 0x1 ;  /* 0x00000001ff047424 */ /* 0x000fe400078e00ff */
[----:B------:R-:W-:Y:S01]  /*0150*/  IMAD R54, R3, UR7, R56 ;  /* 0x0000000703367c24 */ /* 0x000fe2000f8e0238 */
[----:B0-----:R-:W-:-:S03]  /*0160*/  UISETP.GT.U32.AND UP0, UPT, UR4, 0x5e, UPT ;  /* 0x0000005e0400788c */ /* 0x001fc6000bf04070 */
[----:B-1----:R-:W-:-:S08]  /*0170*/  DFMA R6, R4, -R8, 1 ;  /* 0x3ff000000406742b */ /* 0x002fd00000000808 */
[----:B------:R-:W-:Y:S01]  /*0180*/  DFMA R6, R6, R6, R6 ;  /* 0x000000060606722b */ /* 0x000fe20000000006 */
[----:B------:R-:W-:Y:S10]  /*0190*/  BRA.U UP0, `(.L_x_33) ;  /* 0x00000001001c7547 */ /* 0x000ff4000b800000 */
[----:B------:R-:W-:Y:S01]  /*01a0*/  UISETP.GT.U32.AND UP2, UPT, UR4, 0x4f, UPT ;  /* 0x0000004f0400788c */ /* 0x000fe2000bf44070 */
[----:B------:R-:W-:-:S10]  /*01b0*/  UMOV UR9, 0x2 ;  /* 0x0000000200097882 */ /* 0x000fd40000000000 */
[----:B------:R-:W-:Y:S02]  /*01c0*/  @!UP2 UISETP.GT.U32.AND UP1, UPT, UR4, 0x27, UPT ;  /* 0x000000270400a88c */ /* 0x000fe4000bf24070 */
[----:B------:R-:W-:-:S03]  /*01d0*/  @!UP2 UISETP.GT.U32.AND UP0, UPT, UR4, 0x3b, UPT ;  /* 0x0000003b0400a88c */ /* 0x000fc6000bf04070 */
[----:B------:R-:W-:Y:S02]  /*01e0*/  @!UP2 UMOV UR4, 0x2 ;  /* 0x000000020004a882 */ /* 0x000fe40000000000 */
[----:B------:R-:W-:-:S04]  /*01f0*/  @!UP2 USEL UR4, UR4, 0x4, !UP1 ;  /* 0x000000040404a887 */ /* 0x000fc8000c800000 */
[----:B------:R-:W-:-:S12]  /*0200*/  @!UP2 USEL UR9, UR4, 0x3, !UP0 ;  /* 0x000000030409a887 */ /* 0x000fd8000c000000 */
.L_x_33:
[----:B------:R-:W0:Y:S01]  /*0210*/  LDCU.64 UR4, c[0x0][0x3b0] ;  /* 0x00007600ff0477ac */ /* 0x000e220008000a00 */
[----:B------:R-:W-:Y:S01]  /*0220*/  DFMA R6, R4, R6, R4 ;  /* 0x000000060406722b */ /* 0x000fe20000000004 */
[----:B------:R-:W-:Y:S01]  /*0230*/  IMAD.MOV.U32 R36, RZ, RZ, 0x54442d18 ;  /* 0x54442d18ff247424 */ /* 0x000fe200078e00ff */
[----:B------:R-:W-:Y:S01]  /*0240*/  MOV R12, RZ ;  /* 0x000000ff000c7202 */ /* 0x000fe20000000f00 */
[----:B------:R-:W-:Y:S01]  /*0250*/  IMAD.MOV.U32 R37, RZ, RZ, 0x400921fb ;  /* 0x400921fbff257424 */ /* 0x000fe200078e00ff */
[----:B------:R1:W-:Y:S01]  /*0260*/  STL.128 [R1], RZ ;  /* 0x000000ff01007387 */ /* 0x0003e20000100c00 */
[----:B------:R-:W-:Y:S01]  /*0270*/  IMAD.MOV.U32 R11, RZ, RZ, 0x1 ;  /* 0x00000001ff0b7424 */ /* 0x000fe200078e00ff */
[----:B------:R-:W2:Y:S01]  /*0280*/  LDCU.64 UR10, c[0x0][0x358] ;  /* 0x00006b00ff0a77ac */ /* 0x000ea20008000a00 */
[----:B------:R-:W-:Y:S01]  /*0290*/  IMAD.MOV.U32 R10, RZ, RZ, RZ ;  /* 0x000000ffff0a7224 */ /* 0x000fe200078e00ff */
[C---:B------:R-:W-:Y:S01]  /*02a0*/  DFMA R4, R6.reuse, -R8, 1 ;  /* 0x3ff000000604742b */ /* 0x040fe20000000808 */
[----:B------:R-:W-:Y:S01]  /*02b0*/  IMAD.MOV.U32 R13, RZ, RZ, 0x2 ;  /* 0x00000002ff0d7424 */ /* 0x000fe200078e00ff */
[----:B------:R-:W-:Y:S01]  /*02c0*/  CS2R R8, SRZ ;  /* 0x0000000000087805 */ /* 0x000fe2000001ff00 */
[----:B------:R-:W-:Y:S01]  /*02d0*/  IMAD.MOV.U32 R14, RZ, RZ, 0x1 ;  /* 0x00000001ff0e7424 */ /* 0x000fe200078e00ff */
[----:B------:R1:W-:Y:S01]  /*02e0*/  STL.128 [R1+0x10], RZ ;  /* 0x000010ff01007387 */ /* 0x0003e20000100c00 */
[----:B------:R-:W-:Y:S01]  /*02f0*/  IMAD.MOV.U32 R15, RZ, RZ, RZ ;  /* 0x000000ffff0f7224 */ /* 0x000fe200078e00ff */
[----:B------:R-:W-:Y:S01]  /*0300*/  USHF.R.U32.HI UR16, URZ, 0x1, UR9 ;  /* 0x00000001ff107899 */ /* 0x000fe20008011609 */
[----:B------:R-:W-:Y:S01]  /*0310*/  IMAD.MOV.U32 R17, RZ, RZ, 0x3 ;  /* 0x00000003ff117424 */ /* 0x000fe200078e00ff */
[----:B------:R-:W-:Y:S01]  /*0320*/  DFMA R84, R6, R4, R6 ;  /* 0x000000040654722b */ /* 0x000fe20000000006 */
[----:B------:R-:W-:Y:S01]  /*0330*/  IMAD.MOV.U32 R19, RZ, RZ, 0x3 ;  /* 0x00000003ff137424 */ /* 0x000fe200078e00ff */
[----:B0-----:R-:W-:Y:S01]  /*0340*/  DMUL R36, R36, UR4 ;  /* 0x0000000424247c28 */ /* 0x001fe20008000000 */
[----:B------:R-:W-:Y:S01]  /*0350*/  IMAD.MOV.U32 R4, RZ, RZ, 0x1 ;  /* 0x00000001ff047424 */ /* 0x000fe200078e00ff */
[----:B------:R1:W-:Y:S01]  /*0360*/  STL.128 [R1+0x3f0], R8 ;  /* 0x0003f00801007387 */ /* 0x0003e20000100c00 */
[----:B------:R-:W-:Y:S01]  /*0370*/  IMAD.MOV.U32 R5, RZ, RZ, 0x1 ;  /* 0x00000001ff057424 */ /* 0x000fe200078e00ff */
[----:B------:R-:W-:Y:S01]  /*0380*/  MOV R2, RZ ;  /* 0x000000ff00027202 */ /* 0x000fe20000000f00 */
[----:B------:R-:W-:Y:S01]  /*0390*/  IMAD.MOV.U32 R7, RZ, RZ, 0x2 ;  /* 0x00000002ff077424 */ /* 0x000fe200078e00ff */
[----:B------:R1:W-:Y:S01]  /*03a0*/  STL.128 [R1+0x400], R12 ;  /* 0x0004000c01007387 */ /* 0x0003e20000100c00 */
[----:B------:R-:W-:Y:S01]  /*03b0*/  IMAD.MOV.U32 R6, RZ, RZ, 0x1 ;  /* 0x00000001ff067424 */ /* 0x000fe200078e00ff */
[----:B------:R-:W-:Y:S01]  /*03c0*/  DMUL R20, R36, R84 ;  /* 0x0000005424147228 */ /* 0x000fe20000000000 */
[----:B------:R-:W-:Y:S01]  /*03d0*/  IMAD.MOV.U32 R16, RZ, RZ, RZ ;  /* 0x000000ffff107224 */ /* 0x000fe200078e00ff */
[----:B------:R1:W-:Y:S01]  /*03e0*/  STL.128 [R1+0x20], RZ ;  /* 0x000020ff01007387 */ /* 0x0003e20000100c00 */
[----:B------:R-:W-:Y:S01]  /*03f0*/  IMAD.MOV.U32 R18, RZ, RZ, 0x1 ;  /* 0x00000001ff127424 */ /* 0x000fe200078e00ff */
[----:B------:R-:W-:-:S02]  /*0400*/  FSETP.GEU.AND P1, PT, |R37|, 6.5827683646048100446e-37, PT ;  /* 0x036000002500780b */ /* 0x000fc40003f2e200 */
[----:B------:R1:W-:Y:S02]  /*0410*/  STL.128 [R1+0x410], R4 ;  /* 0x0004100401007387 */ /* 0x0003e40000100c00 */
[----:B------:R-:W-:Y:S02]  /*0420*/  DFMA R22, R20, -180, R36 ;  /* 0xc06680001416782b */ /* 0x000fe40000000024 */
[----:B------:R1:W-:Y:S04]  /*0430*/  STL.128 [R1+0x420], R16 ;  /* 0x0004201001007387 */ /* 0x0003e80000100c00 */
[----:B------:R1:W-:Y:S02]  /*0440*/  STL.128 [R1+0x30], RZ ;  /* 0x000030ff01007387 */ /* 0x0003e40000100c00 */
[----:B------:R-:W-:-:S02]  /*0450*/  DFMA R84, R84, R22, R20 ;  /* 0x000000165454722b */ /* 0x000fc40000000014 */
[----:B------:R1:W-:Y:S04]  /*0460*/  STL.128 [R1+0x40], RZ ;  /* 0x000040ff01007387 */ /* 0x0003e80000100c00 */
[----:B------:R1:W-:Y:S04]  /*0470*/  STL.128 [R1+0x50], RZ ;  /* 0x000050ff01007387 */ /* 0x0003e80000100c00 */
[----:B------:R1:W-:Y:S01]  /*0480*/  STL.128 [R1+0x60], RZ ;  /* 0x000060ff01007387 */ /* 0x0003e20000100c00 */
[----:B------:R-:W-:-:S03]  /*0490*/  FFMA R0, RZ, 3.6015625, R85 ;  /* 0x40668000ff007823 */ /* 0x000fc60000000055 */
[----:B------:R1:W-:Y:S02]  /*04a0*/  STL.128 [R1+0x70], RZ ;  /* 0x000070ff01007387 */ /* 0x0003e40000100c00 */
[----:B------:R-:W-:Y:S01]  /*04b0*/  FSETP.GT.AND P0, PT, |R0|, 1.469367938527859385e-39, PT ;  /* 0x001000000000780b */ /* 0x000fe20003f04200 */
[----:B------:R-:W-:Y:S01]  /*04c0*/  VIADD R0, R1, 0x3f0 ;  /* 0x000003f001007836 */ /* 0x000fe20000000000 */
[----:B------:R1:W-:Y:S04]  /*04d0*/  STL.128 [R1+0x80], RZ ;  /* 0x000080ff01007387 */ /* 0x0003e80000100c00 */
[----:B------:R1:W-:Y:S04]  /*04e0*/  STL.128 [R1+0x90], RZ ;  /* 0x000090ff01007387 */ /* 0x0003e80000100c00 */
[----:B------:R1:W-:Y:S03]  /*04f0*/  STL.128 [R1+0xa0], RZ ;  /* 0x0000a0ff01007387 */ /* 0x0003e60000100c00 */
[----:B--2---:R-:W-:Y:S05]  /*0500*/  @P0 BRA P1, `(.L_x_34) ;  /* 0x0000000000180947 */ /* 0x004fea0000800000 */
[----:B------:R-:W-:Y:S01]  /*0510*/  IMAD.MOV.U32 R28, RZ, RZ, RZ ;  /* 0x000000ffff1c7224 */ /* 0x000fe200078e00ff */
[----:B------:R-:W-:Y:S01]  /*0520*/  MOV R58, 0x550 ;  /* 0x00000550003a7802 */ /* 0x000fe20000000f00 */
[----:B------:R-:W-:-:S07]  /*0530*/  IMAD.MOV.U32 R29, RZ, RZ, 0x40668000 ;  /* 0x40668000ff1d7424 */ /* 0x000fce00078e00ff */
[----:B-1----:R-:W-:Y:S05]  /*0540*/  CALL.REL.NOINC `($__internal_2_$__cuda_sm20_div_rn_f64_full) ;  /* 0x000000e000b47944 */ /* 0x002fea0003c00000 */
[----:B------:R-:W-:Y:S02]  /*0550*/  IMAD.MOV.U32 R84, RZ, RZ, R40 ;  /* 0x000000ffff547224 */ /* 0x000fe400078e0028 */
[----:B------:R-:W-:-:S07]  /*0560*/  IMAD.MOV.U32 R85, RZ, RZ, R41 ;  /* 0x000000ffff557224 */ /* 0x000fce00078e0029 */
.L_x_34:
[----:B------:R-:W-:Y:S01]  /*0570*/  UMOV UR4, 0x6dc9c883 ;  /* 0x6dc9c88300047882 */ /* 0x000fe20000000000 */
[----:B------:R-:W-:Y:S01]  /*0580*/  UMOV UR5, 0x3fe45f30 ;  /* 0x3fe45f3000057882 */ /* 0x000fe20000000000 */
[----:B------:R-:W0:Y:S01]  /*0590*/  LDCU.64 UR12, c[0x0][0x388] ;  /* 0x00007100ff0c77ac */ /* 0x000e220008000a00 */
[C---:B-1----:R-:W-:Y:S01]  /*05a0*/  DMUL R4, R84.reuse, UR4 ;  /* 0x0000000454047c28 */ /* 0x042fe20008000000 */
[----:B------:R-:W1:Y:S01]  /*05b0*/  I2F.F64.U32 R18, UR9 ;  /* 0x0000000900127d12 */ /* 0x000e620008201800 */
[----:B------:R-:W-:Y:S01]  /*05c0*/  DMUL R64, RZ, R84 ;  /* 0x00000054ff407228 */ /* 0x000fe20000000000 */
[----:B------:R-:W-:Y:S01]  /*05d0*/  UMOV UR6, 0x54442d18 ;  /* 0x54442d1800067882 */ /* 0x000fe20000000000 */
[----:B------:R-:W-:Y:S01]  /*05e0*/  UMOV UR7, 0x3ff921fb ;  /* 0x3ff921fb00077882 */ /* 0x000fe20000000000 */
[----:B------:R-:W-:Y:S01]  /*05f0*/  UMOV UR14, 0x9999999a ;  /* 0x9999999a000e7882 */ /* 0x000fe20000000000 */
[----:B------:R-:W-:Y:S01]  /*0600*/  UMOV UR15, 0x3fd99999 ;  /* 0x3fd99999000f7882 */ /* 0x000fe20000000000 */
[----:B------:R-:W2:Y:S01]  /*0610*/  LDCU UR5, c[0x0][0x3a4] ;  /* 0x00007480ff0577ac */ /* 0x000ea20008000800 */
[----:B------:R-:W-:Y:S01]  /*0620*/  DSETP.NEU.AND P1, PT, |R84|, +INF , PT ;  /* 0x7ff000005400742a */ /* 0x000fe20003f2d200 */
[----:B------:R3:W4:Y:S01]  /*0630*/  F2I.F64 R15, R4 ;  /* 0x00000004000f7311 */ /* 0x0007220000301100 */
[----:B------:R-:W-:-:S04]  /*0640*/  UIADD3 UR8, UPT, UPT, -UR9, URZ, URZ ;  /* 0x000000ff09087290 */ /* 0x000fc8000fffe1ff */
[----:B------:R-:W-:Y:S02]  /*0650*/  DSETP.LTU.OR P0, PT, |R84|, 2.14748364800000000000e+09, !P1 ;  /* 0x41e000005400742a */ /* 0x000fe40004f09600 */
[----:B-1----:R-:W-:Y:S01]  /*0660*/  DMUL R12, R18, UR14 ;  /* 0x0000000e120c7c28 */ /* 0x002fe20008000000 */
[----:B0-----:R-:W-:Y:S01]  /*0670*/  I2F.F64.U32 R80, UR12 ;  /* 0x0000000c00507d12 */ /* 0x001fe20008201800 */
[----:B------:R-:W-:-:S06]  /*0680*/  UMOV UR12, 0x33145c00 ;  /* 0x33145c00000c7882 */ /* 0x000fcc0000000000 */
[----:B---3--:R-:W-:Y:S01]  /*0690*/  DADD R4, R12, R12 ;  /* 0x000000000c047229 */ /* 0x008fe2000000000c */
[----:B----4-:R-:W0:Y:S01]  /*06a0*/  I2F.F64 R66, R15 ;  /* 0x0000000f00427312 */ /* 0x010e220000201c00 */
[----:B------:R-:W-:-:S06]  /*06b0*/  SEL R17, R15, RZ, P1 ;  /* 0x000000ff0f117207 */ /* 0x000fcc0000800000 */
[----:B------:R-:W-:Y:S01]  /*06c0*/  DMUL R12, R12, R4 ;  /* 0x000000040c0c7228 */ /* 0x000fe20000000000 */
[----:B------:R-:W1:Y:S01]  /*06d0*/  I2F.F64.U32 R78, UR13 ;  /* 0x0000000d004e7d12 */ /* 0x000e620008201800 */
[----:B------:R-:W-:Y:S01]  /*06e0*/  UMOV UR13, 0x3c91a626 ;  /* 0x3c91a626000d7882 */ /* 0x000fe20000000000 */
[C---:B0-----:R-:W-:Y:S01]  /*06f0*/  DFMA R6, R66.reuse, -UR6, R84 ;  /* 0x8000000642067c2b */ /* 0x041fe20008000054 */
[----:B------:R-:W0:Y:S05]  /*0700*/  LDCU UR7, c[0x0][0x3a8] ;  /* 0x00007500ff0777ac */ /* 0x000e2a0008000800 */
[----:B--2---:R-:W2:Y:S01]  /*0710*/  I2F.F64 R82, UR5 ;  /* 0x0000000500527d12 */ /* 0x004ea20008201c00 */
[----:B------:R-:W-:Y:S01]  /*0720*/  UIADD3 UR5, UPT, UPT, UR5, -0x1, URZ ;  /* 0xffffffff05057890 */ /* 0x000fe2000fffe0ff */
[----:B------:R-:W-:Y:S01]  /*0730*/  DFMA R6, R66, -UR12, R6 ;  /* 0x8000000c42067c2b */ /* 0x000fe20008000006 */
[----:B------:R-:W-:Y:S01]  /*0740*/  UMOV UR12, 0x252049c0 ;  /* 0x252049c0000c7882 */ /* 0x000fe20000000000 */
[----:B------:R-:W-:-:S06]  /*0750*/  UMOV UR13, 0x397b839a ;  /* 0x397b839a000d7882 */ /* 0x000fcc0000000000 */
[----:B------:R-:W-:Y:S01]  /*0760*/  DFMA R66, R66, -UR12, R6 ;  /* 0x8000000c42427c2b */ /* 0x000fe20008000006 */
[----:B0-----:R-:W0:Y:S01]  /*0770*/  I2F.F64 R26, UR7 ;  /* 0x00000007001a7d12 */ /* 0x001e220008201c00 */
[----:B------:R-:W-:-:S08]  /*0780*/  UIADD3 UR7, UPT, UPT, UR7, -0x1, URZ ;  /* 0xffffffff07077890 */ /* 0x000fd0000fffe0ff */
[----:B------:R-:W-:Y:S02]  /*0790*/  FSEL R62, R64, R66, !P1 ;  /* 0x00000042403e7208 */ /* 0x000fe40004800000 */
[----:B-12---:R-:W-:-:S07]  /*07a0*/  FSEL R63, R65, R67, !P1 ;  /* 0x00000043413f7208 */ /* 0x006fce0004800000 */
.L_x_52:
[----:B--2---:R-:W-:Y:S01]  /*07b0*/  IMAD R4, R2, 0x8, R0 ;  /* 0x0000000802047824 */ /* 0x004fe200078e0200 */
[----:B------:R-:W1:Y:S01]  /*07c0*/  LDC R21, c[0x0][0x394] ;  /* 0x0000e500ff157b82 */ /* 0x000e620000000800 */
[----:B------:R-:W2:Y:S03]  /*07d0*/  LDCU UR4, c[0x0][0x3a4] ;  /* 0x00007480ff0477ac */ /* 0x000ea60008000800 */
[----:B------:R3:W4:Y:S01]  /*07e0*/  LDL.64 R8, [R4] ;  /* 0x0000000004087983 */ /* 0x0007220000100a00 */
[----:B------:R-:W5:Y:S03]  /*07f0*/  LDCU UR6, c[0x0][0x3a8] ;  /* 0x00007500ff0677ac */ /* 0x000f660008000800 */
[----:B------:R-:W0:Y:S01]  /*0800*/  LDC R20, c[0x0][0x398] ;  /* 0x0000e600ff147b82 */ /* 0x000e220000000800 */
[----:B-1----:R-:W-:-:S04]  /*0810*/  IABS R14, R21 ;  /* 0x00000015000e7213 */ /* 0x002fc80000000000 */
[----:B------:R-:W1:Y:S01]  /*0820*/  I2F.RP R10, R14 ;  /* 0x0000000e000a7306 */ /* 0x000e620000209400 */
[----:B0-----:R-:W-:-:S07]  /*0830*/  IABS R16, R20 ;  /* 0x0000001400107213 */ /* 0x001fce0000000000 */
[----:B------:R-:W0:Y:S08]  /*0840*/  I2F.RP R11, R16 ;  /* 0x00000010000b7306 */ /* 0x000e300000209400 */
[----:B-1----:R-:W3:Y:S08]  /*0850*/  MUFU.RCP R10, R10 ;  /* 0x0000000a000a7308 */ /* 0x002ef00000001000 */
[----:B0-----:R-:W0:Y:S01]  /*0860*/  MUFU.RCP R11, R11 ;  /* 0x0000000b000b7308 */ /* 0x001e220000001000 */
[----:B---3--:R-:W-:-:S07]  /*0870*/  VIADD R4, R10, 0xffffffe ;  /* 0x0ffffffe0a047836 */ /* 0x008fce0000000000 */
[----:B------:R1:W3:Y:S01]  /*0880*/  F2I.FTZ.U32.TRUNC.NTZ R5, R4 ;  /* 0x0000000400057305 */ /* 0x0002e2000021f000 */
[----:B0-----:R-:W-:-:S07]  /*0890*/  VIADD R6, R11, 0xffffffe ;  /* 0x0ffffffe0b067836 */ /* 0x001fce0000000000 */
[----:B------:R-:W0:Y:S01]  /*08a0*/  F2I.FTZ.U32.TRUNC.NTZ R7, R6 ;  /* 0x0000000600077305 */ /* 0x000e22000021f000 */
[----:B-1----:R-:W-:Y:S02]  /*08b0*/  IMAD.MOV.U32 R4, RZ, RZ, RZ ;  /* 0x000000ffff047224 */ /* 0x002fe400078e00ff */
[----:B---3--:R-:W-:-:S04]  /*08c0*/  IMAD.MOV R23, RZ, RZ, -R5 ;  /* 0x000000ffff177224 */ /* 0x008fc800078e0a05 */
[----:B------:R-:W-:-:S04]  /*08d0*/  IMAD R11, R23, R14, RZ ;  /* 0x0000000e170b7224 */ /* 0x000fc800078e02ff */
[----:B------:R-:W-:-:S04]  /*08e0*/  IMAD.HI.U32 R4, R5, R11, R4 ;  /* 0x0000000b05047227 */ /* 0x000fc800078e0004 */
[----:B0-----:R-:W-:-:S04]  /*08f0*/  IMAD.MOV R25, RZ, RZ, -R7 ;  /* 0x000000ffff197224 */ /* 0x001fc800078e0a07 */
[----:B------:R-:W-:Y:S01]  /*0900*/  IMAD R11, R25, R16, RZ ;  /* 0x00000010190b7224 */ /* 0x000fe200078e02ff */
[----:B------:R-:W-:Y:S01]  /*0910*/  CS2R R24, SRZ ;  /* 0x0000000000187805 */ /* 0x000fe2000001ff00 */
[----:B----4-:R-:W-:Y:S01]  /*0920*/  IMAD R8, R56, 0x2, R8 ;  /* 0x0000000238087824 */ /* 0x010fe200078e0208 */
[----:B------:R-:W-:-:S03]  /*0930*/  LEA R9, R3, R9, 0x2 ;  /* 0x0000000903097211 */ /* 0x000fc600078e10ff */
[----:B--2---:R-:W-:Y:S01]  /*0940*/  IMAD R8, R8, UR4, RZ ;  /* 0x0000000408087c24 */ /* 0x004fe2000f8e02ff */
[----:B------:R-:W-:Y:S01]  /*0950*/  UMOV UR4, URZ ;  /* 0x000000ff00047c82 */ /* 0x000fe20008000000 */
[----:B-----5:R-:W-:-:S03]  /*0960*/  IMAD R9, R9, UR6, RZ ;  /* 0x0000000609097c24 */ /* 0x020fc6000f8e02ff */
[----:B------:R-:W-:Y:S02]  /*0970*/  IABS R6, R8 ;  /* 0x0000000800067213 */ /* 0x000fe40000000000 */
[----:B------:R-:W-:Y:S02]  /*0980*/  IABS R10, R9 ;  /* 0x00000009000a7213 */ /* 0x000fe40000000000 */
[----:B------:R-:W-:Y:S01]  /*0990*/  LOP3.LUT R8, R8, R21, RZ, 0x3c, !PT ;  /* 0x0000001508087212 */ /* 0x000fe200078e3cff */
[----:B------:R-:W-:Y:S01]  /*09a0*/  IMAD.MOV.U32 R5, RZ, RZ, R6 ;  /* 0x000000ffff057224 */ /* 0x000fe200078e0006 */
[----:B------:R-:W-:Y:S01]  /*09b0*/  LOP3.LUT R9, R9, R20, RZ, 0x3c, !PT ;  /* 0x0000001409097212 */ /* 0x000fe200078e3cff */
[----:B------:R-:W-:Y:S01]  /*09c0*/  IMAD.MOV.U32 R6, RZ, RZ, RZ ;  /* 0x000000ffff067224 */ /* 0x000fe200078e00ff */
[----:B------:R-:W-:Y:S01]  /*09d0*/  ISETP.GE.AND P2, PT, R8, RZ, PT ;  /* 0x000000ff0800720c */ /* 0x000fe20003f46270 */
[----:B------:R-:W-:-:S04]  /*09e0*/  IMAD.HI.U32 R4, R4, R5, RZ ;  /* 0x0000000504047227 */ /* 0x000fc800078e00ff */
[----:B------:R-:W-:-:S04]  /*09f0*/  IMAD.HI.U32 R6, R7, R11, R6 ;  /* 0x0000000b07067227 */ /* 0x000fc800078e0006 */
[----:B------:R-:W-:Y:S02]  /*0a00*/  IMAD.MOV R7, RZ, RZ, -R4 ;  /* 0x000000ffff077224 */ /* 0x000fe400078e0a04 */
[----:B------:R-:W-:Y:S02]  /*0a10*/  IMAD.MOV.U32 R11, RZ, RZ, R10 ;  /* 0x000000ffff0b7224 */ /* 0x000fe400078e000a */
[----:B------:R-:W-:Y:S02]  /*0a20*/  IMAD R5, R14, R7, R5 ;  /* 0x000000070e057224 */ /* 0x000fe400078e0205 */
[----:B------:R-:W-:-:S03]  /*0a30*/  IMAD.HI.U32 R6, R6, R11, RZ ;  /* 0x0000000b06067227 */ /* 0x000fc600078e00ff */
[----:B------:R-:W-:Y:S01]  /*0a40*/  ISETP.GT.U32.AND P4, PT, R14, R5, PT ;  /* 0x000000050e00720c */ /* 0x000fe20003f84070 */
[----:B------:R-:W-:-:S04]  /*0a50*/  IMAD.MOV R10, RZ, RZ, -R6 ;  /* 0x000000ffff0a7224 */ /* 0x000fc800078e0a06 */
[----:B------:R-:W-:-:S05]  /*0a60*/  IMAD R7, R16, R10, R11 ;  /* 0x0000000a10077224 */ /* 0x000fca00078e020b */
[----:B------:R-:W-:-:S03]  /*0a70*/  ISETP.GT.U32.AND P5, PT, R16, R7, PT ;  /* 0x000000071000720c */ /* 0x000fc60003fa4070 */
[----:B------:R-:W-:Y:S02]  /*0a80*/  @!P4 IMAD.IADD R5, R5, 0x1, -R14 ;  /* 0x000000010505c824 */ /* 0x000fe400078e0a0e */
[----:B------:R-:W-:Y:S01]  /*0a90*/  @!P4 VIADD R4, R4, 0x1 ;  /* 0x000000010404c836 */ /* 0x000fe20000000000 */
[----:B------:R-:W-:Y:S02]  /*0aa0*/  ISETP.GE.AND P4, PT, R9, RZ, PT ;  /* 0x000000ff0900720c */ /* 0x000fe40003f86270 */
[----:B------:R-:W-:Y:S01]  /*0ab0*/  ISETP.GE.U32.AND P3, PT, R5, R14, PT ;  /* 0x0000000e0500720c */ /* 0x000fe20003f66070 */
[----:B------:R-:W-:-:S04]  /*0ac0*/  IMAD.MOV.U32 R14, RZ, RZ, RZ ;  /* 0x000000ffff0e7224 */ /* 0x000fc800078e00ff */
[----:B------:R-:W-:Y:S02]  /*0ad0*/  @!P5 IMAD.IADD R7, R7, 0x1, -R16 ;  /* 0x000000010707d824 */ /* 0x000fe400078e0a10 */
[----:B------:R-:W-:Y:S01]  /*0ae0*/  @!P5 VIADD R6, R6, 0x1 ;  /* 0x000000010606d836 */ /* 0x000fe20000000000 */
[----:B------:R-:W-:Y:S02]  /*0af0*/  ISETP.NE.AND P5, PT, R21, RZ, PT ;  /* 0x000000ff1500720c */ /* 0x000fe40003fa5270 */
[----:B------:R-:W-:Y:S01]  /*0b00*/  ISETP.GE.U32.AND P1, PT, R7, R16, PT ;  /* 0x000000100700720c */ /* 0x000fe20003f26070 */
[----:B------:R-:W-:Y:S02]  /*0b10*/  IMAD.MOV.U32 R16, RZ, RZ, RZ ;  /* 0x000000ffff107224 */ /* 0x000fe400078e00ff */
[----:B------:R-:W-:Y:S02]  /*0b20*/  @P3 IADD3 R4, PT, PT, R4, 0x1, RZ ;  /* 0x0000000104043810 */ /* 0x000fe40007ffe0ff */
[----:B------:R-:W-:-:S03]  /*0b30*/  ISETP.NE.AND P3, PT, R20, RZ, PT ;  /* 0x000000ff1400720c */ /* 0x000fc60003f65270 */
[----:B------:R-:W-:-:S03]  /*0b40*/  @!P2 IMAD.MOV R4, RZ, RZ, -R4 ;  /* 0x000000ffff04a224 */ /* 0x000fc600078e0a04 */
[----:B------:R-:W-:Y:S02]  /*0b50*/  @!P5 LOP3.LUT R4, RZ, R21, RZ, 0x33, !PT ;  /* 0x00000015ff04d212 */ /* 0x000fe400078e33ff */
[----:B------:R-:W-:-:S03]  /*0b60*/  @P1 VIADD R6, R6, 0x1 ;  /* 0x0000000106061836 */ /* 0x000fc60000000000 */
[----:B------:R-:W-:Y:S02]  /*0b70*/  VIADD R21, R4, -UR16 ;  /* 0x8000001004157c36 */ /* 0x000fe40008000000 */
[----:B------:R-:W-:Y:S01]  /*0b80*/  @!P4 IMAD.MOV R6, RZ, RZ, -R6 ;  /* 0x000000ffff06c224 */ /* 0x000fe200078e0a06 */
[----:B------:R-:W-:Y:S01]  /*0b90*/  @!P3 LOP3.LUT R6, RZ, R20, RZ, 0x33, !PT ;  /* 0x00000014ff06b212 */ /* 0x000fe200078e33ff */
[----:B------:R-:W-:-:S04]  /*0ba0*/  IMAD.MOV.U32 R20, RZ, RZ, RZ ;  /* 0x000000ffff147224 */ /* 0x000fc800078e00ff */
[----:B------:R-:W-:-:S07]  /*0bb0*/  VIADD R22, R6, -UR16 ;  /* 0x8000001006167c36 */ /* 0x000fce0008000000 */
.L_x_45:
[----:B0-----:R-:W0:Y:S01]  /*0bc0*/  I2F.F64.U32 R4, UR4 ;  /* 0x0000000400047d12 */ /* 0x001e220008201800 */
[----:B------:R-:W-:Y:S01]  /*0bd0*/  VIADDMNMX R6, R22, UR4, RZ, !PT ;  /* 0x0000000416067c46 */ /* 0x000fe2000f8001ff */
[----:B------:R-:W-:Y:S01]  /*0be0*/  UIADD3 UR4, UPT, UPT, UR4, 0x1, URZ ;  /* 0x0000000104047890 */ /* 0x000fe2000fffe0ff */
[----:B------:R-:W-:Y:S01]  /*0bf0*/  IMAD.MOV.U32 R23, RZ, RZ, R21 ;  /* 0x000000ffff177224 */ /* 0x000fe200078e0015 */
[----:B-1----:R-:W1:Y:S01]  /*0c00*/  LDCU.64 UR12, c[0x4][0x8] ;  /* 0x01000100ff0c77ac */ /* 0x002e620008000a00 */
[----:B------:R-:W-:Y:S02]  /*0c10*/  VIMNMX R28, PT, PT, R6, UR7, PT ;  /* 0x00000007061c7c48 */ /* 0x000fe4000bfe0100 */
[----:B------:R-:W-:Y:S01]  /*0c20*/  CS2R R6, SRZ ;  /* 0x0000000000067805 */ /* 0x000fe2000001ff00 */
[----:B------:R-:W2:Y:S01]  /*0c30*/  LDCU.64 UR18, c[0x0][0x388] ;  /* 0x00007100ff1277ac */ /* 0x000ea20008000a00 */
[----:B------:R-:W3:Y:S01]  /*0c40*/  I2F.F64 R8, R28 ;  /* 0x0000001c00087312 */ /* 0x000ee20000201c00 */
[----:B------:R-:W-:Y:S01]  /*0c50*/  UISETP.NE.AND UP1, UPT, UR4, UR9, UPT ;  /* 0x000000090400728c */ /* 0x000fe2000bf25270 */
[----:B------:R-:W-:Y:S01]  /*0c60*/  UMOV UR6, UR8 ;  /* 0x0000000800067c82 */ /* 0x000fe20008000000 */
[----:B0-----:R-:W-:-:S08]  /*0c70*/  DFMA R4, R18, -0.5, R4 ;  /* 0xbfe000001204782b */ /* 0x001fd00000000004 */
[----:B------:R-:W-:Y:S02]  /*0c80*/  DMUL R10, R4, R4 ;  /* 0x00000004040a7228 */ /* 0x000fe40000000000 */
[----:B-1-34-:R-:W-:-:S11]  /*0c90*/  DFMA R8, R26, -0.5, R8 ;  /* 0xbfe000001a08782b */ /* 0x01afd60000000008 */
.L_x_44:
[----:B------:R-:W-:Y:S01]  /*0ca0*/  DSETP.NEU.AND P1, PT, |R84|, +INF , PT ;  /* 0x7ff000005400742a */ /* 0x000fe20003f2d200 */
[----:B------:R-:W-:Y:S01]  /*0cb0*/  BSSY.RECONVERGENT B2, `(.L_x_35) ;  /* 0x0000011000027945 */ /* 0x000fe20003800200 */
[----:B------:R-:W-:Y:S01]  /*0cc0*/  IMAD.MOV.U32 R46, RZ, RZ, 0x1 ;  /* 0x00000001ff2e7424 */ /* 0x000fe200078e00ff */
[----:B------:R-:W-:Y:S01]  /*0cd0*/  MOV R42, R64 ;  /* 0x00000040002a7202 */ /* 0x000fe20000000f00 */
[----:B------:R-:W-:-:S10]  /*0ce0*/  IMAD.MOV.U32 R43, RZ, RZ, R65 ;  /* 0x000000ffff2b7224 */ /* 0x000fd400078e0041 */
[----:B01--4-:R-:W-:Y:S05]  /*0cf0*/  @!P1 BRA `(.L_x_36) ;  /* 0x0000000000309947 */ /* 0x013fea0003800000 */
[----:B------:R-:W-:Y:S01]  /*0d00*/  DSETP.GE.AND P1, PT, |R84|, 2.14748364800000000000e+09, PT ;  /* 0x41e000005400742a */ /* 0x000fe20003f26200 */
[----:B------:R-:W-:Y:S01]  /*0d10*/  BSSY.RECONVERGENT B3, `(.L_x_37) ;  /* 0x0000009000037945 */ /* 0x000fe20003800200 */
[----:B------:R-:W-:Y:S02]  /*0d20*/  IMAD.MOV.U32 R38, RZ, RZ, R15 ;  /* 0x000000ffff267224 */ /* 0x000fe400078e000f */
[----:B------:R-:W-:Y:S02]  /*0d30*/  IMAD.MOV.U32 R42, RZ, RZ, R66 ;  /* 0x000000ffff2a7224 */ /* 0x000fe400078e0042 */
[----:B------:R-:W-:-:S08]  /*0d40*/  IMAD.MOV.U32 R43, RZ, RZ, R67 ;  /* 0x000000ffff2b7224 */ /* 0x000fd000078e0043 */
[----:B------:R-:W-:Y:S05]  /*0d50*/  @!P1 BRA `(.L_x_38) ;  /* 0x0000000000109947 */ /* 0x000fea0003800000 */
[----:B------:R-:W-:Y:S01]  /*0d60*/  IMAD.MOV.U32 R42, RZ, RZ, R84 ;  /* 0x000000ffff2a7224 */ /* 0x000fe200078e0054 */
[----:B------:R-:W-:Y:S01]  /*0d70*/  MOV R92, 0xda0 ;  /* 0x00000da0005c7802 */ /* 0x000fe20000000f00 */
[----:B------:R-:W-:-:S07]  /*0d80*/  IMAD.MOV.U32 R93, RZ, RZ, R85 ;  /* 0x000000ffff5d7224 */ /* 0x000fce00078e0055 */
[----:B--2---:R-:W-:Y:S05]  /*0d90*/  CALL.REL.NOINC `($_Z20render_hybrid_kernelPKhjjjiiiiiidhhPhS1_S1_S1_$__internal_trig_reduction_slowpathd) ;  /* 0x000000e4000c7944 */ /* 0x004fea0003c00000 */
.L_x_38:
[----:B--2---:R-:W-:Y:S05]  /*0da0*/  BSYNC.RECONVERGENT B3 ;  /* 0x0000000000037941 */ /* 0x004fea0003800200 */
.L_x_37:
[----:B------:R-:W-:-:S07]  /*0db0*/  VIADD R46, R38, 0x1 ;  /* 0x00000001262e7836 */ /* 0x000fce0000000000 */
.L_x_36:
[----:B--2---:R-:W-:Y:S05]  /*0dc0*/  BSYNC.RECONVERGENT B2 ;  /* 0x0000000000027941 */ /* 0x004fea0003800200 */
.L_x_35:
[----:B------:R-:W-:-:S05]  /*0dd0*/  IMAD.SHL.U32 R4, R46, 0x40, RZ ;  /* 0x000000402e047824 */ /* 0x000fca00078e00ff */
[----:B------:R-:W-:-:S04]  /*0de0*/  LOP3.LUT R4, R4, 0x40, RZ, 0xc0, !PT ;  /* 0x0000004004047812 */ /* 0x000fc800078ec0ff */
[----:B------:R-:W-:-:S05]  /*0df0*/  IADD3 R4, P1, PT, R4, UR12, RZ ;  /* 0x0000000c04047c10 */ /* 0x000fca000ff3e0ff */
[----:B------:R-:W-:-:S05]  /*0e00*/  IMAD.X R5, RZ, RZ, UR13, P1 ;  /* 0x0000000dff057e24 */ /* 0x000fca00088e06ff */
[----:B------:R-:W2:Y:S04]  /*0e10*/  LDG.E.128.CONSTANT R28, desc[UR10][R4.64] ;  /* 0x0000000a041c7981 */ /* 0x000ea8000c1e9d00 */
[----:B------:R-:W3:Y:S04]  /*0e20*/  LDG.E.128.CONSTANT R32, desc[UR10][R4.64+0x10] ;  /* 0x0000100a04207981 */ /* 0x000ee8000c1e9d00 */
[----:B------:R-:W4:Y:S01]  /*0e30*/  LDG.E.128.CONSTANT R36, desc[UR10][R4.64+0x20] ;  /* 0x0000200a04247981 */ /* 0x000f22000c1e9d00 */
[----:B------:R-:W-:Y:S01]  /*0e40*/  LOP3.LUT R40, R46, 0x1, RZ, 0xc0, !PT ;  /* 0x000000012e287812 */ /* 0x000fe200078ec0ff */
[----:B------:R-:W-:Y:S01]  /*0e50*/  IMAD.MOV.U32 R44, RZ, RZ, 0x20fd8164 ;  /* 0x20fd8164ff2c7424 */ /* 0x000fe200078e00ff */
[----:B------:R-:W-:Y:S01]  /*0e60*/  MOV R45, 0x3da8ff83 ;  /* 0x3da8ff83002d7802 */ /* 0x000fe20000000f00 */
[----:B------:R-:W-:Y:S01]  /*0e70*/  BSSY.RECONVERGENT B2, `(.L_x_39) ;  /* 0x000001c000027945 */ /* 0x000fe20003800200 */
[----:B------:R-:W-:Y:S01]  /*0e80*/  ISETP.NE.U32.AND P1, PT, R40, 0x1, PT ;  /* 0x000000012800780c */ /* 0x000fe20003f25070 */
[----:B------:R-:W-:Y:S01]  /*0e90*/  DMUL R40, R42, R42 ;  /* 0x0000002a2a287228 */ /* 0x000fe20000000000 */
[----:B------:R-:W-:-:S02]  /*0ea0*/  IMAD.MOV.U32 R48, RZ, RZ, R17 ;  /* 0x000000ffff307224 */ /* 0x000fc400078e0011 */
        /* <DEDUP_REMOVED lines=9> */
[----:B------:R-:W-:Y:S01]  /*0f40*/  DFMA R28, R40, R28, 1 ;  /* 0x3ff00000281c742b */ /* 0x000fe2000000001c */
[----:B------:R-:W-:Y:S02]  /*0f50*/  IMAD.MOV.U32 R42, RZ, RZ, R62 ;  /* 0x000000ffff2a7224 */ /* 0x000fe400078e003e */
[----:B------:R-:W-:-:S07]  /*0f60*/  IMAD.MOV.U32 R43, RZ, RZ, R63 ;  /* 0x000000ffff2b7224 */ /* 0x000fce00078e003f */
        /* <DEDUP_REMOVED lines=10> */
[----:B------:R-:W-:Y:S05]  /*1010*/  CALL.REL.NOINC `($_Z20render_hybrid_kernelPKhjjjiiiiiidhhPhS1_S1_S1_$__internal_trig_reduction_slowpathd) ;  /* 0x000000e0006c7944 */ /* 0x000fea0003c00000 */
[----:B------:R-:W-:-:S07]  /*1020*/  IMAD.MOV.U32 R48, RZ, RZ, R38 ;  /* 0x000000ffff307224 */ /* 0x000fce00078e0026 */
.L_x_40:
[----:B------:R-:W-:Y:S05]  /*1030*/  BSYNC.RECONVERGENT B2 ;  /* 0x0000000000027941 */ /* 0x000fea0003800200 */
.L_x_39:
        /* <DEDUP_REMOVED lines=16> */
[----:B---3--:R-:W-:Y:S01]  /*1140*/  DFMA R28, R44, R28, R32 ;  /* 0x0000001c2c1c722b */ /* 0x008fe20000000020 */
[----:B------:R-:W-:-:S07]  /*1150*/  VIMNMX R32, PT, PT, RZ, R23, !PT ;  /* 0x00000017ff207248 */ /* 0x000fce0007fe0100 */
[----:B------:R-:W-:Y:S01]  /*1160*/  DFMA R28, R44, R28, R34 ;  /* 0x0000001c2c1c722b */ /* 0x000fe20000000022 */
[----:B------:R-:W-:-:S07]  /*1170*/  VIMNMX R34, PT, PT, R32, UR5, PT ;  /* 0x0000000520227c48 */ /* 0x000fce000bfe0100 */
[----:B----4-:R-:W-:-:S08]  /*1180*/  DFMA R28, R44, R28, R36 ;  /* 0x0000001c2c1c722b */ /* 0x010fd00000000024 */
[----:B------:R-:W-:-:S08]  /*1190*/  DFMA R28, R44, R28, R38 ;  /* 0x0000001c2c1c722b */ /* 0x000fd00000000026 */
[----:B------:R-:W-:Y:S02]  /*11a0*/  DFMA R30, R28, R42, R42 ;  /* 0x0000002a1c1e722b */ /* 0x000fe4000000002a */
[----:B------:R-:W-:-:S10]  /*11b0*/  DFMA R28, R44, R28, 1 ;  /* 0x3ff000002c1c742b */ /* 0x000fd4000000001c */
[----:B------:R-:W-:Y:S02]  /*11c0*/  FSEL R32, R28, R30, !P1 ;  /* 0x0000001e1c207208 */ /* 0x000fe40004800000 */
[----:B------:R-:W-:Y:S02]  /*11d0*/  FSEL R33, R29, R31, !P1 ;  /* 0x0000001f1d217208 */ /* 0x000fe40004800000 */
[----:B------:R-:W0:Y:S01]  /*11e0*/  I2F.F64 R30, R34 ;  /* 0x00000022001e7312 */ /* 0x000e220000201c00 */
[----:B------:R-:W-:-:S03]  /*11f0*/  LOP3.LUT P1, RZ, R48, 0x2, RZ, 0xc0, !PT ;  /* 0x0000000230ff7812 */ /* 0x000fc6000782c0ff */
[----:B------:R-:W-:-:S10]  /*1200*/  DADD R28, RZ, -R32 ;  /* 0x00000000ff1c7229 */ /* 0x000fd40000000820 */
[----:B------:R-:W-:Y:S01]  /*1210*/  FSEL R28, R32, R28, !P1 ;  /* 0x0000001c201c7208 */ /* 0x000fe20004800000 */
[----:B0-----:R-:W-:Y:S01]  /*1220*/  DFMA R30, R82, -0.5, R30 ;  /* 0xbfe00000521e782b */ /* 0x001fe2000000001e */
[----:B------:R-:W-:-:S06]  /*1230*/  FSEL R29, R33, R29, !P1 ;  /* 0x0000001d211d7208 */ /* 0x000fcc0004800000 */
[----:B------:R-:W-:Y:S02]  /*1240*/  DMUL R32, R8, R28 ;  /* 0x0000001c08207228 */ /* 0x000fe40000000000 */
[----:B------:R-:W-:-:S06]  /*1250*/  DMUL R28, R28, R30 ;  /* 0x0000001e1c1c7228 */ /* 0x000fcc0000000000 */
[----:B------:R-:W-:Y:S02]  /*1260*/  DFMA R32, R4, R30, R32 ;  /* 0x0000001e0420722b */ /* 0x000fe40000000020 */
[----:B------:R-:W-:Y:S01]  /*1270*/  DFMA R28, R8, R4, -R28 ;  /* 0x00000004081c722b */ /* 0x000fe2000000081c */
[----:B------:R-:W-:Y:S01]  /*1280*/  MOV R31, 0x3fe00000 ;  /* 0x3fe00000001f7802 */ /* 0x000fe20000000f00 */
[----:B------:R-:W-:Y:S02]  /*1290*/  IMAD.MOV.U32 R4, RZ, RZ, RZ ;  /* 0x000000ffff047224 */ /* 0x000fe400078e00ff */
[----:B------:R-:W-:Y:S02]  /*12a0*/  IMAD.MOV.U32 R30, RZ, RZ, RZ ;  /* 0x000000ffff1e7224 */ /* 0x000fe400078e00ff */
[----:B------:R-:W-:Y:S02]  /*12b0*/  DFMA R32, R80, 0.5, R32 ;  /* 0x3fe000005020782b */ /* 0x000fe40000000020 */
[----:B------:R-:W-:-:S08]  /*12c0*/  DFMA R28, R78, 0.5, R28 ;  /* 0x3fe000004e1c782b */ /* 0x000fd0000000001c */
[C---:B------:R-:W-:Y:S02]  /*12d0*/  LOP3.LUT R5, R31.reuse, 0x80000000, R33, 0xb8, !PT ;  /* 0x800000001f057812 */ /* 0x040fe400078eb821 */
[----:B------:R-:W-:-:S04]  /*12e0*/  LOP3.LUT R31, R31, 0x80000000, R29, 0xb8, !PT ;  /* 0x800000001f1f7812 */ /* 0x000fc800078eb81d */
[----:B------:R-:W-:Y:S02]  /*12f0*/  DADD.RZ R4, R32, R4 ;  /* 0x0000000020047229 */ /* 0x000fe4000000c004 */
[----:B------:R-:W-:-:S08]  /*1300*/  DADD.RZ R28, R28, R30 ;  /* 0x000000001c1c7229 */ /* 0x000fd0000000c01e */
[----:B------:R-:W0:Y:S08]  /*1310*/  F2I.F64.TRUNC R4, R4 ;  /* 0x0000000400047311 */ /* 0x000e30000030d100 */
[----:B------:R-:W1:Y:S01]  /*1320*/  F2I.F64.TRUNC R29, R28 ;  /* 0x0000001c001d7311 */ /* 0x000e62000030d100 */
[----:B0-----:R-:W-:-:S04]  /*1330*/  ISETP.GE.AND P1, PT, R4, UR18, PT ;  /* 0x0000001204007c0c */ /* 0x001fc8000bf26270 */
[----:B------:R-:W-:Y:S02]  /*1340*/  ISETP.LT.OR P1, PT, R4, RZ, P1 ;  /* 0x000000ff0400720c */ /* 0x000fe40000f21670 */
[----:B-1----:R-:W-:-:S04]  /*1350*/  ISETP.GE.AND P2, PT, R29, UR19, PT ;  /* 0x000000131d007c0c */ /* 0x002fc8000bf46270 */
[----:B------:R-:W-:-:S04]  /*1360*/  ISETP.LT.OR P2, PT, R29, RZ, P2 ;  /* 0x000000ff1d00720c */ /* 0x000fc80001741670 */
[----:B------:R-:W-:-:S13]  /*1370*/  PLOP3.LUT P1, PT, P1, P2, PT, 0xf8, 0x8f ;  /* 0x00000000008f781c */ /* 0x000fda0000f25f70 */
[----:B------:R-:W0:Y:S01]  /*1380*/  @!P1 LDC R30, c[0x0][0x390] ;  /* 0x0000e400ff1e9b82 */ /* 0x000e220000000800 */
[----:B------:R-:W-:-:S07]  /*1390*/  @!P1 IMAD.SHL.U32 R4, R4, 0x4, RZ ;  /* 0x0000000404049824 */ /* 0x000fce00078e00ff */
[----:B------:R-:W1:Y:S01]  /*13a0*/  @!P1 LDC.64 R32, c[0x0][0x380] ;  /* 0x0000e000ff209b82 */ /* 0x000e620000000a00 */
[----:B0-----:R-:W-:-:S05]  /*13b0*/  @!P1 IMAD R5, R29, R30, RZ ;  /* 0x0000001e1d059224 */ /* 0x001fca00078e02ff */
[----:B-1----:R-:W-:-:S04]  /*13c0*/  @!P1 IADD3 R4, P2, P3, R5, R32, R4 ;  /* 0x0000002005049210 */ /* 0x002fc80007b5e004 */
[----:B------:R-:W-:-:S05]  /*13d0*/  @!P1 IADD3.X R5, PT, PT, RZ, R33, RZ, P2, P3 ;  /* 0x00000021ff059210 */ /* 0x000fca00017e64ff */
[----:B------:R-:W2:Y:S04]  /*13e0*/  @!P1 LDG.E.U8 R38, desc[UR10][R4.64] ;  /* 0x0000000a04269981 */ /* 0x000ea8000c1e1100 */
[----:B------:R-:W3:Y:S04]  /*13f0*/  @!P1 LDG.E.U8 R39, desc[UR10][R4.64+0x1] ;  /* 0x0000010a04279981 */ /* 0x000ee8000c1e1100 */
[----:B------:R0:W4:Y:S01]  /*1400*/  @!P1 LDG.E.U8 R42, desc[UR10][R4.64+0x2] ;  /* 0x0000020a042a9981 */ /* 0x000122000c1e1100 */
[----:B------:R-:W1:Y:S01]  /*1410*/  MUFU.RCP64H R29, R13 ;  /* 0x0000000d001d7308 */ /* 0x000e620000001800 */
[----:B------:R-:W-:Y:S01]  /*1420*/  IMAD.MOV.U32 R28, RZ, RZ, 0x1 ;  /* 0x00000001ff1c7424 */ /* 0x000fe200078e00ff */
[----:B------:R-:W-:-:S02]  /*1430*/  CS2R R34, SRZ ;  /* 0x0000000000227805 */ /* 0x000fc4000001ff00 */
[----:B0-----:R-:W-:-:S03]  /*1440*/  CS2R R4, SRZ ;  /* 0x0000000000047805 */ /* 0x001fc6000001ff00 */
[----:B-1----:R-:W-:-:S08]  /*1450*/  DFMA R30, -R12, R28, 1 ;  /* 0x3ff000000c1e742b */ /* 0x002fd0000000011c */
[----:B------:R-:W-:-:S08]  /*1460*/  DFMA R30, R30, R30, R30 ;  /* 0x0000001e1e1e722b */ /* 0x000fd0000000001e */
[----:B------:R-:W-:Y:S02]  /*1470*/  DFMA R30, R28, R30, R28 ;  /* 0x0000001e1c1e722b */ /* 0x000fe4000000001c */
[----:B------:R-:W-:-:S06]  /*1480*/  DFMA R28, R18, -0.5, R6 ;  /* 0xbfe00000121c782b */ /* 0x000fcc0000000006 */
[----:B------:R-:W-:Y:S02]  /*1490*/  DFMA R32, -R12, R30, 1 ;  /* 0x3ff000000c20742b */ /* 0x000fe4000000011e */
[----:B------:R-:W-:-:S06]  /*14a0*/  DFMA R36, R28, R28, R10 ;  /* 0x0000001c1c24722b */ /* 0x000fcc000000000a */
[----:B------:R-:W-:-:S08]  /*14b0*/  DFMA R32, R30, R32, R30 ;  /* 0x000000201e20722b */ /* 0x000fd0000000001e */
[----:B------:R-:W-:-:S08]  /*14c0*/  DMUL R40, R36, -R32 ;  /* 0x8000002024287228 */ /* 0x000fd00000000000 */
[--C-:B------:R-:W-:Y:S02]  /*14d0*/  DFMA R28, -R12, R40, -R36.reuse ;  /* 0x000000280c1c722b */ /* 0x100fe40000000924 */
[----:B------:R-:W-:-:S06]  /*14e0*/  DADD R36, -RZ, -R36 ;  /* 0x00000000ff247229 */ /* 0x000fcc0000000924 */
[----:B------:R-:W-:Y:S01]  /*14f0*/  DFMA R40, R32, R28, R40 ;  /* 0x0000001c2028722b */ /* 0x000fe20000000028 */
[----:B------:R-:W-:-:S03]  /*1500*/  CS2R R32, SRZ ;  /* 0x0000000000207805 */ /* 0x000fc6000001ff00 */
[----:B------:R-:W-:-:S06]  /*1510*/  FSETP.GEU.AND P2, PT, |R37|, 6.5827683646048100446e-37, PT ;  /* 0x036000002500780b */ /* 0x000fcc0003f4e200 */
[----:B------:R-:W-:Y:S01]  /*1520*/  FFMA R28, RZ, R13, R41 ;  /* 0x0000000dff1c7223 */ /* 0x000fe20000000029 */
[----:B--2---:R0:W1:Y:S08]  /*1530*/  @!P1 I2F.F64.U16 R4, R38 ;  /* 0x0000002600049312 */ /* 0x0040700000101800 */
[----:B---3--:R0:W2:Y:S08]  /*1540*/  @!P1 I2F.F64.U16 R32, R39 ;  /* 0x0000002700209312 */ /* 0x0080b00000101800 */
[----:B----4-:R0:W3:Y:S01]  /*1550*/  @!P1 I2F.F64.U16 R34, R42 ;  /* 0x0000002a00229312 */ /* 0x0100e20000101800 */
[----:B------:R-:W-:-:S13]  /*1560*/  FSETP.GT.AND P1, PT, |R28|, 1.469367938527859385e-39, PT ;  /* 0x001000001c00780b */ /* 0x000fda0003f24200 */
[----:B012---:R-:W-:Y:S05]  /*1570*/  @P1 BRA P2, `(.L_x_41) ;  /* 0x0000000000101947 */ /* 0x007fea0001000000 */
[----:B------:R-:W-:Y:S01]  /*1580*/  IMAD.MOV.U32 R28, RZ, RZ, R12 ;  /* 0x000000ffff1c7224 */ /* 0x000fe200078e000c */
[----:B------:R-:W-:Y:S01]  /*1590*/  MOV R58, 0x15c0 ;  /* 0x000015c0003a7802 */ /* 0x000fe20000000f00 */
[----:B------:R-:W-:-:S07]  /*15a0*/  IMAD.MOV.U32 R29, RZ, RZ, R13 ;  /* 0x000000ffff1d7224 */ /* 0x000fce00078e000d */
[----:B---3--:R-:W-:Y:S05]  /*15b0*/  CALL.REL.NOINC `($__internal_2_$__cuda_sm20_div_rn_f64_full) ;  /* 0x000000d000987944 */ /* 0x008fea0003c00000 */
.L_x_41:
[----:B------:R-:W-:Y:S01]  /*15c0*/  IMAD.MOV.U32 R28, RZ, RZ, 0x652b82fe ;  /* 0x652b82feff1c7424 */ /* 0x000fe200078e00ff */
[----:B------:R-:W-:Y:S01]  /*15d0*/  UMOV UR14, 0xfefa39ef ;  /* 0xfefa39ef000e7882 */ /* 0x000fe20000000000 */
[----:B------:R-:W-:Y:S01]  /*15e0*/  IMAD.MOV.U32 R29, RZ, RZ, 0x3ff71547 ;  /* 0x3ff71547ff1d7424 */ /* 0x000fe200078e00ff */
[----:B------:R-:W-:Y:S01]  /*15f0*/  UMOV UR15, 0x3fe62e42 ;  /* 0x3fe62e42000f7882 */ /* 0x000fe20000000000 */
[----:B------:R-:W-:Y:S01]  /*1600*/  FSETP.GEU.AND P1, PT, |R41|, 4.1917929649353027344, PT ;  /* 0x4086232b2900780b */ /* 0x000fe20003f2e200 */
[----:B------:R-:W-:Y:S03]  /*1610*/  BSSY.RECONVERGENT B0, `(.L_x_42) ;  /* 0x0000035000007945 */ /* 0x000fe60003800200 */
[----:B------:R-:W-:-:S08]  /*1620*/  DFMA R36, R40, R28, 6.75539944105574400000e+15 ;  /* 0x433800002824742b */ /* 0x000fd0000000001c */
[----:B------:R-:W-:-:S08]  /*1630*/  DADD R28, R36, -6.75539944105574400000e+15 ;  /* 0xc3380000241c7429 */ /* 0x000fd00000000000 */
[----:B------:R-:W-:Y:S01]  /*1640*/  DFMA R30, R28, -UR14, R40 ;  /* 0x8000000e1c1e7c2b */ /* 0x000fe20008000028 */
[----:B------:R-:W-:Y:S01]  /*1650*/  UMOV UR14, 0x3b39803f ;  /* 0x3b39803f000e7882 */ /* 0x000fe20000000000 */
[----:B------:R-:W-:-:S06]  /*1660*/  UMOV UR15, 0x3c7abc9e ;  /* 0x3c7abc9e000f7882 */ /* 0x000fcc0000000000 */
[----:B------:R-:W-:Y:S01]  /*1670*/  DFMA R30, R28, -UR14, R30 ;  /* 0x8000000e1c1e7c2b */ /* 0x000fe2000800001e */
[----:B------:R-:W-:Y:S01]  /*1680*/  UMOV UR14, 0x69ce2bdf ;  /* 0x69ce2bdf000e7882 */ /* 0x000fe20000000000 */
[----:B------:R-:W-:Y:S01]  /*1690*/  IMAD.MOV.U32 R28, RZ, RZ, -0x35dec16 ;  /* 0xfca213eaff1c7424 */ /* 0x000fe200078e00ff */
[----:B------:R-:W-:Y:S01]  /*16a0*/  UMOV UR15, 0x3e5ade15 ;  /* 0x3e5ade15000f7882 */ /* 0x000fe20000000000 */
[----:B------:R-:W-:-:S06]  /*16b0*/  IMAD.MOV.U32 R29, RZ, RZ, 0x3e928af3 ;  /* 0x3e928af3ff1d7424 */ /* 0x000fcc00078e00ff */
[----:B------:R-:W-:Y:S01]  /*16c0*/  DFMA R28, R30, UR14, R28 ;  /* 0x0000000e1e1c7c2b */ /* 0x000fe2000800001c */
[----:B------:R-:W-:Y:S01]  /*16d0*/  UMOV UR14, 0x62401315 ;  /* 0x62401315000e7882 */ /* 0x000fe20000000000 */
[----:B------:R-:W-:-:S06]  /*16e0*/  UMOV UR15, 0x3ec71dee ;  /* 0x3ec71dee000f7882 */ /* 0x000fcc0000000000 */
[----:B------:R-:W-:Y:S01]  /*16f0*/  DFMA R28, R30, R28, UR14 ;  /* 0x0000000e1e1c7e2b */ /* 0x000fe2000800001c */
        /* <DEDUP_REMOVED lines=20> */
[----:B------:R-:W-:-:S08]  /*1840*/  DFMA R28, R30, R28, UR14 ;  /* 0x0000000e1e1c7e2b */ /* 0x000fd0000800001c */
[----:B------:R-:W-:-:S08]  /*1850*/  DFMA R28, R30, R28, 1 ;  /* 0x3ff000001e1c742b */ /* 0x000fd0000000001c */
[----:B------:R-:W-:-:S10]  /*1860*/  DFMA R30, R30, R28, 1 ;  /* 0x3ff000001e1e742b */ /* 0x000fd4000000001c */
[----:B------:R-:W-:Y:S01]  /*1870*/  LEA R29, R36, R31, 0x14 ;  /* 0x0000001f241d7211 */ /* 0x000fe200078ea0ff */
[----:B------:R-:W-:Y:S01]  /*1880*/  IMAD.MOV.U32 R28, RZ, RZ, R30 ;  /* 0x000000ffff1c7224 */ /* 0x000fe200078e001e */
[----:B------:R-:W-:Y:S06]  /*1890*/  @!P1 BRA `(.L_x_43) ;  /* 0x0000000000309947 */ /* 0x000fec0003800000 */
[----:B------:R-:W-:Y:S01]  /*18a0*/  FSETP.GEU.AND P2, PT, |R41|, 4.2275390625, PT ;  /* 0x408748002900780b */ /* 0x000fe20003f4e200 */
[C---:B------:R-:W-:Y:S02]  /*18b0*/  DADD R38, R40.reuse, +INF ;  /* 0x7ff0000028267429 */ /* 0x040fe40000000000 */
[----:B------:R-:W-:-:S08]  /*18c0*/  DSETP.GEU.AND P1, PT, R40, RZ, PT ;  /* 0x000000ff2800722a */ /* 0x000fd00003f2e000 */
[----:B------:R-:W-:Y:S02]  /*18d0*/  FSEL R29, R39, RZ, P1 ;  /* 0x000000ff271d7208 */ /* 0x000fe40000800000 */
[----:B------:R-:W-:-:S04]  /*18e0*/  @!P2 LEA.HI R28, R36, R36, RZ, 0x1 ;  /* 0x00000024241ca211 */ /* 0x000fc800078f08ff */
[----:B------:R-:W-:Y:S02]  /*18f0*/  @!P2 SHF.R.S32.HI R37, RZ, 0x1, R28 ;  /* 0x00000001ff25a819 */ /* 0x000fe4000001141c */
[----:B------:R-:W-:-:S03]  /*1900*/  FSEL R28, R38, RZ, P1 ;  /* 0x000000ff261c7208 */ /* 0x000fc60000800000 */
[----:B------:R-:W-:Y:S02]  /*1910*/  @!P2 IMAD.IADD R36, R36, 0x1, -R37 ;  /* 0x000000012424a824 */ /* 0x000fe400078e0a25 */
[----:B------:R-:W-:-:S03]  /*1920*/  @!P2 IMAD R31, R37, 0x100000, R31 ;  /* 0x00100000251fa824 */ /* 0x000fc600078e021f */
[----:B------:R-:W-:Y:S01]  /*1930*/  @!P2 LEA R37, R36, 0x3ff00000, 0x14 ;  /* 0x3ff000002425a811 */ /* 0x000fe200078ea0ff */
[----:B------:R-:W-:-:S06]  /*1940*/  @!P2 IMAD.MOV.U32 R36, RZ, RZ, RZ ;  /* 0x000000ffff24a224 */ /* 0x000fcc00078e00ff */
[----:B------:R-:W-:-:S11]  /*1950*/  @!P2 DMUL R28, R30, R36 ;  /* 0x000000241e1ca228 */ /* 0x000fd60000000000 */
.L_x_43:
[----:B------:R-:W-:Y:S05]  /*1960*/  BSYNC.RECONVERGENT B0 ;  /* 0x0000000000007941 */ /* 0x000fea0003800200 */
.L_x_42:
[----:B------:R-:W3:Y:S01]  /*1970*/  I2F.F64.U32 R30, R20 ;  /* 0x00000014001e7312 */ /* 0x000ee20000201800 */
[----:B------:R-:W-:Y:S01]  /*1980*/  UIADD3 UR6, UPT, UPT, UR6, 0x1, URZ ;  /* 0x0000000106067890 */ /* 0x000fe2000fffe0ff */
[----:B------:R-:W-:Y:S01]  /*1990*/  DADD R24, R28, R24 ;  /* 0x000000001c187229 */ /* 0x000fe20000000018 */
[----:B------:R-:W-:Y:S01]  /*19a0*/  VIADD R23, R23, 0x1 ;  /* 0x0000000117177836 */ /* 0x000fe20000000000 */
[----:B------:R-:W-:Y:S01]  /*19b0*/  DADD R6, R6, 1 ;  /* 0x3ff0000006067429 */ /* 0x000fe20000000000 */
[----:B------:R-:W-:-:S03]  /*19c0*/  UISETP.NE.AND UP0, UPT, UR6, URZ, UPT ;  /* 0x000000ff0600728c */ /* 0x000fc6000bf05270 */
[----:B------:R-:W0:Y:S01]  /*19d0*/  I2F.F64.U32 R36, R16 ;  /* 0x0000001000247312 */ /* 0x000e220000201800 */
[----:B---3--:R-:W-:-:S07]  /*19e0*/  DFMA R30, R28, R34, R30 ;  /* 0x000000221c1e722b */ /* 0x008fce000000001e */
[----:B------:R-:W1:Y:S01]  /*19f0*/  I2F.F64.U32 R38, R14 ;  /* 0x0000000e00267312 */ /* 0x000e620000201800 */
[----:B0-----:R-:W-:-:S07]  /*1a00*/  DFMA R32, R28, R32, R36 ;  /* 0x000000201c20722b */ /* 0x001fce0000000024 */
[----:B------:R0:W3:Y:S01]  /*1a10*/  F2I.U32.F64.TRUNC R20, R30 ;  /* 0x0000001e00147311 */ /* 0x0000e2000030d000 */
[----:B-1----:R-:W-:-:S07]  /*1a20*/  DFMA R4, R28, R4, R38 ;  /* 0x000000041c04722b */ /* 0x002fce0000000026 */
[----:B------:R0:W1:Y:S08]  /*1a30*/  F2I.U32.F64.TRUNC R16, R32 ;  /* 0x0000002000107311 */ /* 0x000070000030d000 */
[----:B------:R0:W4:Y:S01]  /*1a40*/  F2I.U32.F64.TRUNC R14, R4 ;  /* 0x00000004000e7311 */ /* 0x000122000030d000 */
[----:B---3--:R-:W-:Y:S05]  /*1a50*/  BRA.U UP0, `(.L_x_44) ;  /* 0xfffffff100907547 */ /* 0x008fea000b83ffff */
[----:B------:R-:W-:Y:S05]  /*1a60*/  BRA.U UP1, `(.L_x_45) ;  /* 0xfffffff101547547 */ /* 0x000fea000b83ffff */
[----:B0-----:R-:W0:Y:S01]  /*1a70*/  MUFU.RCP64H R5, R25 ;  /* 0x0000001900057308 */ /* 0x001e220000001800 */
[----:B------:R-:W-:Y:S01]  /*1a80*/  IMAD.MOV.U32 R4, RZ, RZ, 0x1 ;  /* 0x00000001ff047424 */ /* 0x000fe200078e00ff */
[----:B------:R-:W-:Y:S06]  /*1a90*/  BSSY.RECONVERGENT B1, `(.L_x_46) ;  /* 0x0000012000017945 */ /* 0x000fec0003800200 */
[----:B------:R-:W2:Y:S01]  /*1aa0*/  I2F.F64.U32 R36, R20 ;  /* 0x0000001400247312 */ /* 0x000ea20000201800 */
[----:B0-----:R-:W-:Y:S01]  /*1ab0*/  DFMA R6, -R24, R4, 1 ;  /* 0x3ff000001806742b */ /* 0x001fe20000000104 */
[----:B--2---:R-:W-:-:S07]  /*1ac0*/  FSETP.GEU.AND P2, PT, |R37|, 6.5827683646048100446e-37, PT ;  /* 0x036000002500780b */ /* 0x004fce0003f4e200 */
[----:B------:R-:W-:-:S08]  /*1ad0*/  DFMA R6, R6, R6, R6 ;  /* 0x000000060606722b */ /* 0x000fd00000000006 */
[----:B------:R-:W-:-:S08]  /*1ae0*/  DFMA R6, R4, R6, R4 ;  /* 0x000000060406722b */ /* 0x000fd00000000004 */
[----:B------:R-:W-:-:S08]  /*1af0*/  DFMA R4, -R24, R6, 1 ;  /* 0x3ff000001804742b */ /* 0x000fd00000000106 */
[----:B------:R-:W-:-:S08]  /*1b00*/  DFMA R4, R6, R4, R6 ;  /* 0x000000040604722b */ /* 0x000fd00000000006 */
[----:B------:R-:W-:-:S08]  /*1b10*/  DMUL R40, R36, R4 ;  /* 0x0000000424287228 */ /* 0x000fd00000000000 */
[----:B------:R-:W-:-:S08]  /*1b20*/  DFMA R6, -R24, R40, R36 ;  /* 0x000000281806722b */ /* 0x000fd00000000124 */
[----:B------:R-:W-:-:S10]  /*1b30*/  DFMA R40, R4, R6, R40 ;  /* 0x000000060428722b */ /* 0x000fd40000000028 */
[----:B------:R-:W-:-:S05]  /*1b40*/  FFMA R4, RZ, R25, R41 ;  /* 0x00000019ff047223 */ /* 0x000fca0000000029 */
[----:B------:R-:W-:-:S13]  /*1b50*/  FSETP.GT.AND P1, PT, |R4|, 1.469367938527859385e-39, PT ;  /* 0x001000000400780b */ /* 0x000fda0003f24200 */
[----:B------:R-:W-:Y:S05]  /*1b60*/  @P1 BRA P2, `(.L_x_47) ;  /* 0x0000000000101947 */ /* 0x000fea0001000000 */
[----:B------:R-:W-:Y:S01]  /*1b70*/  IMAD.MOV.U32 R28, RZ, RZ, R24 ;  /* 0x000000ffff1c7224 */ /* 0x000fe200078e0018 */
[----:B------:R-:W-:Y:S01]  /*1b80*/  MOV R58, 0x1bb0 ;  /* 0x00001bb0003a7802 */ /* 0x000fe20000000f00 */
[----:B------:R-:W-:-:S07]  /*1b90*/  IMAD.MOV.U32 R29, RZ, RZ, R25 ;  /* 0x000000ffff1d7224 */ /* 0x000fce00078e0019 */
[----:B-1--4-:R-:W-:Y:S05]  /*1ba0*/  CALL.REL.NOINC `($__internal_2_$__cuda_sm20_div_rn_f64_full) ;  /* 0x000000cc001c7944 */ /* 0x012fea0003c00000 */
.L_x_47:
[----:B------:R-:W-:Y:S05]  /*1bb0*/  BSYNC.RECONVERGENT B1 ;  /* 0x0000000000017941 */ /* 0x000fea0003800200 */
.L_x_46:
[----:B------:R-:W0:Y:S01]  /*1bc0*/  MUFU.RCP64H R5, R25 ;  /* 0x0000001900057308 */ /* 0x000e220000001800 */
[----:B------:R-:W-:Y:S01]  /*1bd0*/  IMAD.MOV.U32 R4, RZ, RZ, 0x1 ;  /* 0x00000001ff047424 */ /* 0x000fe200078e00ff */
[----:B------:R-:W-:Y:S06]  /*1be0*/  BSSY.RECONVERGENT B1, `(.L_x_48) ;  /* 0x0000016000017945 */ /* 0x000fec0003800200 */
[----:B-1----:R-:W1:Y:S01]  /*1bf0*/  I2F.F64.U32 R36, R16 ;  /* 0x0000001000247312 */ /* 0x002e620000201800 */
[----:B0-----:R-:W-:Y:S01]  /*1c00*/  DFMA R6, -R24, R4, 1 ;  /* 0x3ff000001806742b */ /* 0x001fe20000000104 */
[----:B-1----:R-:W-:-:S07]  /*1c10*/  FSETP.GEU.AND P2, PT, |R37|, 6.5827683646048100446e-37, PT ;  /* 0x036000002500780b */ /* 0x002fce0003f4e200 */
[----:B------:R-:W-:-:S08]  /*1c20*/  DFMA R6, R6, R6, R6 ;  /* 0x000000060606722b */ /* 0x000fd00000000006 */
[----:B------:R-:W-:-:S08]  /*1c30*/  DFMA R6, R4, R6, R4 ;  /* 0x000000060406722b */ /* 0x000fd00000000004 */
[----:B------:R-:W-:-:S08]  /*1c40*/  DFMA R4, -R24, R6, 1 ;  /* 0x3ff000001804742b */ /* 0x000fd00000000106 */
[----:B------:R-:W-:-:S08]  /*1c50*/  DFMA R8, R6, R4, R6 ;  /* 0x000000040608722b */ /* 0x000fd00000000006 */
[----:B------:R-:W-:-:S08]  /*1c60*/  DMUL R4, R8, R36 ;  /* 0x0000002408047228 */ /* 0x000fd00000000000 */
[----:B------:R-:W-:-:S08]  /*1c70*/  DFMA R6, -R24, R4, R36 ;  /* 0x000000041806722b */ /* 0x000fd00000000124 */
[----:B------:R-:W-:Y:S02]  /*1c80*/  DFMA R4, R8, R6, R4 ;  /* 0x000000060804722b */ /* 0x000fe40000000004 */
[----:B------:R-:W0:Y:S08]  /*1c90*/  F2I.U32.F64.TRUNC R6, R40 ;  /* 0x0000002800067311 */ /* 0x000e30000030d000 */
[----:B------:R-:W-:-:S05]  /*1ca0*/  FFMA R7, RZ, R25, R5 ;  /* 0x00000019ff077223 */ /* 0x000fca0000000005 */
[----:B------:R-:W-:Y:S02]  /*1cb0*/  FSETP.GT.AND P1, PT, |R7|, 1.469367938527859385e-39, PT ;  /* 0x001000000700780b */ /* 0x000fe40003f24200 */
[----:B0-----:R-:W-:-:S11]  /*1cc0*/  LOP3.LUT R7, R6, 0xff, RZ, 0xc0, !PT ;  /* 0x000000ff06077812 */ /* 0x001fd600078ec0ff */
[----:B------:R-:W-:Y:S05]  /*1cd0*/  @P1 BRA P2, `(.L_x_49) ;  /* 0x0000000000181947 */ /* 0x000fea0001000000 */
[----:B------:R-:W-:Y:S01]  /*1ce0*/  IMAD.MOV.U32 R28, RZ, RZ, R24 ;  /* 0x000000ffff1c7224 */ /* 0x000fe200078e0018 */
[----:B------:R-:W-:Y:S02]  /*1cf0*/  MOV R29, R25 ;  /* 0x00000019001d7202 */ /* 0x000fe40000000f00 */
[----:B------:R-:W-:-:S07]  /*1d00*/  MOV R58, 0x1d20 ;  /* 0x00001d20003a7802 */ /* 0x000fce0000000f00 */
[----:B----4-:R-:W-:Y:S05]  /*1d10*/  CALL.REL.NOINC `($__internal_2_$__cuda_sm20_div_rn_f64_full) ;  /* 0x000000c800c07944 */ /* 0x010fea0003c00000 */
[----:B------:R-:W-:Y:S02]  /*1d20*/  IMAD.MOV.U32 R4, RZ, RZ, R40 ;  /* 0x000000ffff047224 */ /* 0x000fe400078e0028 */
[----:B------:R-:W-:-:S07]  /*1d30*/  IMAD.MOV.U32 R5, RZ, RZ, R41 ;  /* 0x000000ffff057224 */ /* 0x000fce00078e0029 */
.L_x_49:
[----:B------:R-:W-:Y:S05]  /*1d40*/  BSYNC.RECONVERGENT B1 ;  /* 0x0000000000017941 */ /* 0x000fea0003800200 */
.L_x_48:
[----:B------:R-:W0:Y:S01]  /*1d50*/  MUFU.RCP64H R9, R25 ;  /* 0x0000001900097308 */ /* 0x000e220000001800 */
[----:B------:R-:W-:Y:S01]  /*1d60*/  IMAD.MOV.U32 R8, RZ, RZ, 0x1 ;  /* 0x00000001ff087424 */ /* 0x000fe200078e00ff */
[----:B------:R-:W-:Y:S06]  /*1d70*/  BSSY.RECONVERGENT B1, `(.L_x_50) ;  /* 0x0000014000017945 */ /* 0x000fec0003800200 */
[----:B----4-:R-:W1:Y:S08]  /*1d80*/  I2F.F64.U32 R36, R14 ;  /* 0x0000000e00247312 */ /* 0x010e700000201800 */
[----:B------:R-:W2:Y:S01]  /*1d90*/  F2I.U32.F64.TRUNC R4, R4 ;  /* 0x0000000400047311 */ /* 0x000ea2000030d000 */
[----:B0-----:R-:W-:Y:S01]  /*1da0*/  DFMA R10, -R24, R8, 1 ;  /* 0x3ff00000180a742b */ /* 0x001fe20000000108 */
[----:B-1----:R-:W-:-:S07]  /*1db0*/  FSETP.GEU.AND P2, PT, |R37|, 6.5827683646048100446e-37, PT ;  /* 0x036000002500780b */ /* 0x002fce0003f4e200 */
[----:B------:R-:W-:Y:S01]  /*1dc0*/  DFMA R10, R10, R10, R10 ;  /* 0x0000000a0a0a722b */ /* 0x000fe2000000000a */
[----:B--2---:R-:W-:-:S07]  /*1dd0*/  LOP3.LUT R16, R4, 0xff, RZ, 0xc0, !PT ;  /* 0x000000ff04107812 */ /* 0x004fce00078ec0ff */
        /* <DEDUP_REMOVED lines=12> */
[----:B------:R-:W-:Y:S05]  /*1ea0*/  CALL.REL.NOINC `($__internal_2_$__cuda_sm20_div_rn_f64_full) ;  /* 0x000000c8005c7944 */ /* 0x000fea0003c00000 */
.L_x_51:
[----:B------:R-:W-:Y:S05]  /*1eb0*/  BSYNC.RECONVERGENT B1 ;  /* 0x0000000000017941 */ /* 0x000fea0003800200 */
.L_x_50:
[----:B------:R-:W0:Y:S01]  /*1ec0*/  F2I.U32.F64.TRUNC R40, R40 ;  /* 0x0000002800287311 */ /* 0x000e22000030d000 */
[----:B------:R-:W-:Y:S01]  /*1ed0*/  UMOV UR12, 0x39581062 ;  /* 0x39581062000c7882 */ /* 0x000fe20000000000 */
[----:B------:R-:W-:Y:S01]  /*1ee0*/  UMOV UR13, 0x3fe2c8b4 ;  /* 0x3fe2c8b4000d7882 */ /* 0x000fe20000000000 */
[----:B------:R-:W-:-:S05]  /*1ef0*/  IMAD R5, R2, 0x3, R1 ;  /* 0x0000000302057824 */ /* 0x000fca00078e0201 */
[----:B------:R-:W1:Y:S01]  /*1f00*/  I2F.F64.U16 R10, R16 ;  /* 0x00000010000a7312 */ /* 0x000e620000101800 */
[----:B------:R2:W-:Y:S01]  /*1f10*/  STL.U8 [R5+0x40], R6 ;  /* 0x0000400605007387 */ /* 0x0005e20000100000 */
[----:B0-----:R-:W-:-:S06]  /*1f20*/  LOP3.LUT R20, R40, 0xff, RZ, 0xc0, !PT ;  /* 0x000000ff28147812 */ /* 0x001fcc00078ec0ff */
[----:B------:R0:W3:Y:S01]  /*1f30*/  I2F.F64.U16 R8, R7 ;  /* 0x0000000700087312 */ /* 0x0000e20000101800 */
[----:B-1----:R-:W-:-:S07]  /*1f40*/  DMUL R10, R10, UR12 ;  /* 0x0000000c0a0a7c28 */ /* 0x002fce0008000000 */
[----:B------:R-:W1:Y:S01]  /*1f50*/  I2F.F64.U16 R20, R20 ;  /* 0x0000001400147312 */ /* 0x000e620000101800 */
[----:B------:R-:W-:Y:S01]  /*1f60*/  UMOV UR12, 0xe5604189 ;  /* 0xe5604189000c7882 */ /* 0x000fe20000000000 */
[----:B------:R-:W-:Y:S01]  /*1f70*/  UMOV UR13, 0x3fd322d0 ;  /* 0x3fd322d0000d7882 */ /* 0x000fe20000000000 */
[C---:B0-----:R-:W-:Y:S01]  /*1f80*/  IMAD R7, R2.reuse, 0x5, R5 ;  /* 0x0000000502077824 */ /* 0x041fe200078e0205 */
[----:B---3--:R-:W-:Y:S01]  /*1f90*/  DFMA R8, R8, UR12, R10 ;  /* 0x0000000c08087c2b */ /* 0x008fe2000800000a */
[----:B------:R-:W-:Y:S01]  /*1fa0*/  UMOV UR12, 0x9fbe76c9 ;  /* 0x9fbe76c9000c7882 */ /* 0x000fe20000000000 */
[----:B------:R-:W-:Y:S01]  /*1fb0*/  UMOV UR13, 0x3fbd2f1a ;  /* 0x3fbd2f1a000d7882 */ /* 0x000fe20000000000 */
[C---:B------:R-:W-:Y:S02]  /*1fc0*/  IMAD R11, R2.reuse, 0x3, R1 ;  /* 0x00000003020b7824 */ /* 0x040fe400078e0201 */
[----:B------:R-:W-:-:S03]  /*1fd0*/  VIADD R2, R2, 0x1 ;  /* 0x0000000102027836 */ /* 0x000fc60000000000 */
[----:B-1----:R-:W-:Y:S01]  /*1fe0*/  DFMA R8, R20, UR12, R8 ;  /* 0x0000000c14087c2b */ /* 0x002fe20008000008 */
[----:B------:R2:W-:Y:S01]  /*1ff0*/  STL.U8 [R11+0x41], R4 ;  /* 0x000041040b007387 */ /* 0x0005e20000100000 */
[----:B------:R-:W-:-:S03]  /*2000*/  ISETP.NE.AND P1, PT, R2, 0x8, PT ;  /* 0x000000080200780c */ /* 0x000fc60003f25270 */
[----:B------:R2:W-:Y:S04]  /*2010*/  STL.U8 [R11+0x42], R40 ;  /* 0x000042280b007387 */ /* 0x0005e80000100000 */
[----:B------:R2:W-:Y:S06]  /*2020*/  STL.64 [R7], R8 ;  /* 0x0000000807007387 */ /* 0x0005ec0000100a00 */
[----:B------:R-:W-:Y:S05]  /*2030*/  @P1 BRA `(.L_x_52) ;  /* 0xffffffe400dc1947 */ /* 0x000fea000383ffff */
[----:B--2---:R-:W2:Y:S01]  /*2040*/  LDL.64 R8, [R1+0x40] ;  /* 0x0000400001087983 */ /* 0x004ea20000100a00 */
[----:B------:R-:W-:Y:S01]  /*2050*/  BSSY.RECONVERGENT B1, `(.L_x_53) ;  /* 0x0000030000017945 */ /* 0x000fe20003800200 */
[C---:B--2---:R-:W-:Y:S02]  /*2060*/  PRMT R53, R8.reuse, 0x7771, RZ ;  /* 0x0000777108357816 */ /* 0x044fe400000000ff */
[----:B------:R-:W-:Y:S02]  /*2070*/  PRMT R50, R9, 0x7770, RZ ;  /* 0x0000777009327816 */ /* 0x000fe400000000ff */
[C---:B------:R-:W-:Y:S02]  /*2080*/  PRMT R52, R8.reuse, 0x7770, RZ ;  /* 0x0000777008347816 */ /* 0x040fe400000000ff */
[----:B------:R-:W-:Y:S01]  /*2090*/  PRMT R49, R8, 0x7773, RZ ;  /* 0x0000777308317816 */ /* 0x000fe200000000ff */
[----:B------:R-:W-:Y:S01]  /*20a0*/  IMAD.IADD R3, R53, 0x1, -R50 ;  /* 0x0000000135037824 */ /* 0x000fe200078e0a32 */
[----:B------:R-:W-:-:S02]  /*20b0*/  SHF.R.U32.HI R0, RZ, 0x8, R9 ;  /* 0x00000008ff007819 */ /* 0x000fc40000011609 */
[----:B------:R-:W-:Y:S01]  /*20c0*/  PRMT R51, R8, 0x7772, RZ ;  /* 0x0000777208337816 */ /* 0x000fe200000000ff */
[----:B------:R-:W0:Y:S01]  /*20d0*/  I2F.F64 R4, R3 ;  /* 0x0000000300047312 */ /* 0x000e220000201c00 */
[----:B------:R-:W-:Y:S01]  /*20e0*/  IMAD.IADD R2, R52, 0x1, -R49 ;  /* 0x0000000134027824 */ /* 0x000fe200078e0a31 */
[----:B------:R-:W-:Y:S01]  /*20f0*/  LOP3.LUT R48, R0, 0xff, RZ, 0xc0, !PT ;  /* 0x000000ff00307812 */ /* 0x000fe200078ec0ff */
[----:B------:R-:W1:Y:S04]  /*2100*/  LDC.U8 R8, c[0x0][0x3b8] ;  /* 0x0000ee00ff087b82 */ /* 0x000e680000000000 */
[----:B------:R-:W-:Y:S01]  /*2110*/  IMAD.IADD R10, R51, 0x1, -R48 ;  /* 0x00000001330a7824 */ /* 0x000fe200078e0a30 */
[----:B------:R-:W2:Y:S01]  /*2120*/  I2F.F64 R6, R2 ;  /* 0x0000000200067312 */ /* 0x000ea20000201c00 */
[----:B0-----:R-:W-:-:S07]  /*2130*/  DMUL R18, R4, 4 ;  /* 0x4010000004127828 */ /* 0x001fce0000000000 */
[----:B------:R-:W0:Y:S01]  /*2140*/  I2F.F64 R10, R10 ;  /* 0x0000000a000a7312 */ /* 0x000e220000201c00 */
[----:B--2---:R-:W-:Y:S02]  /*2150*/  DADD R12, R6, R6 ;  /* 0x00000000060c7229 */ /* 0x004fe40000000006 */
[----:B------:R-:W-:Y:S01]  /*2160*/  DMUL R18, R4, R18 ;  /* 0x0000001204127228 */ /* 0x000fe20000000000 */
[----:B-1----:R-:W-:Y:S01]  /*2170*/  ISETP.GT.U32.AND P0, PT, R8, 0x45, PT ;  /* 0x000000450800780c */ /* 0x002fe20003f04070 */
[----:B0-----:R-:W-:-:S06]  /*2180*/  DMUL R4, R10, 3 ;  /* 0x400800000a047828 */ /* 0x001fcc0000000000 */
[----:B------:R-:W-:Y:S01]  /*2190*/  DFMA R12, R6, R12, R18 ;  /* 0x0000000c060c722b */ /* 0x000fe20000000012 */
[----:B------:R-:W-:Y:S01]  /*21a0*/  MOV R6, 0x0 ;  /* 0x0000000000067802 */ /* 0x000fe20000000f00 */
[----:B------:R-:W-:Y:S02]  /*21b0*/  IMAD.MOV.U32 R7, RZ, RZ, 0x3fd80000 ;  /* 0x3fd80000ff077424 */ /* 0x000fe400078e00ff */
[----:B------:R-:W-:-:S04]  /*21c0*/  IMAD.MOV.U32 R18, RZ, RZ, 0x403e0000 ;  /* 0x403e0000ff127424 */ /* 0x000fc800078e00ff */
[----:B------:R-:W-:Y:S01]  /*21d0*/  DFMA R88, R10, R4, R12 ;  /* 0x000000040a58722b */ /* 0x000fe2000000000c */
[----:B------:R-:W-:-:S05]  /*21e0*/  FSEL R19, R18, 3.140625, P0 ;  /* 0x4049000012137808 */ /* 0x000fca0000000000 */
[----:B------:R-:W0:Y:S04]  /*21f0*/  MUFU.RSQ64H R5, R89 ;  /* 0x0000005900057308 */ /* 0x000e280000001c00 */
[----:B------:R-:W-:-:S05]  /*2200*/  VIADD R4, R89, 0xfcb00000 ;  /* 0xfcb0000059047836 */ /* 0x000fca0000000000 */
[----:B------:R-:W-:Y:S01]  /*2210*/  ISETP.GE.U32.AND P1, PT, R4, 0x7ca00000, PT ;  /* 0x7ca000000400780c */ /* 0x000fe20003f26070 */
[----:B0-----:R-:W-:-:S08]  /*2220*/  DMUL R2, R4, R4 ;  /* 0x0000000404027228 */ /* 0x001fd00000000000 */
[----:B------:R-:W-:-:S08]  /*2230*/  DFMA R2, R88, -R2, 1 ;  /* 0x3ff000005802742b */ /* 0x000fd00000000802 */
[----:B------:R-:W-:Y:S02]  /*2240*/  DFMA R6, R2, R6, 0.5 ;  /* 0x3fe000000206742b */ /* 0x000fe40000000006 */
[----:B------:R-:W-:-:S08]  /*2250*/  DMUL R2, R4, R2 ;  /* 0x0000000204027228 */ /* 0x000fd00000000000 */
[----:B------:R-:W-:-:S08]  /*2260*/  DFMA R2, R6, R2, R4 ;  /* 0x000000020602722b */ /* 0x000fd00000000004 */
[----:B------:R-:W-:Y:S02]  /*2270*/  DMUL R90, R88, R2 ;  /* 0x00000002585a7228 */ /* 0x000fe40000000000 */
[----:B------:R-:W-:Y:S02]  /*2280*/  VIADD R7, R3, 0xfff00000 ;  /* 0xfff0000003077836 */ /* 0x000fe40000000000 */
[----:B------:R-:W-:-:S04]  /*2290*/  IMAD.MOV.U32 R6, RZ, RZ, R2 ;  /* 0x000000ffff067224 */ /* 0x000fc800078e0002 */
[----:B------:R-:W-:-:S08]  /*22a0*/  DFMA R68, R90, -R90, R88 ;  /* 0x8000005a5a44722b */ /* 0x000fd00000000058 */
[----:B------:R-:W-:Y:S01]  /*22b0*/  DFMA R22, R68, R6, R90 ;  /* 0x000000064416722b */ /* 0x000fe2000000005a */
[----:B------:R-:W-:Y:S10]  /*22c0*/  @!P1 BRA `(.L_x_54) ;  /* 0x0000000000209947 */ /* 0x000ff40003800000 */
[----:B------:R-:W-:Y:S01]  /*22d0*/  IMAD.MOV.U32 R16, RZ, RZ, R2 ;  /* 0x000000ffff107224 */ /* 0x000fe200078e0002 */
[----:B------:R-:W-:Y:S01]  /*22e0*/  MOV R92, 0x2330 ;  /* 0x00002330005c7802 */ /* 0x000fe20000000f00 */
[----:B------:R-:W-:Y:S02]  /*22f0*/  IMAD.MOV.U32 R87, RZ, RZ, R69 ;  /* 0x000000ffff577224 */ /* 0x000fe400078e0045 */
[----:B------:R-:W-:Y:S02]  /*2300*/  IMAD.MOV.U32 R55, RZ, RZ, R4 ;  /* 0x000000ffff377224 */ /* 0x000fe400078e0004 */
[----:B------:R-:W-:-:S07]  /*2310*/  IMAD.MOV.U32 R57, RZ, RZ, R7 ;  /* 0x000000ffff397224 */ /* 0x000fce00078e0007 */
[----:B------:R-:W-:Y:S05]  /*2320*/  CALL.REL.NOINC `($__internal_4_$__cuda_sm20_dsqrt_rn_f64_mediumpath_v1) ;  /* 0x000000c800f07944 */ /* 0x000fea0003c00000 */
[----:B------:R-:W-:Y:S01]  /*2330*/  IMAD.MOV.U32 R22, RZ, RZ, R60 ;  /* 0x000000ffff167224 */ /* 0x000fe200078e003c */
[----:B------:R-:W-:-:S07]  /*2340*/  MOV R23, R61 ;  /* 0x0000003d00177202 */ /* 0x000fce0000000f00 */
.L_x_54:
[----:B------:R-:W-:Y:S05]  /*2350*/  BSYNC.RECONVERGENT B1 ;  /* 0x0000000000017941 */ /* 0x000fea0003800200 */
.L_x_53:
[----:B------:R-:W2:Y:S04]  /*2360*/  LDL.64 R20, [R1+0x48] ;  /* 0x0000480001147983 */ /* 0x000ea80000100a00 */
[----:B------:R-:W3:Y:S01]  /*2370*/  LDL.128 R4, [R1] ;  /* 0x0000000001047983 */ /* 0x000ee20000100c00 */
[----:B------:R-:W-:Y:S01]  /*2380*/  SHF.R.U32.HI R2, RZ, 0x10, R9 ;  /* 0x00000010ff027819 */ /* 0x000fe20000011609 */
[----:B------:R-:W-:Y:S01]  /*2390*/  IMAD.MOV.U32 R18, RZ, RZ, RZ ;  /* 0x000000ffff127224 */ /* 0x000fe200078e00ff */
[----:B------:R-:W0:Y:S01]  /*23a0*/  LDC.U8 R34, c[0x0][0x3b8] ;  /* 0x0000ee00ff227b82 */ /* 0x000e220000000000 */
[----:B------:R-:W-:Y:S01]  /*23b0*/  BSSY.RECONVERGENT B1, `(.L_x_55) ;  /* 0x0000040000017945 */ /* 0x000fe20003800200 */
[----:B------:R-:W-:Y:S02]  /*23c0*/  SHF.R.U32.HI R31, RZ, 0x8, R2 ;  /* 0x00000008ff1f7819 */ /* 0x000fe40000011602 */
[----:B------:R-:W-:-:S02]  /*23d0*/  LOP3.LUT R30, R2, 0xff, RZ, 0xc0, !PT ;  /* 0x000000ff021e7812 */ /* 0x000fc400078ec0ff */
[----:B------:R-:W-:-:S03]  /*23e0*/  LOP3.LUT R3, R31, 0xffff, RZ, 0xc0, !PT ;  /* 0x0000ffff1f037812 */ /* 0x000fc600078ec0ff */
[----:B------:R-:W-:Y:S02]  /*23f0*/  IMAD.IADD R9, R49, 0x1, -R30 ;  /* 0x0000000131097824 */ /* 0x000fe400078e0a1e */
[----:B------:R-:W-:Y:S02]  /*2400*/  IMAD.IADD R12, R50, 0x1, -R3 ;  /* 0x00000001320c7824 */ /* 0x000fe400078e0a03 */
[----:B------:R-:W-:Y:S08]  /*2410*/  I2F.F64 R10, R9 ;  /* 0x00000009000a7312 */ /* 0x000ff00000201c00 */
[----:B------:R-:W1:Y:S02]  /*2420*/  I2F.F64 R12, R12 ;  /* 0x0000000c000c7312 */ /* 0x000e640000201c00 */
[----:B-1----:R-:W-:-:S08]  /*2430*/  DMUL R26, R12, 4 ;  /* 0x401000000c1a7828 */ /* 0x002fd00000000000 */
[----:B------:R-:W-:Y:S02]  /*2440*/  DMUL R28, R12, R26 ;  /* 0x0000001a0c1c7228 */ /* 0x000fe40000000000 */
[----:B------:R-:W-:-:S08]  /*2450*/  DADD R26, R10, R10 ;  /* 0x000000000a1a7229 */ /* 0x000fd0000000000a */
[----:B------:R-:W-:Y:S01]  /*2460*/  DFMA R26, R10, R26, R28 ;  /* 0x0000001a0a1a722b */ /* 0x000fe2000000001c */
[----:B--2---:R-:W-:Y:S01]  /*2470*/  PRMT R8, R20, 0x7770, RZ ;  /* 0x0000777014087816 */ /* 0x004fe200000000ff */
[----:B---3--:R-:W-:-:S04]  /*2480*/  DADD R10, R4, -R6 ;  /* 0x00000000040a7229 */ /* 0x008fc80000000806 */
[----:B------:R-:W-:-:S04]  /*2490*/  IMAD.IADD R14, R48, 0x1, -R8 ;  /* 0x00000001300e7824 */ /* 0x000fc800078e0a08 */
[----:B------:R1:W2:Y:S01]  /*24a0*/  I2F.F64 R24, R14 ;  /* 0x0000000e00187312 */ /* 0x0002a20000201c00 */
[----:B------:R-:W-:Y:S01]  /*24b0*/  DADD R10, |R10|, |R10| ;  /* 0x000000000a0a7229 */ /* 0x000fe2000000060a */
[----:B-1----:R-:W-:-:S07]  /*24c0*/  PRMT R14, RZ, 0x7610, R14 ;  /* 0x00007610ff0e7816 */ /* 0x002fce000000000e */
[----:B------:R-:W-:Y:S02]  /*24d0*/  DSETP.MAX.AND P0, P1, R10, R22, PT ;  /* 0x000000160a00722a */ /* 0x000fe4000390f000 */
[----:B------:R-:W-:Y:S01]  /*24e0*/  IMAD.MOV.U32 R9, RZ, RZ, R11 ;  /* 0x000000ffff097224 */ /* 0x000fe200078e000b */
[----:B--2---:R-:W-:-:S04]  /*24f0*/  DMUL R32, R24, 3 ;  /* 0x4008000018207828 */ /* 0x004fc80000000000 */
[----:B------:R-:W-:-:S04]  /*2500*/  FSEL R9, R9, R23, P0 ;  /* 0x0000001709097208 */ /* 0x000fc80000000000 */
[----:B------:R-:W-:Y:S01]  /*2510*/  DFMA R88, R24, R32, R26 ;  /* 0x000000201858722b */ /* 0x000fe2000000001a */
[----:B------:R-:W-:Y:S02]  /*2520*/  IMAD.MOV.U32 R27, RZ, RZ, R22 ;  /* 0x000000ffff1b7224 */ /* 0x000fe400078e0016 */
[----:B------:R-:W-:Y:S01]  /*2530*/  @P1 LOP3.LUT R9, R23, 0x80000, RZ, 0xfc, !PT ;  /* 0x0008000017091812 */ /* 0x000fe200078efcff */
[----:B------:R-:W-:Y:S02]  /*2540*/  IMAD.MOV.U32 R22, RZ, RZ, 0x0 ;  /* 0x00000000ff167424 */ /* 0x000fe400078e00ff */
[----:B------:R-:W1:Y:S01]  /*2550*/  MUFU.RSQ64H R25, R89 ;  /* 0x0000005900197308 */ /* 0x000e620000001c00 */
[----:B------:R-:W-:Y:S01]  /*2560*/  SEL R10, R10, R27, P0 ;  /* 0x0000001b0a0a7207 */ /* 0x000fe20000000000 */
[----:B------:R-:W-:Y:S01]  /*2570*/  IMAD.MOV.U32 R23, RZ, RZ, 0x3fd80000 ;  /* 0x3fd80000ff177424 */ /* 0x000fe200078e00ff */
[----:B------:R-:W-:Y:S01]  /*2580*/  MOV R11, R9 ;  /* 0x00000009000b7202 */ /* 0x000fe20000000f00 */
[----:B------:R-:W-:-:S02]  /*2590*/  VIADD R24, R89, 0xfcb00000 ;  /* 0xfcb0000059187836 */ /* 0x000fc40000000000 */
[----:B------:R-:W-:-:S03]  /*25a0*/  IMAD.MOV.U32 R9, RZ, RZ, 0x1 ;  /* 0x00000001ff097424 */ /* 0x000fc600078e00ff */
[----:B------:R-:W-:Y:S01]  /*25b0*/  DSETP.GT.AND P0, PT, R10, R18, PT ;  /* 0x000000120a00722a */ /* 0x000fe20003f04000 */
[C---:B------:R-:W-:Y:S02]  /*25c0*/  PRMT R18, R21.reuse, 0x7770, RZ ;  /* 0x0000777015127816 */ /* 0x040fe400000000ff */
[----:B------:R-:W-:Y:S01]  /*25d0*/  PRMT R19, R21, 0x7771, RZ ;  /* 0x0000777115137816 */ /* 0x000fe200000000ff */
[----:B-1----:R-:W-:-:S10]  /*25e0*/  DMUL R12, R24, R24 ;  /* 0x00000018180c7228 */ /* 0x002fd40000000000 */
[----:B------:R-:W-:Y:S01]  /*25f0*/  @P0 PRMT R14, R9, 0x7610, R14 ;  /* 0x00007610090e0816 */ /* 0x000fe2000000000e */
[----:B------:R-:W-:Y:S01]  /*2600*/  DFMA R12, R88, -R12, 1 ;  /* 0x3ff00000580c742b */ /* 0x000fe2000000080c */
[----:B------:R-:W-:-:S07]  /*2610*/  PRMT R9, R20, 0x7771, RZ ;  /* 0x0000777114097816 */ /* 0x000fce00000000ff */
[----:B------:R-:W-:Y:S02]  /*2620*/  DFMA R10, R12, R22, 0.5 ;  /* 0x3fe000000c0a742b */ /* 0x000fe40000000016 */
[----:B------:R-:W-:-:S08]  /*2630*/  DMUL R12, R24, R12 ;  /* 0x0000000c180c7228 */ /* 0x000fd00000000000 */
[----:B------:R-:W-:Y:S01]  /*2640*/  DFMA R26, R10, R12, R24 ;  /* 0x0000000c0a1a722b */ /* 0x000fe20000000018 */
[----:B------:R-:W-:Y:S01]  /*2650*/  IMAD.MOV.U32 R13, RZ, RZ, 0x1 ;  /* 0x00000001ff0d7424 */ /* 0x000fe200078e00ff */
[C---:B------:R-:W-:Y:S02]  /*2660*/  PRMT R10, R20.reuse, 0x7772, RZ ;  /* 0x00007772140a7816 */ /* 0x040fe400000000ff */
[----:B------:R-:W-:Y:S02]  /*2670*/  PRMT R11, R20, 0x7773, RZ ;  /* 0x00007773140b7816 */ /* 0x000fe400000000ff */
[----:B------:R1:W-:Y:S02]  /*2680*/  @P0 STL.U8 [R1+0x98], R13 ;  /* 0x0000980d01000387 */ /* 0x0003e40000100000 */
[----:B------:R-:W-:Y:S01]  /*2690*/  DMUL R90, R88, R26 ;  /* 0x0000001a585a7228 */ /* 0x000fe20000000000 */
[----:B------:R-:W-:Y:S01]  /*26a0*/  ISETP.GE.U32.AND P0, PT, R24, 0x7ca00000, PT ;  /* 0x7ca000001800780c */ /* 0x000fe20003f06070 */
[----:B------:R-:W-:Y:S01]  /*26b0*/  VIADD R23, R27, 0xfff00000 ;  /* 0xfff000001b177836 */ /* 0x000fe20000000000 */
[C---:B------:R-:W-:Y:S01]  /*26c0*/  PRMT R20, R21.reuse, 0x7772, RZ ;  /* 0x0000777215147816 */ /* 0x040fe200000000ff */
[----:B------:R-:W-:Y:S01]  /*26d0*/  IMAD.MOV.U32 R22, RZ, RZ, R26 ;  /* 0x000000ffff167224 */ /* 0x000fe200078e001a */
[----:B------:R-:W-:-:S03]  /*26e0*/  PRMT R21, R21, 0x7773, RZ ;  /* 0x0000777315157816 */ /* 0x000fc600000000ff */
[----:B-1----:R-:W-:-:S08]  /*26f0*/  DFMA R12, R90, -R90, R88 ;  /* 0x8000005a5a0c722b */ /* 0x002fd00000000058 */
[----:B------:R-:W-:Y:S01]  /*2700*/  DFMA R32, R12, R22, R90 ;  /* 0x000000160c20722b */ /* 0x000fe2000000005a */
[----:B0-----:R-:W-:Y:S10]  /*2710*/  @!P0 BRA `(.L_x_56) ;  /* 0x0000000000248947 */ /* 0x001ff40003800000 */
[----:B------:R-:W-:Y:S01]  /*2720*/  IMAD.MOV.U32 R16, RZ, RZ, R26 ;  /* 0x000000ffff107224 */ /* 0x000fe200078e001a */
[----:B------:R-:W-:Y:S01]  /*2730*/  MOV R92, 0x2790 ;  /* 0x00002790005c7802 */ /* 0x000fe20000000f00 */
[----:B------:R-:W-:Y:S02]  /*2740*/  IMAD.MOV.U32 R68, RZ, RZ, R12 ;  /* 0x000000ffff447224 */ /* 0x000fe400078e000c */
[----:B------:R-:W-:Y:S02]  /*2750*/  IMAD.MOV.U32 R87, RZ, RZ, R13 ;  /* 0x000000ffff577224 */ /* 0x000fe400078e000d */
[----:B------:R-:W-:Y:S02]  /*2760*/  IMAD.MOV.U32 R55, RZ, RZ, R24 ;  /* 0x000000ffff377224 */ /* 0x000fe400078e0018 */
[----:B------:R-:W-:-:S07]  /*2770*/  IMAD.MOV.U32 R57, RZ, RZ, R23 ;  /* 0x000000ffff397224 */ /* 0x000fce00078e0017 */
[----:B------:R-:W-:Y:S05]  /*2780*/  CALL.REL.NOINC `($__internal_4_$__cuda_sm20_dsqrt_rn_f64_mediumpath_v1) ;  /* 0x000000c400d87944 */ /* 0x000fea0003c00000 */
[----:B------:R-:W-:Y:S01]  /*2790*/  MOV R32, R60 ;  /* 0x0000003c00207202 */ /* 0x000fe20000000f00 */
[----:B------:R-:W-:-:S07]  /*27a0*/  IMAD.MOV.U32 R33, RZ, RZ, R61 ;  /* 0x000000ffff217224 */ /* 0x000fce00078e003d */
.L_x_56:
[----:B------:R-:W-:Y:S05]  /*27b0*/  BSYNC.RECONVERGENT B1 ;  /* 0x0000000000017941 */ /* 0x000fea0003800200 */
.L_x_55:
[----:B------:R-:W2:Y:S01]  /*27c0*/  LDL.64 R76, [R1+0x10] ;  /* 0x00001000014c7983 */ /* 0x000ea20000100a00 */
[----:B------:R-:W-:Y:S01]  /*27d0*/  IMAD.IADD R16, R10, 0x1, -R19 ;  /* 0x000000010a107824 */ /* 0x000fe200078e0a13 */
[----:B------:R-:W-:Y:S01]  /*27e0*/  ISETP.GT.U32.AND P0, PT, R34, 0x45, PT ;  /* 0x000000452200780c */ /* 0x000fe20003f04070 */
[----:B------:R-:W-:Y:S01]  /*27f0*/  IMAD.IADD R12, R9, 0x1, -R18 ;  /* 0x00000001090c7824 */ /* 0x000fe200078e0a12 */
[----:B------:R-:W-:Y:S01]  /*2800*/  BSSY.RECONVERGENT B1, `(.L_x_57) ;  /* 0x0000030000017945 */ /* 0x000fe20003800200 */
[----:B------:R-:W0:Y:S01]  /*2810*/  I2F.F64 R22, R16 ;  /* 0x0000001000167312 */ /* 0x000e220000201c00 */
[----:B------:R-:W-:Y:S02]  /*2820*/  IMAD.IADD R24, R11, 0x1, -R20 ;  /* 0x000000010b187824 */ /* 0x000fe400078e0a14 */
[----:B------:R-:W-:-:S05]  /*2830*/  IMAD.MOV.U32 R58, RZ, RZ, 0x403e0000 ;  /* 0x403e0000ff3a7424 */ /* 0x000fca00078e00ff */
[----:B------:R-:W1:Y:S01]  /*2840*/  I2F.F64 R12, R12 ;  /* 0x0000000c000c7312 */ /* 0x000e620000201c00 */
[----:B------:R-:W-:Y:S01]  /*2850*/  FSEL R59, R58, 3.140625, P0 ;  /* 0x404900003a3b7808 */ /* 0x000fe20000000000 */
[----:B------:R-:W-:Y:S01]  /*2860*/  IMAD.MOV.U32 R58, RZ, RZ, RZ ;  /* 0x000000ffff3a7224 */ /* 0x000fe200078e00ff */
[----:B0-----:R-:W-:-:S05]  /*2870*/  DMUL R26, R22, 4 ;  /* 0x40100000161a7828 */ /* 0x001fca0000000000 */
[----:B------:R-:W0:Y:S03]  /*2880*/  I2F.F64 R24, R24 ;  /* 0x0000001800187312 */ /* 0x000e260000201c00 */
[----:B------:R-:W-:Y:S02]  /*2890*/  DMUL R26, R22, R26 ;  /* 0x0000001a161a7228 */ /* 0x000fe40000000000 */
[----:B-1----:R-:W-:Y:S02]  /*28a0*/  DADD R22, R12, R12 ;  /* 0x000000000c167229 */ /* 0x002fe4000000000c */
[----:B0-----:R-:W-:-:S06]  /*28b0*/  DMUL R28, R24, 3 ;  /* 0x40080000181c7828 */ /* 0x001fcc0000000000 */
[----:B------:R-:W-:-:S08]  /*28c0*/  DFMA R22, R12, R22, R26 ;  /* 0x000000160c16722b */ /* 0x000fd0000000001a */
[----:B------:R-:W-:Y:S01]  /*28d0*/  DFMA R88, R24, R28, R22 ;  /* 0x0000001c1858722b */ /* 0x000fe20000000016 */
[----:B------:R-:W-:Y:S02]  /*28e0*/  IMAD.MOV.U32 R28, RZ, RZ, 0x0 ;  /* 0x00000000ff1c7424 */ /* 0x000fe400078e00ff */
[----:B------:R-:W-:-:S03]  /*28f0*/  IMAD.MOV.U32 R29, RZ, RZ, 0x3fd80000 ;  /* 0x3fd80000ff1d7424 */ /* 0x000fc600078e00ff */
[----:B------:R-:W0:Y:S04]  /*2900*/  MUFU.RSQ64H R23, R89 ;  /* 0x0000005900177308 */ /* 0x000e280000001c00 */
[----:B------:R-:W-:-:S06]  /*2910*/  VIADD R22, R89, 0xfcb00000 ;  /* 0xfcb0000059167836 */ /* 0x000fcc0000000000 */
[----:B0-----:R-:W-:-:S08]  /*2920*/  DMUL R12, R22, R22 ;  /* 0x00000016160c7228 */ /* 0x001fd00000000000 */
[----:B------:R-:W-:-:S08]  /*2930*/  DFMA R26, R88, -R12, 1 ;  /* 0x3ff00000581a742b */ /* 0x000fd0000000080c */
[----:B------:R-:W-:Y:S02]  /*2940*/  DFMA R24, R26, R28, 0.5 ;  /* 0x3fe000001a18742b */ /* 0x000fe4000000001c */
[----:B------:R-:W-:-:S08]  /*2950*/  DMUL R26, R22, R26 ;  /* 0x0000001a161a7228 */ /* 0x000fd00000000000 */
[----:B------:R-:W-:Y:S01]  /*2960*/  DFMA R24, R24, R26, R22 ;  /* 0x0000001a1818722b */ /* 0x000fe20000000016 */
[----:B------:R-:W-:-:S07]  /*2970*/  IMAD.MOV.U32 R27, RZ, RZ, R32 ;  /* 0x000000ffff1b7224 */ /* 0x000fce00078e0020 */
[----:B------:R-:W-:Y:S02]  /*2980*/  DMUL R90, R88, R24 ;  /* 0x00000018585a7228 */ /* 0x000fe40000000000 */
[----:B------:R-:W-:-:S06]  /*2990*/  IMAD.MOV.U32 R26, RZ, RZ, R24 ;  /* 0x000000ffff1a7224 */ /* 0x000fcc00078e0018 */
[----:B------:R-:W-:Y:S02]  /*29a0*/  DFMA R68, R90, -R90, R88 ;  /* 0x8000005a5a44722b */ /* 0x000fe40000000058 */
[----:B--2---:R-:W-:-:S08]  /*29b0*/  DADD R12, -R76, R6 ;  /* 0x000000004c0c7229 */ /* 0x004fd00000000106 */
[----:B------:R-:W-:-:S08]  /*29c0*/  DADD R12, |R12|, |R12| ;  /* 0x000000000c0c7229 */ /* 0x000fd0000000060c */
[----:B------:R-:W-:Y:S02]  /*29d0*/  DSETP.MAX.AND P1, P2, R12, R32, PT ;  /* 0x000000200c00722a */ /* 0x000fe40003a2f000 */
[----:B------:R-:W-:-:S04]  /*29e0*/  MOV R16, R13 ;  /* 0x0000000d00107202 */ /* 0x000fc80000000f00 */
[----:B------:R-:W-:Y:S02]  /*29f0*/  FSEL R29, R16, R33, P1 ;  /* 0x00000021101d7208 */ /* 0x000fe40000800000 */
[----:B------:R-:W-:Y:S01]  /*2a00*/  SEL R12, R12, R27, P1 ;  /* 0x0000001b0c0c7207 */ /* 0x000fe20000800000 */
[----:B------:R-:W-:Y:S01]  /*2a10*/  VIADD R27, R25, 0xfff00000 ;  /* 0xfff00000191b7836 */ /* 0x000fe20000000000 */
[----:B------:R-:W-:-:S04]  /*2a20*/  ISETP.GE.U32.AND P1, PT, R22, 0x7ca00000, PT ;  /* 0x7ca000001600780c */ /* 0x000fc80003f26070 */
[----:B------:R-:W-:Y:S01]  /*2a30*/  @P2 LOP3.LUT R29, R33, 0x80000, RZ, 0xfc, !PT ;  /* 0x00080000211d2812 */ /* 0x000fe200078efcff */
[----:B------:R-:W-:-:S04]  /*2a40*/  DFMA R34, R68, R26, R90 ;  /* 0x0000001a4422722b */ /* 0x000fc8000000005a */
[----:B------:R-:W-:-:S06]  /*2a50*/  IMAD.MOV.U32 R13, RZ, RZ, R29 ;  /* 0x000000ffff0d7224 */ /* 0x000fcc00078e001d */
[----:B------:R-:W-:Y:S01]  /*2a60*/  DSETP.GT.AND P0, PT, R12, R58, PT ;  /* 0x0000003a0c00722a */ /* 0x000fe20003f04000 */
[----:B------:R-:W-:-:S13]  /*2a70*/  @!P1 BRA `(.L_x_58) ;  /* 0x0000000000209947 */ /* 0x000fda0003800000 */
        /* <DEDUP_REMOVED lines=8> */
.L_x_58:
[----:B------:R-:W-:Y:S05]  /*2b00*/  BSYNC.RECONVERGENT B1 ;  /* 0x0000000000017941 */ /* 0x000fea0003800200 */
.L_x_57:
[----:B------:R-:W2:Y:S04]  /*2b10*/  LDL.64 R32, [R1+0x50] ;  /* 0x0000500001207983 */ /* 0x000ea80000100a00 */
[----:B------:R-:W3:Y:S04]  /*2b20*/  LDL.64 R74, [R1+0x18] ;  /* 0x00001800014a7983 */ /* 0x000ee80000100a00 */
[----:B------:R-:W3:Y:S01]  /*2b30*/  LDL.64 R72, [R1+0x20] ;  /* 0x0000200001487983 */ /* 0x000ee20000100a00 */
[----:B------:R-:W-:Y:S01]  /*2b40*/  IMAD.IADD R16, R18, 0x1, -R21 ;  /* 0x0000000112107824 */ /* 0x000fe200078e0a15 */
[----:B------:R-:W-:Y:S03]  /*2b50*/  BSSY.RECONVERGENT B1, `(.L_x_59) ;  /* 0x0000036000017945 */ /* 0x000fe60003800200 */
[----:B------:R-:W0:Y:S02]  /*2b60*/  I2F.F64 R22, R16 ;  /* 0x0000001000167312 */ /* 0x000e240000201c00 */
[----:B0-----:R-:W-:Y:S01]  /*2b70*/  DADD R36, R22, R22 ;  /* 0x0000000016247229 */ /* 0x001fe20000000016 */
[----:B--2---:R-:W-:-:S02]  /*2b80*/  PRMT R12, R32, 0x7770, RZ ;  /* 0x00007770200c7816 */ /* 0x004fc400000000ff */
[----:B------:R-:W-:-:S03]  /*2b90*/  PRMT R13, R32, 0x7771, RZ ;  /* 0x00007771200d7816 */ /* 0x000fc600000000ff */
[----:B------:R-:W-:Y:S02]  /*2ba0*/  IMAD.IADD R24, R19, 0x1, -R12 ;  /* 0x0000000113187824 */ /* 0x000fe400078e0a0c */
[----:B------:R-:W-:-:S04]  /*2bb0*/  IMAD.IADD R26, R20, 0x1, -R13 ;  /* 0x00000001141a7824 */ /* 0x000fc800078e0a0d */
[----:B------:R-:W0:Y:S08]  /*2bc0*/  I2F.F64 R24, R24 ;  /* 0x0000001800187312 */ /* 0x000e300000201c00 */
[----:B------:R-:W1:Y:S01]  /*2bd0*/  I2F.F64 R26, R26 ;  /* 0x0000001a001a7312 */ /* 0x000e620000201c00 */
[----:B0-----:R-:W-:-:S08]  /*2be0*/  DMUL R28, R24, 4 ;  /* 0x40100000181c7828 */ /* 0x001fd00000000000 */
[----:B------:R-:W-:Y:S02]  /*2bf0*/  DMUL R28, R24, R28 ;  /* 0x0000001c181c7228 */ /* 0x000fe40000000000 */
[----:B-1----:R-:W-:-:S06]  /*2c00*/  DMUL R88, R26, 3 ;  /* 0x400800001a587828 */ /* 0x002fcc0000000000 */
[----:B------:R-:W-:Y:S02]  /*2c10*/  DFMA R28, R22, R36, R28 ;  /* 0x00000024161c722b */ /* 0x000fe4000000001c */
[----:B---3--:R-:W-:-:S06]  /*2c20*/  DADD R22, R74, -R72 ;  /* 0x000000004a167229 */ /* 0x008fcc0000000848 */
[----:B------:R-:W-:Y:S01]  /*2c30*/  DFMA R88, R26, R88, R28 ;  /* 0x000000581a58722b */ /* 0x000fe2000000001c */
[----:B------:R-:W-:Y:S01]  /*2c40*/  IMAD.MOV.U32 R26, RZ, RZ, 0x0 ;  /* 0x00000000ff1a7424 */ /* 0x000fe200078e00ff */
[----:B------:R-:W-:Y:S01]  /*2c50*/  DADD R22, |R22|, |R22| ;  /* 0x0000000016167229 */ /* 0x000fe20000000616 */
[----:B------:R-:W-:-:S03]  /*2c60*/  IMAD.MOV.U32 R27, RZ, RZ, 0x3fd80000 ;  /* 0x3fd80000ff1b7424 */ /* 0x000fc600078e00ff */
[----:B------:R-:W0:Y:S04]  /*2c70*/  MUFU.RSQ64H R29, R89 ;  /* 0x00000059001d7308 */ /* 0x000e280000001c00 */
[----:B------:R-:W-:Y:S01]  /*2c80*/  VIADD R28, R89, 0xfcb00000 ;  /* 0xfcb00000591c7836 */ /* 0x000fe20000000000 */
[----:B------:R-:W-:Y:S01]  /*2c90*/  DSETP.MAX.AND P1, P2, R22, R34, PT ;  /* 0x000000221600722a */ /* 0x000fe20003a2f000 */
[----:B------:R-:W-:-:S05]  /*2ca0*/  IMAD.MOV.U32 R16, RZ, RZ, R23 ;  /* 0x000000ffff107224 */ /* 0x000fca00078e0017 */
[----:B------:R-:W-:Y:S01]  /*2cb0*/  SEL R22, R22, R34, P1 ;  /* 0x0000002216167207 */ /* 0x000fe20000800000 */
[----:B0-----:R-:W-:-:S08]  /*2cc0*/  DMUL R24, R28, R28 ;  /* 0x0000001c1c187228 */ /* 0x001fd00000000000 */
[----:B------:R-:W-:-:S08]  /*2cd0*/  DFMA R24, R88, -R24, 1 ;  /* 0x3ff000005818742b */ /* 0x000fd00000000818 */
[----:B------:R-:W-:Y:S02]  /*2ce0*/  DFMA R26, R24, R26, 0.5 ;  /* 0x3fe00000181a742b */ /* 0x000fe4000000001a */
[----:B------:R-:W-:-:S08]  /*2cf0*/  DMUL R24, R28, R24 ;  /* 0x000000181c187228 */ /* 0x000fd00000000000 */
[----:B------:R-:W-:Y:S01]  /*2d00*/  DFMA R36, R26, R24, R28 ;  /* 0x000000181a24722b */ /* 0x000fe2000000001c */
[----:B------:R-:W-:Y:S01]  /*2d10*/  IMAD.MOV.U32 R25, RZ, RZ, R35 ;  /* 0x000000ffff197224 */ /* 0x000fe200078e0023 */
[C---:B------:R-:W-:Y:S02]  /*2d20*/  PRMT R24, R33.reuse, 0x7770, RZ ;  /* 0x0000777021187816 */ /* 0x040fe400000000ff */
[----:B------:R-:W-:Y:S02]  /*2d30*/  PRMT R26, R33, 0x7772, RZ ;  /* 0x00007772211a7816 */ /* 0x000fe400000000ff */
[----:B------:R-:W-:Y:S02]  /*2d40*/  FSEL R27, R16, R25, P1 ;  /* 0x00000019101b7208 */ /* 0x000fe40000800000 */
[----:B------:R-:W-:Y:S01]  /*2d50*/  DMUL R90, R88, R36 ;  /* 0x00000024585a7228 */ /* 0x000fe20000000000 */
[----:B------:R-:W-:Y:S01]  /*2d60*/  @P2 LOP3.LUT R27, R25, 0x80000, RZ, 0xfc, !PT ;  /* 0x00080000191b2812 */ /* 0x000fe200078efcff */
[----:B------:R-:W-:Y:S01]  /*2d70*/  IMAD.MOV.U32 R34, RZ, RZ, R36 ;  /* 0x000000ffff227224 */ /* 0x000fe200078e0024 */
[----:B------:R-:W-:-:S02]  /*2d80*/  ISETP.GE.U32.AND P2, PT, R28, 0x7ca00000, PT ;  /* 0x7ca000001c00780c */ /* 0x000fc40003f46070 */
[----:B------:R-:W-:Y:S01]  /*2d90*/  IADD3 R35, PT, PT, R37, -0x100000, RZ ;  /* 0xfff0000025237810 */ /* 0x000fe20007ffe0ff */
[----:B------:R-:W-:Y:S01]  /*2da0*/  IMAD.MOV.U32 R23, RZ, RZ, R27 ;  /* 0x000000ffff177224 */ /* 0x000fe200078e001b */
[C---:B------:R-:W-:Y:S01]  /*2db0*/  PRMT R25, R33.reuse, 0x7771, RZ ;  /* 0x0000777121197816 */ /* 0x040fe200000000ff */
[----:B------:R-:W-:Y:S01]  /*2dc0*/  DFMA R68, R90, -R90, R88 ;  /* 0x8000005a5a44722b */ /* 0x000fe20000000058 */
[----:B------:R-:W-:-:S03]  /*2dd0*/  PRMT R27, R33, 0x7773, RZ ;  /* 0x00007773211b7816 */ /* 0x000fc600000000ff */
[----:B------:R-:W-:Y:S01]  /*2de0*/  DSETP.GT.AND P1, PT, R22, R58, PT ;  /* 0x0000003a1600722a */ /* 0x000fe20003f24000 */
[----:B------:R-:W-:-:S03]  /*2df0*/  PRMT R22, R32, 0x7772, RZ ;  /* 0x0000777220167816 */ /* 0x000fc600000000ff */
[----:B------:R-:W-:Y:S01]  /*2e00*/  DFMA R42, R68, R34, R90 ;  /* 0x00000022442a722b */ /* 0x000fe2000000005a */
[----:B------:R-:W-:Y:S01]  /*2e10*/  PRMT R23, R32, 0x7773, RZ ;  /* 0x0000777320177816 */ /* 0x000fe200000000ff */
[----:B------:R-:W-:Y:S09]  /*2e20*/  @!P2 BRA `(.L_x_60) ;  /* 0x000000000020a947 */ /* 0x000ff20003800000 */
[----:B------:R-:W-:Y:S01]  /*2e30*/  IMAD.MOV.U32 R16, RZ, RZ, R36 ;  /* 0x000000ffff107224 */ /* 0x000fe200078e0024 */
[----:B------:R-:W-:Y:S01]  /*2e40*/  MOV R92, 0x2e90 ;  /* 0x00002e90005c7802 */ /* 0x000fe20000000f00 */
[----:B------:R-:W-:Y:S02]  /*2e50*/  IMAD.MOV.U32 R87, RZ, RZ, R69 ;  /* 0x000000ffff577224 */ /* 0x000fe400078e0045 */
[----:B------:R-:W-:Y:S02]  /*2e60*/  IMAD.MOV.U32 R55, RZ, RZ, R28 ;  /* 0x000000ffff377224 */ /* 0x000fe400078e001c */
[----:B------:R-:W-:-:S07]  /*2e70*/  IMAD.MOV.U32 R57, RZ, RZ, R35 ;  /* 0x000000ffff397224 */ /* 0x000fce00078e0023 */
[----:B------:R-:W-:Y:S05]  /*2e80*/  CALL.REL.NOINC `($__internal_4_$__cuda_sm20_dsqrt_rn_f64_mediumpath_v1) ;  /* 0x000000c000187944 */ /* 0x000fea0003c00000 */
[----:B------:R-:W-:Y:S02]  /*2e90*/  IMAD.MOV.U32 R42, RZ, RZ, R60 ;  /* 0x000000ffff2a7224 */ /* 0x000fe400078e003c */
[----:B------:R-:W-:-:S07]  /*2ea0*/  IMAD.MOV.U32 R43, RZ, RZ, R61 ;  /* 0x000000ffff2b7224 */ /* 0x000fce00078e003d */
.L_x_60:
[----:B------:R-:W-:Y:S05]  /*2eb0*/  BSYNC.RECONVERGENT B1 ;  /* 0x0000000000017941 */ /* 0x000fea0003800200 */
.L_x_59:
[----:B------:R-:W2:Y:S01]  /*2ec0*/  LDL.64 R70, [R1+0x28] ;  /* 0x0000280001467983 */ /* 0x000ea20000100a00 */
[----:B------:R-:W-:Y:S01]  /*2ed0*/  IMAD.IADD R32, R23, 0x1, -R26 ;  /* 0x0000000117207824 */ /* 0x000fe200078e0a1a */
[----:B------:R-:W-:Y:S01]  /*2ee0*/  IADD3 R34, PT, PT, R24, -R27, RZ ;  /* 0x8000001b18227210 */ /* 0x000fe20007ffe0ff */
[----:B------:R-:W-:Y:S01]  /*2ef0*/  IMAD.IADD R16, R22, 0x1, -R25 ;  /* 0x0000000116107824 */ /* 0x000fe200078e0a19 */
[----:B------:R-:W-:Y:S01]  /*2f00*/  BSSY.RECONVERGENT B1, `(.L_x_61) ;  /* 0x0000028000017945 */ /* 0x000fe20003800200 */
[----:B------:R-:W-:Y:S02]  /*2f10*/  IMAD.MOV.U32 R47, RZ, RZ, R42 ;  /* 0x000000ffff2f7224 */ /* 0x000fe400078e002a */
[----:B------:R-:W0:Y:S08]  /*2f20*/  I2F.F64 R32, R32 ;  /* 0x0000002000207312 */ /* 0x000e300000201c00 */
[----:B------:R-:W1:Y:S01]  /*2f30*/  I2F.F64 R28, R16 ;  /* 0x00000010001c7312 */ /* 0x000e620000201c00 */
[----:B0-----:R-:W-:-:S07]  /*2f40*/  DMUL R36, R32, 4 ;  /* 0x4010000020247828 */ /* 0x001fce0000000000 */
[----:B------:R-:W0:Y:S01]  /*2f50*/  I2F.F64 R34, R34 ;  /* 0x0000002200227312 */ /* 0x000e220000201c00 */
        /* <DEDUP_REMOVED lines=13> */
[----:B------:R-:W-:-:S08]  /*3030*/  DFMA R36, R34, R36, R28 ;  /* 0x000000242224722b */ /* 0x000fd0000000001c */
[----:B------:R-:W-:-:S08]  /*3040*/  DMUL R90, R88, R36 ;  /* 0x00000024585a7228 */ /* 0x000fd00000000000 */
[----:B------:R-:W-:Y:S02]  /*3050*/  DFMA R68, R90, -R90, R88 ;  /* 0x8000005a5a44722b */ /* 0x000fe40000000058 */
[----:B--2---:R-:W-:-:S08]  /*3060*/  DADD R32, R72, -R70 ;  /* 0x0000000048207229 */ /* 0x004fd00000000846 */
[----:B------:R-:W-:Y:S01]  /*3070*/  DADD R34, |R32|, |R32| ;  /* 0x0000000020227229 */ /* 0x000fe20000000620 */
[----:B------:R-:W-:Y:S02]  /*3080*/  VIADD R33, R37, 0xfff00000 ;  /* 0xfff0000025217836 */ /* 0x000fe40000000000 */
[----:B------:R-:W-:-:S05]  /*3090*/  IMAD.MOV.U32 R32, RZ, RZ, R36 ;  /* 0x000000ffff207224 */ /* 0x000fca00078e0024 */
[----:B------:R-:W-:Y:S02]  /*30a0*/  DSETP.MAX.AND P2, P3, R34, R42, PT ;  /* 0x0000002a2200722a */ /* 0x000fe40003b4f000 */
[----:B------:R-:W-:Y:S01]  /*30b0*/  IMAD.MOV.U32 R46, RZ, RZ, R34 ;  /* 0x000000ffff2e7224 */ /* 0x000fe200078e0022 */
[----:B------:R-:W-:-:S04]  /*30c0*/  DFMA R60, R68, R32, R90 ;  /* 0x00000020443c722b */ /* 0x000fc8000000005a */
[----:B------:R-:W-:Y:S02]  /*30d0*/  SEL R46, R46, R47, P2 ;  /* 0x0000002f2e2e7207 */ /* 0x000fe40001000000 */
[----:B------:R-:W-:Y:S02]  /*30e0*/  FSEL R47, R35, R43, P2 ;  /* 0x0000002b232f7208 */ /* 0x000fe40001000000 */
[----:B------:R-:W-:-:S03]  /*30f0*/  ISETP.GE.U32.AND P2, PT, R28, 0x7ca00000, PT ;  /* 0x7ca000001c00780c */ /* 0x000fc60003f46070 */
[----:B------:R-:W-:-:S10]  /*3100*/  @P3 LOP3.LUT R47, R43, 0x80000, RZ, 0xfc, !PT ;  /* 0x000800002b2f3812 */ /* 0x000fd400078efcff */
[----:B------:R-:W-:Y:S05]  /*3110*/  @!P2 BRA `(.L_x_62) ;  /* 0x000000000018a947 */ /* 0x000fea0003800000 */
[----:B------:R-:W-:Y:S01]  /*3120*/  IMAD.MOV.U32 R16, RZ, RZ, R36 ;  /* 0x000000ffff107224 */ /* 0x000fe200078e0024 */
[----:B------:R-:W-:Y:S01]  /*3130*/  MOV R55, R28 ;  /* 0x0000001c00377202 */ /* 0x000fe20000000f00 */
[----:B------:R-:W-:Y:S01]  /*3140*/  IMAD.MOV.U32 R87, RZ, RZ, R69 ;  /* 0x000000ffff577224 */ /* 0x000fe200078e0045 */
[----:B------:R-:W-:Y:S01]  /*3150*/  MOV R92, 0x3180 ;  /* 0x00003180005c7802 */ /* 0x000fe20000000f00 */
[----:B------:R-:W-:-:S07]  /*3160*/  IMAD.MOV.U32 R57, RZ, RZ, R33 ;  /* 0x000000ffff397224 */ /* 0x000fce00078e0021 */
[----:B------:R-:W-:Y:S05]  /*3170*/  CALL.REL.NOINC `($__internal_4_$__cuda_sm20_dsqrt_rn_f64_mediumpath_v1) ;  /* 0x000000bc005c7944 */ /* 0x000fea0003c00000 */
.L_x_62:
[----:B------:R-:W-:Y:S05]  /*3180*/  BSYNC.RECONVERGENT B1 ;  /* 0x0000000000017941 */ /* 0x000fea0003800200 */
.L_x_61:
[----:B------:R-:W2:Y:S01]  /*3190*/  LDL.128 R32, [R1+0x30] ;  /* 0x0000300001207983 */ /* 0x000ea20000100c00 */
[----:B------:R-:W-:Y:S01]  /*31a0*/  IMAD.IADD R36, R53, 0x1, -R10 ;  /* 0x0000000135247824 */ /* 0x000fe200078e0a0a */
[----:B------:R-:W-:Y:S01]  /*31b0*/  SEL R14, R14, 0x1, !P0 ;  /* 0x000000010e0e7807 */ /* 0x000fe20004000000 */
[----:B------:R-:W-:Y:S01]  /*31c0*/  IMAD.IADD R16, R52, 0x1, -R9 ;  /* 0x0000000134107824 */ /* 0x000fe200078e0a09 */
[----:B------:R-:W-:Y:S01]  /*31d0*/  BSSY.RECONVERGENT B1, `(.L_x_63) ;  /* 0x0000037000017945 */ /* 0x000fe20003800200 */
[----:B------:R-:W-:Y:S01]  /*31e0*/  IMAD.IADD R38, R51, 0x1, -R11 ;  /* 0x0000000133267824 */ /* 0x000fe200078e0a0b */
[----:B------:R-:W-:Y:S01]  /*31f0*/  SEL R14, R14, 0x1, !P1 ;  /* 0x000000010e0e7807 */ /* 0x000fe20004800000 */
[----:B------:R-:W0:Y:S08]  /*3200*/  I2F.F64 R36, R36 ;  /* 0x0000002400247312 */ /* 0x000e300000201c00 */
[----:B------:R-:W1:Y:S01]  /*3210*/  I2F.F64 R28, R16 ;  /* 0x00000010001c7312 */ /* 0x000e620000201c00 */
[----:B0-----:R-:W-:-:S07]  /*3220*/  DMUL R40, R36, 4 ;  /* 0x4010000024287828 */ /* 0x001fce0000000000 */
[----:B------:R-:W0:Y:S01]  /*3230*/  I2F.F64 R38, R38 ;  /* 0x0000002600267312 */ /* 0x000e220000201c00 */
[----:B------:R-:W-:Y:S02]  /*3240*/  DMUL R42, R36, R40 ;  /* 0x00000028242a7228 */ /* 0x000fe40000000000 */
[----:B-1----:R-:W-:Y:S02]  /*3250*/  DADD R40, R28, R28 ;  /* 0x000000001c287229 */ /* 0x002fe4000000001c */
[----:B0-----:R-:W-:-:S06]  /*3260*/  DMUL R44, R38, 3 ;  /* 0x40080000262c7828 */ /* 0x001fcc0000000000 */
[----:B------:R-:W-:Y:S01]  /*3270*/  DFMA R40, R28, R40, R42 ;  /* 0x000000281c28722b */ /* 0x000fe2000000002a */
[----:B------:R-:W-:-:S07]  /*3280*/  IMAD.MOV.U32 R43, RZ, RZ, R61 ;  /* 0x000000ffff2b7224 */ /* 0x000fce00078e003d */
[----:B------:R-:W-:Y:S01]  /*3290*/  DFMA R88, R38, R44, R40 ;  /* 0x0000002c2658722b */ /* 0x000fe20000000028 */
[----:B------:R-:W-:Y:S02]  /*32a0*/  IMAD.MOV.U32 R40, RZ, RZ, 0x0 ;  /* 0x00000000ff287424 */ /* 0x000fe400078e00ff */
[----:B------:R-:W-:-:S03]  /*32b0*/  IMAD.MOV.U32 R41, RZ, RZ, 0x3fd80000 ;  /* 0x3fd80000ff297424 */ /* 0x000fc600078e00ff */
        /* <DEDUP_REMOVED lines=11> */
[----:B------:R-:W-:-:S08]  /*3370*/  DADD R36, |R36|, |R36| ;  /* 0x0000000024247229 */ /* 0x000fd00000000624 */
[----:B------:R-:W-:Y:S02]  /*3380*/  DSETP.MAX.AND P2, P3, R36, R60, PT ;  /* 0x0000003c2400722a */ /* 0x000fe40003b4f000 */
[----:B------:R-:W-:-:S04]  /*3390*/  IMAD.MOV.U32 R16, RZ, RZ, R37 ;  /* 0x000000ffff107224 */ /* 0x000fc800078e0025 */
[----:B------:R-:W-:Y:S01]  /*33a0*/  SEL R42, R36, R60, P2 ;  /* 0x0000003c242a7207 */ /* 0x000fe20001000000 */
[----:B------:R-:W-:Y:S01]  /*33b0*/  IMAD.MOV.U32 R36, RZ, RZ, R46 ;  /* 0x000000ffff247224 */ /* 0x000fe200078e002e */
[----:B------:R-:W-:-:S03]  /*33c0*/  FSEL R45, R16, R43, P2 ;  /* 0x0000002b102d7208 */ /* 0x000fc60001000000 */
[----:B------:R-:W-:-:S03]  /*33d0*/  IMAD.MOV.U32 R37, RZ, RZ, R42 ;  /* 0x000000ffff257224 */ /* 0x000fc600078e002a */
[----:B------:R-:W-:-:S04]  /*33e0*/  @P3 LOP3.LUT R45, R43, 0x80000, RZ, 0xfc, !PT ;  /* 0x000800002b2d3812 */ /* 0x000fc800078efcff */
[----:B------:R-:W-:-:S05]  /*33f0*/  MOV R43, R45 ;  /* 0x0000002d002b7202 */ /* 0x000fca0000000f00 */
[----:B------:R-:W-:Y:S01]  /*3400*/  IMAD.MOV.U32 R16, RZ, RZ, R43 ;  /* 0x000000ffff107224 */ /* 0x000fe200078e002b */
[----:B------:R-:W-:-:S06]  /*3410*/  DSETP.MAX.AND P2, P3, R46, R42, PT ;  /* 0x0000002a2e00722a */ /* 0x000fcc0003b4f000 */
[----:B------:R-:W-:Y:S02]  /*3420*/  FSEL R47, R47, R16, P2 ;  /* 0x000000102f2f7208 */ /* 0x000fe40001000000 */
[----:B------:R-:W-:-:S06]  /*3430*/  SEL R36, R36, R37, P2 ;  /* 0x0000002524247207 */ /* 0x000fcc0001000000 */
[----:B------:R-:W-:-:S05]  /*3440*/  @P3 LOP3.LUT R47, R16, 0x80000, RZ, 0xfc, !PT ;  /* 0x00080000102f3812 */ /* 0x000fca00078efcff */
[----:B------:R-:W-:-:S06]  /*3450*/  IMAD.MOV.U32 R37, RZ, RZ, R47 ;  /* 0x000000ffff257224 */ /* 0x000fcc00078e002f */
[----:B------:R-:W-:Y:S01]  /*3460*/  DSETP.GT.AND P0, PT, R36, R58, PT ;  /* 0x0000003a2400722a */ /* 0x000fe20003f04000 */
[----:B------:R-:W-:Y:S02]  /*3470*/  VIADD R37, R41, 0xfff00000 ;  /* 0xfff0000029257836 */ /* 0x000fe40000000000 */
[----:B------:R-:W-:-:S03]  /*3480*/  IMAD.MOV.U32 R36, RZ, RZ, R40 ;  /* 0x000000ffff247224 */ /* 0x000fc600078e0028 */
[----:B------:R-:W-:-:S03]  /*3490*/  SEL R14, R14, 0x1, !P0 ;  /* 0x000000010e0e7807 */ /* 0x000fc60004000000 */
[----:B------:R-:W-:Y:S01]  /*34a0*/  DFMA R38, R68, R36, R90 ;  /* 0x000000244426722b */ /* 0x000fe2000000005a */
[----:B------:R-:W-:Y:S10]  /*34b0*/  @!P1 BRA `(.L_x_64) ;  /* 0x0000000000209947 */ /* 0x000ff40003800000 */
[----:B------:R-:W-:Y:S01]  /*34c0*/  IMAD.MOV.U32 R16, RZ, RZ, R40 ;  /* 0x000000ffff107224 */ /* 0x000fe200078e0028 */
[----:B------:R-:W-:Y:S01]  /*34d0*/  MOV R57, R37 ;  /* 0x0000002500397202 */ /* 0x000fe20000000f00 */
[----:B------:R-:W-:Y:S01]  /*34e0*/  IMAD.MOV.U32 R87, RZ, RZ, R69 ;  /* 0x000000ffff577224 */ /* 0x000fe200078e0045 */
[----:B------:R-:W-:Y:S01]  /*34f0*/  MOV R92, 0x3520 ;  /* 0x00003520005c7802 */ /* 0x000fe20000000f00 */
[----:B------:R-:W-:-:S07]  /*3500*/  IMAD.MOV.U32 R55, RZ, RZ, R28 ;  /* 0x000000ffff377224 */ /* 0x000fce00078e001c */
[----:B------:R-:W-:Y:S05]  /*3510*/  CALL.REL.NOINC `($__internal_4_$__cuda_sm20_dsqrt_rn_f64_mediumpath_v1) ;  /* 0x000000b800747944 */ /* 0x000fea0003c00000 */
[----:B------:R-:W-:Y:S02]  /*3520*/  IMAD.MOV.U32 R38, RZ, RZ, R60 ;  /* 0x000000ffff267224 */ /* 0x000fe400078e003c */
[----:B------:R-:W-:-:S07]  /*3530*/  IMAD.MOV.U32 R39, RZ, RZ, R61 ;  /* 0x000000ffff277224 */ /* 0x000fce00078e003d */
.L_x_64:
[----:B------:R-:W-:Y:S05]  /*3540*/  BSYNC.RECONVERGENT B1 ;  /* 0x0000000000017941 */ /* 0x000fea0003800200 */
.L_x_63:
[----:B------:R-:W-:Y:S01]  /*3550*/  IMAD.IADD R46, R50, 0x1, -R19 ;  /* 0x00000001322e7824 */ /* 0x000fe200078e0a13 */
[----:B------:R-:W-:Y:S01]  /*3560*/  BSSY.RECONVERGENT B1, `(.L_x_65) ;  /* 0x0000033000017945 */ /* 0x000fe20003800200 */
[----:B------:R-:W-:Y:S02]  /*3570*/  IMAD.IADD R16, R49, 0x1, -R18 ;  /* 0x0000000131107824 */ /* 0x000fe400078e0a12 */
[----:B------:R-:W0:Y:S01]  /*3580*/  I2F.F64 R36, R46 ;  /* 0x0000002e00247312 */ /* 0x000e220000201c00 */
[----:B------:R-:W-:-:S07]  /*3590*/  IMAD.IADD R47, R48, 0x1, -R20 ;  /* 0x00000001302f7824 */ /* 0x000fce00078e0a14 */
[----:B------:R-:W1:Y:S01]  /*35a0*/  I2F.F64 R28, R16 ;  /* 0x00000010001c7312 */ /* 0x000e620000201c00 */
[----:B0-----:R-:W-:-:S07]  /*35b0*/  DMUL R44, R36, 4 ;  /* 0x40100000242c7828 */ /* 0x001fce0000000000 */
[----:B------:R-:W0:Y:S01]  /*35c0*/  I2F.F64 R88, R47 ;  /* 0x0000002f00587312 */ /* 0x000e220000201c00 */
[----:B-1----:R-:W-:Y:S02]  /*35d0*/  DADD R40, R28, R28 ;  /* 0x000000001c287229 */ /* 0x002fe4000000001c */
[----:B------:R-:W-:Y:S02]  /*35e0*/  DMUL R44, R36, R44 ;  /* 0x0000002c242c7228 */ /* 0x000fe40000000000 */
[----:B0-----:R-:W-:-:S06]  /*35f0*/  DMUL R36, R88, 3 ;  /* 0x4008000058247828 */ /* 0x001fcc0000000000 */
[----:B------:R-:W-:Y:S02]  /*3600*/  DFMA R40, R28, R40, R44 ;  /* 0x000000281c28722b */ /* 0x000fe4000000002c */
[----:B------:R-:W-:-:S06]  /*3610*/  DADD R28, R4, -R74 ;  /* 0x00000000041c7229 */ /* 0x000fcc000000084a */
[----:B------:R-:W-:Y:S02]  /*3620*/  DFMA R88, R88, R36, R40 ;  /* 0x000000245858722b */ /* 0x000fe40000000028 */
[----:B------:R-:W-:Y:S01]  /*3630*/  DADD R28, |R28|, |R28| ;  /* 0x000000001c1c7229 */ /* 0x000fe2000000061c */
[----:B------:R-:W-:Y:S02]  /*3640*/  IMAD.MOV.U32 R41, RZ, RZ, R38 ;  /* 0x000000ffff297224 */ /* 0x000fe400078e0026 */
[----:B------:R-:W-:Y:S01]  /*3650*/  IMAD.MOV.U32 R40, RZ, RZ, 0x1 ;  /* 0x00000001ff287424 */ /* 0x000fe200078e00ff */
[----:B------:R-:W0:Y:S04]  /*3660*/  MUFU.RSQ64H R45, R89 ;  /* 0x00000059002d7308 */ /* 0x000e280000001c00 */
[----:B------:R-:W-:Y:S01]  /*3670*/  DSETP.MAX.AND P0, P1, R28, R38, PT ;  /* 0x000000261c00722a */ /* 0x000fe2000390f000 */
[----:B------:R-:W-:-:S02]  /*3680*/  VIADD R44, R89, 0xfcb00000 ;  /* 0xfcb00000592c7836 */ /* 0x000fc40000000000 */
[----:B------:R-:W-:Y:S02]  /*3690*/  IMAD.MOV.U32 R16, RZ, RZ, R29 ;  /* 0x000000ffff107224 */ /* 0x000fe400078e001d */
[----:B------:R-:W-:Y:S01]  /*36a0*/  IMAD.MOV.U32 R38, RZ, RZ, 0x0 ;  /* 0x00000000ff267424 */ /* 0x000fe200078e00ff */
[----:B------:R-:W-:Y:S02]  /*36b0*/  SEL R28, R28, R41, P0 ;  /* 0x000000291c1c7207 */ /* 0x000fe40000000000 */
[----:B------:R-:W-:Y:S01]  /*36c0*/  FSEL R47, R16, R39, P0 ;  /* 0x00000027102f7208 */ /* 0x000fe20000000000 */
[----:B------:R-:W-:Y:S01]  /*36d0*/  IMAD.MOV.U32 R16, RZ, RZ, 0x1 ;  /* 0x00000001ff107424 */ /* 0x000fe200078e00ff */
[----:B0-----:R-:W-:-:S04]  /*36e0*/  DMUL R36, R44, R44 ;  /* 0x0000002c2c247228 */ /* 0x001fc80000000000 */
[----:B------:R-:W-:Y:S02]  /*36f0*/  @P1 LOP3.LUT R47, R39, 0x80000, RZ, 0xfc, !PT ;  /* 0x00080000272f1812 */ /* 0x000fe400078efcff */
[----:B------:R-:W-:Y:S02]  /*3700*/  MOV R39, 0x3fd80000 ;  /* 0x3fd8000000277802 */ /* 0x000fe40000000f00 */
[----:B------:R-:W-:Y:S01]  /*3710*/  ISETP.GE.U32.AND P1, PT, R44, 0x7ca00000, PT ;  /* 0x7ca000002c00780c */ /* 0x000fe20003f26070 */
[----:B------:R-:W-:Y:S01]  /*3720*/  IMAD.MOV.U32 R29, RZ, RZ, R47 ;  /* 0x000000ffff1d7224 */ /* 0x000fe200078e002f */
[----:B------:R-:W-:-:S05]  /*3730*/  DFMA R36, R88, -R36, 1 ;  /* 0x3ff000005824742b */ /* 0x000fca0000000824 */
[----:B------:R-:W-:-:S03]  /*3740*/  DSETP.GT.AND P0, PT, R28, R58, PT ;  /* 0x0000003a1c00722a */ /* 0x000fc60003f04000 */
[----:B------:R-:W-:Y:S02]  /*3750*/  DFMA R28, R36, R38, 0.5 ;  /* 0x3fe00000241c742b */ /* 0x000fe40000000026 */
[----:B------:R-:W-:-:S08]  /*3760*/  DMUL R36, R44, R36 ;  /* 0x000000242c247228 */ /* 0x000fd00000000000 */
[----:B------:R-:W-:Y:S01]  /*3770*/  DFMA R46, R28, R36, R44 ;  /* 0x000000241c2e722b */ /* 0x000fe2000000002c */
[----:B------:R0:W-:Y:S01]  /*3780*/  @P0 STL.U8 [R1+0x98], R16 ;  /* 0x0000981001000387 */ /* 0x0001e20000100000 */
[----:B------:R-:W-:-:S06]  /*3790*/  @P0 PRMT R14, R40, 0x7610, R14 ;  /* 0x00007610280e0816 */ /* 0x000fcc000000000e */
[----:B------:R-:W-:Y:S02]  /*37a0*/  DMUL R90, R88, R46 ;  /* 0x0000002e585a7228 */ /* 0x000fe40000000000 */
[----:B------:R-:W-:Y:S02]  /*37b0*/  VIADD R29, R47, 0xfff00000 ;  /* 0xfff000002f1d7836 */ /* 0x000fe40000000000 */
[----:B------:R-:W-:-:S04]  /*37c0*/  IMAD.MOV.U32 R28, RZ, RZ, R46 ;  /* 0x000000ffff1c7224 */ /* 0x000fc800078e002e */
[----:B------:R-:W-:-:S08]  /*37d0*/  DFMA R38, R90, -R90, R88 ;  /* 0x8000005a5a26722b */ /* 0x000fd00000000058 */
[----:B------:R-:W-:Y:S01]  /*37e0*/  DFMA R36, R38, R28, R90 ;  /* 0x0000001c2624722b */ /* 0x000fe2000000005a */
[----:B0-----:R-:W-:Y:S10]  /*37f0*/  @!P1 BRA `(.L_x_66) ;  /* 0x0000000000249947 */ /* 0x001ff40003800000 */
[----:B------:R-:W-:Y:S01]  /*3800*/  IMAD.MOV.U32 R16, RZ, RZ, R46 ;  /* 0x000000ffff107224 */ /* 0x000fe200078e002e */
[----:B------:R-:W-:Y:S01]  /*3810*/  MOV R57, R29 ;  /* 0x0000001d00397202 */ /* 0x000fe20000000f00 */
[----:B------:R-:W-:Y:S01]  /*3820*/  IMAD.MOV.U32 R68, RZ, RZ, R38 ;  /* 0x000000ffff447224 */ /* 0x000fe200078e0026 */
[----:B------:R-:W-:Y:S01]  /*3830*/  MOV R92, 0x3870 ;  /* 0x00003870005c7802 */ /* 0x000fe20000000f00 */
[----:B------:R-:W-:Y:S02]  /*3840*/  IMAD.MOV.U32 R87, RZ, RZ, R39 ;  /* 0x000000ffff577224 */ /* 0x000fe400078e0027 */
[----:B------:R-:W-:-:S07]  /*3850*/  IMAD.MOV.U32 R55, RZ, RZ, R44 ;  /* 0x000000ffff377224 */ /* 0x000fce00078e002c */
[----:B------:R-:W-:Y:S05]  /*3860*/  CALL.REL.NOINC `($__internal_4_$__cuda_sm20_dsqrt_rn_f64_mediumpath_v1) ;  /* 0x000000b400a07944 */ /* 0x000fea0003c00000 */
[----:B------:R-:W-:Y:S02]  /*3870*/  IMAD.MOV.U32 R36, RZ, RZ, R60 ;  /* 0x000000ffff247224 */ /* 0x000fe400078e003c */
[----:B------:R-:W-:-:S07]  /*3880*/  IMAD.MOV.U32 R37, RZ, RZ, R61 ;  /* 0x000000ffff257224 */ /* 0x000fce00078e003d */
.L_x_66:
[----:B------:R-:W-:Y:S05]  /*3890*/  BSYNC.RECONVERGENT B1 ;  /* 0x0000000000017941 */ /* 0x000fea0003800200 */
.L_x_65:
[----:B------:R-:W-:Y:S01]  /*38a0*/  IMAD.IADD R46, R3, 0x1, -R12 ;  /* 0x00000001032e7824 */ /* 0x000fe200078e0a0c */
[----:B------:R-:W-:Y:S01]  /*38b0*/  BSSY.RECONVERGENT B1, `(.L_x_67) ;  /* 0x000002d000017945 */ /* 0x000fe20003800200 */
[----:B------:R-:W-:Y:S02]  /*38c0*/  IMAD.IADD R16, R30, 0x1, -R21 ;  /* 0x000000011e107824 */ /* 0x000fe400078e0a15 */
[----:B------:R-:W0:Y:S01]  /*38d0*/  I2F.F64 R38, R46 ;  /* 0x0000002e00267312 */ /* 0x000e220000201c00 */
[----:B------:R-:W-:-:S07]  /*38e0*/  IMAD.IADD R47, R8, 0x1, -R13 ;  /* 0x00000001082f7824 */ /* 0x000fce00078e0a0d */
[----:B------:R1:W2:Y:S01]  /*38f0*/  I2F.F64 R28, R16 ;  /* 0x00000010001c7312 */ /* 0x0002a20000201c00 */
[----:B0-----:R-:W-:-:S07]  /*3900*/  DMUL R44, R38, 4 ;  /* 0x40100000262c7828 */ /* 0x001fce0000000000 */
[----:B------:R-:W0:Y:S01]  /*3910*/  I2F.F64 R88, R47 ;  /* 0x0000002f00587312 */ /* 0x000e220000201c00 */
[----:B-1----:R-:W-:Y:S01]  /*3920*/  MOV R16, R37 ;  /* 0x0000002500107202 */ /* 0x002fe20000000f00 */
[----:B--2---:R-:W-:Y:S02]  /*3930*/  DADD R40, R28, R28 ;  /* 0x000000001c287229 */ /* 0x004fe4000000001c */
[----:B------:R-:W-:Y:S02]  /*3940*/  DMUL R44, R38, R44 ;  /* 0x0000002c262c7228 */ /* 0x000fe40000000000 */
[----:B0-----:R-:W-:-:S06]  /*3950*/  DMUL R38, R88, 3 ;  /* 0x4008000058267828 */ /* 0x001fcc0000000000 */
[----:B------:R-:W-:Y:S01]  /*3960*/  DFMA R40, R28, R40, R44 ;  /* 0x000000281c28722b */ /* 0x000fe2000000002c */
[----:B------:R-:W-:Y:S02]  /*3970*/  IMAD.MOV.U32 R44, RZ, RZ, 0x0 ;  /* 0x00000000ff2c7424 */ /* 0x000fe400078e00ff */
[----:B------:R-:W-:-:S05]  /*3980*/  IMAD.MOV.U32 R45, RZ, RZ, 0x3fd80000 ;  /* 0x3fd80000ff2d7424 */ /* 0x000fca00078e00ff */
[----:B------:R-:W-:-:S06]  /*3990*/  DFMA R88, R88, R38, R40 ;  /* 0x000000265858722b */ /* 0x000fcc0000000028 */
[----:B------:R-:W0:Y:S04]  /*39a0*/  MUFU.RSQ64H R29, R89 ;  /* 0x00000059001d7308 */ /* 0x000e280000001c00 */
[----:B------:R-:W-:-:S06]  /*39b0*/  VIADD R28, R89, 0xfcb00000 ;  /* 0xfcb00000591c7836 */ /* 0x000fcc0000000000 */
[----:B0-----:R-:W-:-:S08]  /*39c0*/  DMUL R38, R28, R28 ;  /* 0x0000001c1c267228 */ /* 0x001fd00000000000 */
[----:B------:R-:W-:-:S08]  /*39d0*/  DFMA R38, R88, -R38, 1 ;  /* 0x3ff000005826742b */ /* 0x000fd00000000826 */
[----:B------:R-:W-:Y:S02]  /*39e0*/  DFMA R44, R38, R44, 0.5 ;  /* 0x3fe00000262c742b */ /* 0x000fe4000000002c */
[----:B------:R-:W-:Y:S02]  /*39f0*/  DMUL R40, R28, R38 ;  /* 0x000000261c287228 */ /* 0x000fe40000000000 */
[----:B------:R-:W-:-:S06]  /*3a00*/  DADD R38, -R72, R6 ;  /* 0x0000000048267229 */ /* 0x000fcc0000000106 */
[----:B------:R-:W-:Y:S02]  /*3a10*/  DFMA R44, R44, R40, R28 ;  /* 0x000000282c2c722b */ /* 0x000fe4000000001c */
[----:B------:R-:W-:Y:S01]  /*3a20*/  DADD R38, |R38|, |R38| ;  /* 0x0000000026267229 */ /* 0x000fe20000000626 */
[----:B------:R-:W-:-:S05]  /*3a30*/  IMAD.MOV.U32 R41, RZ, RZ, R36 ;  /* 0x000000ffff297224 */ /* 0x000fca00078e0024 */
[----:B------:R-:W-:Y:S02]  /*3a40*/  DMUL R90, R88, R44 ;  /* 0x0000002c585a7228 */ /* 0x000fe40000000000 */
[----:B------:R-:W-:Y:S02]  /*3a50*/  DSETP.MAX.AND P0, P1, R38, R36, PT ;  /* 0x000000242600722a */ /* 0x000fe4000390f000 */
[----:B------:R-:W-:Y:S02]  /*3a60*/  IMAD.MOV.U32 R40, RZ, RZ, R38 ;  /* 0x000000ffff287224 */ /* 0x000fe400078e0026 */
[----:B------:R-:W-:Y:S02]  /*3a70*/  VIADD R37, R45, 0xfff00000 ;  /* 0xfff000002d257836 */ /* 0x000fe40000000000 */
[----:B------:R-:W-:Y:S01]  /*3a80*/  DFMA R68, R90, -R90, R88 ;  /* 0x8000005a5a44722b */ /* 0x000fe20000000058 */
[----:B------:R-:W-:Y:S01]  /*3a90*/  SEL R40, R40, R41, P0 ;  /* 0x0000002928287207 */ /* 0x000fe20000000000 */
[----:B------:R-:W-:Y:S01]  /*3aa0*/  IMAD.MOV.U32 R36, RZ, RZ, R44 ;  /* 0x000000ffff247224 */ /* 0x000fe200078e002c */
[----:B------:R-:W-:-:S02]  /*3ab0*/  FSEL R41, R39, R16, P0 ;  /* 0x0000001027297208 */ /* 0x000fc40000000000 */
[----:B------:R-:W-:-:S03]  /*3ac0*/  ISETP.GE.U32.AND P0, PT, R28, 0x7ca00000, PT ;  /* 0x7ca000001c00780c */ /* 0x000fc60003f06070 */
[----:B------:R-:W-:Y:S01]  /*3ad0*/  DFMA R38, R68, R36, R90 ;  /* 0x000000244426722b */ /* 0x000fe2000000005a */
[----:B------:R-:W-:-:S09]  /*3ae0*/  @P1 LOP3.LUT R41, R16, 0x80000, RZ, 0xfc, !PT ;  /* 0x0008000010291812 */ /* 0x000fd200078efcff */
[----:B------:R-:W-:Y:S05]  /*3af0*/  @!P0 BRA `(.L_x_68) ;  /* 0x0000000000208947 */ /* 0x000fea0003800000 */
        /* <DEDUP_REMOVED lines=8> */
.L_x_68:
[----:B------:R-:W-:Y:S05]  /*3b80*/  BSYNC.RECONVERGENT B1 ;  /* 0x0000000000017941 */ /* 0x000fea0003800200 */
.L_x_67:
[----:B------:R-:W-:Y:S01]  /*3b90*/  IADD3 R55, PT, PT, R53, -R19, RZ ;  /* 0x8000001335377210 */ /* 0x000fe20007ffe0ff */
[----:B------:R-:W-:Y:S01]  /*3ba0*/  IMAD.IADD R16, R52, 0x1, -R18 ;  /* 0x0000000134107824 */ /* 0x000fe200078e0a12 */
[----:B------:R-:W-:Y:S01]  /*3bb0*/  BSSY.RECONVERGENT B1, `(.L_x_69) ;  /* 0x000002c000017945 */ /* 0x000fe20003800200 */
[----:B------:R-:W-:Y:S01]  /*3bc0*/  IMAD.IADD R57, R51, 0x1, -R20 ;  /* 0x0000000133397824 */ /* 0x000fe200078e0a14 */
[----:B------:R0:W1:Y:S08]  /*3bd0*/  I2F.F64 R36, R55 ;  /* 0x0000003700247312 */ /* 0x0000700000201c00 */
[----:B------:R-:W2:Y:S01]  /*3be0*/  I2F.F64 R28, R16 ;  /* 0x00000010001c7312 */ /* 0x000ea20000201c00 */
[----:B0-----:R-:W-:Y:S01]  /*3bf0*/  IMAD.MOV.U32 R55, RZ, RZ, R38 ;  /* 0x000000ffff377224 */ /* 0x001fe200078e0026 */
[----:B-1----:R-:W-:-:S06]  /*3c00*/  DMUL R46, R36, 4 ;  /* 0x40100000242e7828 */ /* 0x002fcc0000000000 */
[----:B------:R-:W0:Y:S01]  /*3c10*/  I2F.F64 R88, R57 ;  /* 0x0000003900587312 */ /* 0x000e220000201c00 */
        /* <DEDUP_REMOVED lines=13> */
[----:B------:R-:W-:-:S06]  /*3cf0*/  DADD R36, R76, -R70 ;  /* 0x000000004c247229 */ /* 0x000fcc0000000846 */
[----:B------:R-:W-:Y:S02]  /*3d00*/  DFMA R46, R46, R44, R28 ;  /* 0x0000002c2e2e722b */ /* 0x000fe4000000001c */
[----:B------:R-:W-:-:S06]  /*3d10*/  DADD R44, |R36|, |R36| ;  /* 0x00000000242c7229 */ /* 0x000fcc0000000624 */
[----:B------:R-:W-:Y:S02]  /*3d20*/  DMUL R90, R88, R46 ;  /* 0x0000002e585a7228 */ /* 0x000fe40000000000 */
[----:B------:R-:W-:Y:S01]  /*3d30*/  DSETP.MAX.AND P0, P1, R44, R38, PT ;  /* 0x000000262c00722a */ /* 0x000fe2000390f000 */
[----:B------:R-:W-:Y:S02]  /*3d40*/  VIADD R37, R47, 0xfff00000 ;  /* 0xfff000002f257836 */ /* 0x000fe40000000000 */
[----:B------:R-:W-:Y:S02]  /*3d50*/  IMAD.MOV.U32 R38, RZ, RZ, R44 ;  /* 0x000000ffff267224 */ /* 0x000fe400078e002c */
[----:B------:R-:W-:Y:S01]  /*3d60*/  IMAD.MOV.U32 R36, RZ, RZ, R46 ;  /* 0x000000ffff247224 */ /* 0x000fe200078e002e */
[----:B------:R-:W-:Y:S02]  /*3d70*/  DFMA R68, R90, -R90, R88 ;  /* 0x8000005a5a44722b */ /* 0x000fe40000000058 */
[----:B------:R-:W-:-:S02]  /*3d80*/  SEL R38, R38, R55, P0 ;  /* 0x0000003726267207 */ /* 0x000fc40000000000 */
[----:B------:R-:W-:Y:S02]  /*3d90*/  FSEL R55, R45, R39, P0 ;  /* 0x000000272d377208 */ /* 0x000fe40000000000 */
[----:B------:R-:W-:Y:S02]  /*3da0*/  ISETP.GE.U32.AND P0, PT, R28, 0x7ca00000, PT ;  /* 0x7ca000001c00780c */ /* 0x000fe40003f06070 */
[----:B------:R-:W-:Y:S01]  /*3db0*/  @P1 LOP3.LUT R55, R39, 0x80000, RZ, 0xfc, !PT ;  /* 0x0008000027371812 */ /* 0x000fe200078efcff */
[----:B------:R-:W-:-:S03]  /*3dc0*/  DFMA R44, R68, R36, R90 ;  /* 0x00000024442c722b */ /* 0x000fc6000000005a */
[----:B------:R-:W-:-:S07]  /*3dd0*/  MOV R39, R55 ;  /* 0x0000003700277202 */ /* 0x000fce0000000f00 */
        /* <DEDUP_REMOVED lines=9> */
.L_x_70:
[----:B------:R-:W-:Y:S05]  /*3e70*/  BSYNC.RECONVERGENT B1 ;  /* 0x0000000000017941 */ /* 0x000fea0003800200 */
.L_x_69:
[----:B------:R-:W-:Y:S01]  /*3e80*/  IMAD.IADD R55, R50, 0x1, -R10 ;  /* 0x0000000132377824 */ /* 0x000fe200078e0a0a */
[----:B------:R-:W-:Y:S01]  /*3e90*/  BSSY.RECONVERGENT B1, `(.L_x_71) ;  /* 0x000002b000017945 */ /* 0x000fe20003800200 */
[----:B------:R-:W-:Y:S02]  /*3ea0*/  IMAD.IADD R16, R49, 0x1, -R9 ;  /* 0x0000000131107824 */ /* 0x000fe400078e0a09 */
[----:B------:R0:W1:Y:S01]  /*3eb0*/  I2F.F64 R36, R55 ;  /* 0x0000003700247312 */ /* 0x0000620000201c00 */
[----:B------:R-:W-:Y:S02]  /*3ec0*/  IMAD.IADD R57, R48, 0x1, -R11 ;  /* 0x0000000130397824 */ /* 0x000fe400078e0a0b */
[----:B------:R-:W-:-:S05]  /*3ed0*/  IMAD.MOV.U32 R86, RZ, RZ, R45 ;  /* 0x000000ffff567224 */ /* 0x000fca00078e002d */
[----:B------:R-:W2:Y:S01]  /*3ee0*/  I2F.F64 R28, R16 ;  /* 0x00000010001c7312 */ /* 0x000ea20000201c00 */
[----:B0-----:R-:W-:Y:S01]  /*3ef0*/  IMAD.MOV.U32 R55, RZ, RZ, R44 ;  /* 0x000000ffff377224 */ /* 0x001fe200078e002c */
[----:B-1----:R-:W-:-:S06]  /*3f00*/  DMUL R60, R36, 4 ;  /* 0x40100000243c7828 */ /* 0x002fcc0000000000 */
[----:B------:R-:W0:Y:S01]  /*3f10*/  I2F.F64 R88, R57 ;  /* 0x0000003900587312 */ /* 0x000e220000201c00 */
[----:B--2---:R-:W-:Y:S02]  /*3f20*/  DADD R46, R28, R28 ;  /* 0x000000001c2e7229 */ /* 0x004fe4000000001c */
[----:B------:R-:W-:Y:S02]  /*3f30*/  DMUL R60, R36, R60 ;  /* 0x0000003c243c7228 */ /* 0x000fe40000000000 */
[----:B0-----:R-:W-:-:S06]  /*3f40*/  DMUL R36, R88, 3 ;  /* 0x4008000058247828 */ /* 0x001fcc0000000000 */
[----:B------:R-:W-:-:S08]  /*3f50*/  DFMA R46, R28, R46, R60 ;  /* 0x0000002e1c2e722b */ /* 0x000fd0000000003c */
[----:B------:R-:W-:Y:S01]  /*3f60*/  DFMA R88, R88, R36, R46 ;  /* 0x000000245858722b */ /* 0x000fe2000000002e */
[----:B------:R-:W-:Y:S02]  /*3f70*/  IMAD.MOV.U32 R46, RZ, RZ, 0x0 ;  /* 0x00000000ff2e7424 */ /* 0x000fe400078e00ff */
[----:B------:R-:W-:-:S03]  /*3f80*/  IMAD.MOV.U32 R47, RZ, RZ, 0x3fd80000 ;  /* 0x3fd80000ff2f7424 */ /* 0x000fc600078e00ff */
[----:B------:R-:W0:Y:S04]  /*3f90*/  MUFU.RSQ64H R29, R89 ;  /* 0x00000059001d7308 */ /* 0x000e280000001c00 */
[----:B------:R-:W-:-:S06]  /*3fa0*/  IADD3 R28, PT, PT, R89, -0x3500000, RZ ;  /* 0xfcb00000591c7810 */ /* 0x000fcc0007ffe0ff */
        /* <DEDUP_REMOVED lines=8> */
[----:B------:R-:W-:Y:S02]  /*4030*/  DSETP.MAX.AND P0, P1, R36, R44, PT ;  /* 0x0000002c2400722a */ /* 0x000fe4000390f000 */
[----:B------:R-:W-:Y:S02]  /*4040*/  IMAD.MOV.U32 R16, RZ, RZ, R36 ;  /* 0x000000ffff107224 */ /* 0x000fe400078e0024 */
[----:B------:R-:W-:Y:S02]  /*4050*/  VIADD R45, R47, 0xfff00000 ;  /* 0xfff000002f2d7836 */ /* 0x000fe40000000000 */
[----:B------:R-:W-:Y:S01]  /*4060*/  FSEL R37, R37, R86, P0 ;  /* 0x0000005625257208 */ /* 0x000fe20000000000 */
[----:B------:R-:W-:Y:S01]  /*4070*/  DFMA R68, R90, -R90, R88 ;  /* 0x8000005a5a44722b */ /* 0x000fe20000000058 */
[----:B------:R-:W-:Y:S01]  /*4080*/  SEL R36, R16, R55, P0 ;  /* 0x0000003710247207 */ /* 0x000fe20000000000 */
[----:B------:R-:W-:Y:S01]  /*4090*/  IMAD.MOV.U32 R44, RZ, RZ, R46 ;  /* 0x000000ffff2c7224 */ /* 0x000fe200078e002e */
[----:B------:R-:W-:-:S04]  /*40a0*/  ISETP.GE.U32.AND P0, PT, R28, 0x7ca00000, PT ;  /* 0x7ca000001c00780c */ /* 0x000fc80003f06070 */
[----:B------:R-:W-:Y:S01]  /*40b0*/  @P1 LOP3.LUT R37, R86, 0x80000, RZ, 0xfc, !PT ;  /* 0x0008000056251812 */ /* 0x000fe200078efcff */
[----:B------:R-:W-:-:S08]  /*40c0*/  DFMA R60, R68, R44, R90 ;  /* 0x0000002c443c722b */ /* 0x000fd0000000005a */
[----:B------:R-:W-:Y:S05]  /*40d0*/  @!P0 BRA `(.L_x_72) ;  /* 0x0000000000188947 */ /* 0x000fea0003800000 */
[----:B------:R-:W-:Y:S01]  /*40e0*/  IMAD.MOV.U32 R16, RZ, RZ, R46 ;  /* 0x000000ffff107224 */ /* 0x000fe200078e002e */
[----:B------:R-:W-:Y:S01]  /*40f0*/  MOV R55, R28 ;  /* 0x0000001c00377202 */ /* 0x000fe20000000f00 */
[----:B------:R-:W-:Y:S01]  /*4100*/  IMAD.MOV.U32 R87, RZ, RZ, R69 ;  /* 0x000000ffff577224 */ /* 0x000fe200078e0045 */
[----:B------:R-:W-:Y:S01]  /*4110*/  MOV R92, 0x4140 ;  /* 0x00004140005c7802 */ /* 0x000fe20000000f00 */
[----:B------:R-:W-:-:S07]  /*4120*/  IMAD.MOV.U32 R57, RZ, RZ, R45 ;  /* 0x000000ffff397224 */ /* 0x000fce00078e002d */
[----:B------:R-:W-:Y:S05]  /*4130*/  CALL.REL.NOINC `($__internal_4_$__cuda_sm20_dsqrt_rn_f64_mediumpath_v1) ;  /* 0x000000ac006c7944 */ /* 0x000fea0003c00000 */
.L_x_72:
[----:B------:R-:W-:Y:S05]  /*4140*/  BSYNC.RECONVERGENT B1 ;  /* 0x0000000000017941 */ /* 0x000fea0003800200 */
.L_x_71:
[----:B------:R-:W-:Y:S01]  /*4150*/  IMAD.IADD R16, R50, 0x1, -R12 ;  /* 0x0000000132107824 */ /* 0x000fe200078e0a0c */
[----:B------:R-:W-:Y:S01]  /*4160*/  BSSY.RECONVERGENT B1, `(.L_x_73) ;  /* 0x000002f000017945 */ /* 0x000fe20003800200 */
[----:B------:R-:W-:Y:S02]  /*4170*/  IMAD.IADD R28, R49, 0x1, -R21 ;  /* 0x00000001311c7824 */ /* 0x000fe400078e0a15 */
[----:B------:R-:W0:Y:S01]  /*4180*/  I2F.F64 R44, R16 ;  /* 0x00000010002c7312 */ /* 0x000e220000201c00 */
[----:B------:R-:W-:Y:S02]  /*4190*/  IMAD.IADD R55, R48, 0x1, -R13 ;  /* 0x0000000130377824 */ /* 0x000fe400078e0a0d */
[----:B------:R-:W-:Y:S02]  /*41a0*/  IMAD.MOV.U32 R90, RZ, RZ, 0x0 ;  /* 0x00000000ff5a7424 */ /* 0x000fe400078e00ff */
[----:B------:R-:W-:Y:S02]  /*41b0*/  IMAD.MOV.U32 R91, RZ, RZ, 0x3fd80000 ;  /* 0x3fd80000ff5b7424 */ /* 0x000fe400078e00ff */
[----:B------:R-:W-:Y:S01]  /*41c0*/  IMAD.MOV.U32 R92, RZ, RZ, R61 ;  /* 0x000000ffff5c7224 */ /* 0x000fe200078e003d */
[----:B------:R-:W1:Y:S01]  /*41d0*/  I2F.F64 R28, R28 ;  /* 0x0000001c001c7312 */ /* 0x000e620000201c00 */
[----:B0-----:R-:W-:-:S07]  /*41e0*/  DMUL R68, R44, 4 ;  /* 0x401000002c447828 */ /* 0x001fce0000000000 */
[----:B------:R0:W2:Y:S01]  /*41f0*/  I2F.F64 R88, R55 ;  /* 0x0000003700587312 */ /* 0x0000a20000201c00 */
[----:B-1----:R-:W-:Y:S01]  /*4200*/  DADD R46, R28, R28 ;  /* 0x000000001c2e7229 */ /* 0x002fe2000000001c */
[----:B0-----:R-:W-:Y:S01]  /*4210*/  IMAD.MOV.U32 R55, RZ, RZ, R60 ;  /* 0x000000ffff377224 */ /* 0x001fe200078e003c */
[----:B------:R-:W-:Y:S02]  /*4220*/  DMUL R68, R44, R68 ;  /* 0x000000442c447228 */ /* 0x000fe40000000000 */
[----:B--2---:R-:W-:-:S06]  /*4230*/  DMUL R44, R88, 3 ;  /* 0x40080000582c7828 */ /* 0x004fcc0000000000 */
[----:B------:R-:W-:-:S08]  /*4240*/  DFMA R46, R28, R46, R68 ;  /* 0x0000002e1c2e722b */ /* 0x000fd00000000044 */
        /* <DEDUP_REMOVED lines=9> */
[----:B------:R-:W-:-:S06]  /*42e0*/  DADD R28, |R28|, |R28| ;  /* 0x000000001c1c7229 */ /* 0x000fcc000000061c */
[----:B------:R-:W-:Y:S02]  /*42f0*/  DMUL R46, R88, R90 ;  /* 0x0000005a582e7228 */ /* 0x000fe40000000000 */
[----:B------:R-:W-:Y:S02]  /*4300*/  DSETP.MAX.AND P0, P1, R28, R60, PT ;  /* 0x0000003c1c00722a */ /* 0x000fe4000390f000 */
[----:B------:R-:W-:Y:S01]  /*4310*/  MOV R16, R28 ;  /* 0x0000001c00107202 */ /* 0x000fe20000000f00 */
[----:B------:R-:W-:Y:S02]  /*4320*/  VIADD R61, R91, 0xfff00000 ;  /* 0xfff000005b3d7836 */ /* 0x000fe40000000000 */
[----:B------:R-:W-:Y:S01]  /*4330*/  IMAD.MOV.U32 R60, RZ, RZ, R90 ;  /* 0x000000ffff3c7224 */ /* 0x000fe200078e005a */
[----:B------:R-:W-:Y:S01]  /*4340*/  SEL R28, R16, R55, P0 ;  /* 0x00000037101c7207 */ /* 0x000fe20000000000 */
[----:B------:R-:W-:Y:S01]  /*4350*/  DFMA R68, R46, -R46, R88 ;  /* 0x8000002e2e44722b */ /* 0x000fe20000000058 */
[----:B------:R-:W-:-:S02]  /*4360*/  FSEL R29, R29, R92, P0 ;  /* 0x0000005c1d1d7208 */ /* 0x000fc40000000000 */
[----:B------:R-:W-:-:S04]  /*4370*/  ISETP.GE.U32.AND P0, PT, R44, 0x7ca00000, PT ;  /* 0x7ca000002c00780c */ /* 0x000fc80003f06070 */
[----:B------:R-:W-:Y:S01]  /*4380*/  @P1 LOP3.LUT R29, R92, 0x80000, RZ, 0xfc, !PT ;  /* 0x000800005c1d1812 */ /* 0x000fe200078efcff */
[----:B------:R-:W-:-:S08]  /*4390*/  DFMA R86, R68, R60, R46 ;  /* 0x0000003c4456722b */ /* 0x000fd0000000002e */
[----:B------:R-:W-:Y:S05]  /*43a0*/  @!P0 BRA `(.L_x_74) ;  /* 0x0000000000288947 */ /* 0x000fea0003800000 */
[----:B------:R-:W-:Y:S01]  /*43b0*/  IMAD.MOV.U32 R16, RZ, RZ, R90 ;  /* 0x000000ffff107224 */ /* 0x000fe200078e005a */
[----:B------:R-:W-:Y:S01]  /*43c0*/  MOV R92, 0x4430 ;  /* 0x00004430005c7802 */ /* 0x000fe20000000f00 */
[----:B------:R-:W-:Y:S02]  /*43d0*/  IMAD.MOV.U32 R87, RZ, RZ, R69 ;  /* 0x000000ffff577224 */ /* 0x000fe400078e0045 */
[----:B------:R-:W-:Y:S02]  /*43e0*/  IMAD.MOV.U32 R90, RZ, RZ, R46 ;  /* 0x000000ffff5a7224 */ /* 0x000fe400078e002e */
[----:B------:R-:W-:Y:S02]  /*43f0*/  IMAD.MOV.U32 R91, RZ, RZ, R47 ;  /* 0x000000ffff5b7224 */ /* 0x000fe400078e002f */
[----:B------:R-:W-:Y:S02]  /*4400*/  IMAD.MOV.U32 R55, RZ, RZ, R44 ;  /* 0x000000ffff377224 */ /* 0x000fe400078e002c */
[----:B------:R-:W-:-:S07]  /*4410*/  IMAD.MOV.U32 R57, RZ, RZ, R61 ;  /* 0x000000ffff397224 */ /* 0x000fce00078e003d */
[----:B------:R-:W-:Y:S05]  /*4420*/  CALL.REL.NOINC `($__internal_4_$__cuda_sm20_dsqrt_rn_f64_mediumpath_v1) ;  /* 0x000000a800b07944 */ /* 0x000fea0003c00000 */
[----:B------:R-:W-:Y:S01]  /*4430*/  IMAD.MOV.U32 R86, RZ, RZ, R60 ;  /* 0x000000ffff567224 */ /* 0x000fe200078e003c */
[----:B------:R-:W-:-:S07]  /*4440*/  MOV R87, R61 ;  /* 0x0000003d00577202 */ /* 0x000fce0000000f00 */
.L_x_74:
[----:B------:R-:W-:Y:S05]  /*4450*/  BSYNC.RECONVERGENT B1 ;  /* 0x0000000000017941 */ /* 0x000fea0003800200 */
.L_x_73:
        /* <DEDUP_REMOVED lines=27> */
[----:B------:R-:W-:Y:S01]  /*4610*/  DSETP.MAX.AND P0, P1, R44, R86, PT ;  /* 0x000000562c00722a */ /* 0x000fe2000390f000 */
[----:B------:R-:W-:Y:S01]  /*4620*/  IADD3 R69, PT, PT, R91, -0x100000, RZ ;  /* 0xfff000005b457810 */ /* 0x000fe20007ffe0ff */
[----:B------:R-:W-:Y:S02]  /*4630*/  IMAD.MOV.U32 R16, RZ, RZ, R44 ;  /* 0x000000ffff107224 */ /* 0x000fe400078e002c */
[----:B------:R-:W-:Y:S02]  /*4640*/  IMAD.MOV.U32 R68, RZ, RZ, R90 ;  /* 0x000000ffff447224 */ /* 0x000fe400078e005a */
[----:B------:R-:W-:Y:S01]  /*4650*/  FSEL R45, R45, R94, P0 ;  /* 0x0000005e2d2d7208 */ /* 0x000fe20000000000 */
[----:B------:R-:W-:Y:S01]  /*4660*/  DFMA R86, R60, -R60, R88 ;  /* 0x8000003c3c56722b */ /* 0x000fe20000000058 */
[----:B------:R-:W-:-:S02]  /*4670*/  SEL R44, R16, R55, P0 ;  /* 0x00000037102c7207 */ /* 0x000fc40000000000 */
        /* <DEDUP_REMOVED lines=12> */
[----:B------:R-:W-:Y:S02]  /*4740*/  IMAD.MOV.U32 R92, RZ, RZ, R60 ;  /* 0x000000ffff5c7224 */ /* 0x000fe400078e003c */
[----:B------:R-:W-:-:S07]  /*4750*/  IMAD.MOV.U32 R93, RZ, RZ, R61 ;  /* 0x000000ffff5d7224 */ /* 0x000fce00078e003d */
.L_x_76:
[----:B------:R-:W-:Y:S05]  /*4760*/  BSYNC.RECONVERGENT B1 ;  /* 0x0000000000017941 */ /* 0x000fea0003800200 */
.L_x_75:
[----:B------:R-:W-:Y:S01]  /*4770*/  DADD R46, R76, -R72 ;  /* 0x000000004c2e7229 */ /* 0x000fe20000000848 */
[----:B------:R-:W-:Y:S01]  /*4780*/  MOV R55, R93 ;  /* 0x0000005d00377202 */ /* 0x000fe20000000f00 */
[----:B------:R-:W-:Y:S01]  /*4790*/  IMAD.MOV.U32 R60, RZ, RZ, R40 ;  /* 0x000000ffff3c7224 */ /* 0x000fe200078e0028 */
[----:B------:R-:W-:Y:S01]  /*47a0*/  BSSY.RECONVERGENT B4, `(.L_x_77) ;  /* 0x00005c4000047945 */ /* 0x000fe20003800200 */
[----:B------:R-:W0:Y:S04]  /*47b0*/  LDCU UR17, c[0x0][0x3a8] ;  /* 0x00007500ff1177ac */ /* 0x000e280008000800 */
[----:B------:R-:W-:Y:S01]  /*47c0*/  DADD R46, |R46|, |R46| ;  /* 0x000000002e2e7229 */ /* 0x000fe2000000062e */
[----:B------:R-:W1:Y:S01]  /*47d0*/  LDCU UR16, c[0x0][0x3a4] ;  /* 0x00007480ff1077ac */ /* 0x000e620008000800 */
[----:B------:R-:W2:Y:S06]  /*47e0*/  LDCU UR13, c[0x0][0x39c] ;  /* 0x00007380ff0d77ac */ /* 0x000eac0008000800 */
[----:B------:R-:W-:Y:S01]  /*47f0*/  DSETP.MAX.AND P0, P1, R46, R92, PT ;  /* 0x0000005c2e00722a */ /* 0x000fe2000390f000 */
[----:B------:R-:W3:Y:S01]  /*4800*/  LDCU.64 UR6, c[0x4][0x8] ;  /* 0x01000100ff0677ac */ /* 0x000ee20008000a00 */
[----:B------:R-:W-:Y:S01]  /*4810*/  IMAD.MOV.U32 R16, RZ, RZ, R47 ;  /* 0x000000ffff107224 */ /* 0x000fe200078e002f */
[----:B------:R-:W4:Y:S03]  /*4820*/  LDCU.64 UR8, c[0x0][0x388] ;  /* 0x00007100ff0877ac */ /* 0x000f260008000a00 */
[----:B------:R-:W-:-:S02]  /*4830*/  SEL R46, R46, R92, P0 ;  /* 0x0000005c2e2e7207 */ /* 0x000fc40000000000 */
[----:B------:R-:W-:Y:S01]  /*4840*/  FSEL R57, R16, R55, P0 ;  /* 0x0000003710397208 */ /* 0x000fe20000000000 */
[----:B------:R-:W-:-:S05]  /*4850*/  IMAD.MOV.U32 R16, RZ, RZ, R45 ;  /* 0x000000ffff107224 */ /* 0x000fca00078e002d */
[----:B------:R-:W-:-:S05]  /*4860*/  @P1 LOP3.LUT R57, R55, 0x80000, RZ, 0xfc, !PT ;  /* 0x0008000037391812 */ /* 0x000fca00078efcff */
[----:B------:R-:W-:-:S04]  /*4870*/  IMAD.MOV.U32 R47, RZ, RZ, R57 ;  /* 0x000000ffff2f7224 */ /* 0x000fc800078e0039 */
[----:B------:R-:W-:Y:S02]  /*4880*/  IMAD.MOV.U32 R55, RZ, RZ, R47 ;  /* 0x000000ffff377224 */ /* 0x000fe400078e002f */
[----:B------:R-:W-:-:S06]  /*4890*/  DSETP.MAX.AND P0, P1, R44, R46, PT ;  /* 0x0000002e2c00722a */ /* 0x000fcc000390f000 */
[----:B------:R-:W-:Y:S01]  /*48a0*/  FSEL R57, R16, R55, P0 ;  /* 0x0000003710397208 */ /* 0x000fe20000000000 */
[----:B------:R-:W-:Y:S01]  /*48b0*/  IMAD.MOV.U32 R16, RZ, RZ, R29 ;  /* 0x000000ffff107224 */ /* 0x000fe200078e001d */
[----:B------:R-:W-:-:S06]  /*48c0*/  SEL R44, R44, R46, P0 ;  /* 0x0000002e2c2c7207 */ /* 0x000fcc0000000000 */
[----:B------:R-:W-:-:S05]  /*48d0*/  @P1 LOP3.LUT R57, R55, 0x80000, RZ, 0xfc, !PT ;  /* 0x0008000037391812 */ /* 0x000fca00078efcff */
[----:B------:R-:W-:-:S04]  /*48e0*/  IMAD.MOV.U32 R45, RZ, RZ, R57 ;  /* 0x000000ffff2d7224 */ /* 0x000fc800078e0039 */
[----:B------:R-:W-:Y:S02]  /*48f0*/  IMAD.MOV.U32 R47, RZ, RZ, R45 ;  /* 0x000000ffff2f7224 */ /* 0x000fe400078e002d */
[----:B------:R-:W-:-:S06]  /*4900*/  DSETP.MAX.AND P0, P1, R28, R44, PT ;  /* 0x0000002c1c00722a */ /* 0x000fcc000390f000 */
[----:B------:R-:W-:Y:S01]  /*4910*/  FSEL R55, R16, R47, P0 ;  /* 0x0000002f10377208 */ /* 0x000fe20000000000 */
[----:B------:R-:W-:Y:S01]  /*4920*/  IMAD.MOV.U32 R16, RZ, RZ, R37 ;  /* 0x000000ffff107224 */ /* 0x000fe200078e0025 */
[----:B------:R-:W-:Y:S01]  /*4930*/  SEL R28, R28, R44, P0 ;  /* 0x0000002c1c1c7207 */ /* 0x000fe20000000000 */
[----:B------:R-:W-:-:S05]  /*4940*/  DADD R44, RZ, R4 ;  /* 0x00000000ff2c7229 */ /* 0x000fca0000000004 */
[----:B------:R-:W-:-:S03]  /*4950*/  @P1 LOP3.LUT R55, R47, 0x80000, RZ, 0xfc, !PT ;  /* 0x000800002f371812 */ /* 0x000fc600078efcff */
[----:B------:R-:W-:Y:S02]  /*4960*/  DADD R44, R44, R6 ;  /* 0x000000002c2c7229 */ /* 0x000fe40000000006 */
[----:B------:R-:W-:-:S05]  /*4970*/  IMAD.MOV.U32 R29, RZ, RZ, R55 ;  /* 0x000000ffff1d7224 */ /* 0x000fca00078e0037 */
[----:B------:R-:W-:Y:S01]  /*4980*/  MOV R47, R29 ;  /* 0x0000001d002f7202 */ /* 0x000fe20000000f00 */
[----:B------:R-:W-:Y:S02]  /*4990*/  DSETP.MAX.AND P0, P1, R36, R28, PT ;  /* 0x0000001c2400722a */ /* 0x000fe4000390f000 */
[----:B------:R-:W-:-:S04]  /*49a0*/  DADD R44, R76, R44 ;  /* 0x000000004c2c7229 */ /* 0x000fc8000000002c */
[----:B------:R-:W-:Y:S01]  /*49b0*/  FSEL R55, R16, R47, P0 ;  /* 0x0000002f10377208 */ /* 0x000fe20000000000 */
[----:B------:R-:W-:Y:S01]  /*49c0*/  IMAD.MOV.U32 R16, RZ, RZ, R43 ;  /* 0x000000ffff107224 */ /* 0x000fe200078e002b */
[----:B------:R-:W-:Y:S02]  /*49d0*/  SEL R28, R36, R28, P0 ;  /* 0x0000001c241c7207 */ /* 0x000fe40000000000 */
[----:B------:R-:W-:-:S04]  /*49e0*/  DADD R44, R74, R44 ;  /* 0x000000004a2c7229 */ /* 0x000fc8000000002c */
[----:B------:R-:W-:-:S04]  /*49f0*/  @P1 LOP3.LUT R55, R47, 0x80000, RZ, 0xfc, !PT ;  /* 0x000800002f371812 */ /* 0x000fc800078efcff */
[----:B------:R-:W-:Y:S01]  /*4a00*/  DADD R44, R72, R44 ;  /* 0x00000000482c7229 */ /* 0x000fe2000000002c */
[----:B------:R-:W-:-:S04]  /*4a10*/  IMAD.MOV.U32 R29, RZ, RZ, R55 ;  /* 0x000000ffff1d7224 */ /* 0x000fc800078e0037 */
[----:B------:R-:W-:Y:S02]  /*4a20*/  IMAD.MOV.U32 R37, RZ, RZ, R29 ;  /* 0x000000ffff257224 */ /* 0x000fe400078e001d */
        /* <DEDUP_REMOVED lines=11> */
[----:B------:R-:W-:-:S04]  /*4ae0*/  DMUL R68, R44, 0.125 ;  /* 0x3fc000002c447828 */ /* 0x000fc80000000000 */
[----:B------:R-:W-:Y:S02]  /*4af0*/  FSEL R39, R39, R36, P0 ;  /* 0x0000002427277208 */ /* 0x000fe40000000000 */
[----:B------:R-:W-:-:S06]  /*4b00*/  SEL R28, R16, R28, P0 ;  /* 0x0000001c101c7207 */ /* 0x000fcc0000000000 */
[----:B------:R-:W-:-:S05]  /*4b10*/  @P1 LOP3.LUT R39, R36, 0x80000, RZ, 0xfc, !PT ;  /* 0x0008000024271812 */ /* 0x000fca00078efcff */
[----:B------:R-:W-:-:S04]  /*4b20*/  IMAD.MOV.U32 R29, RZ, RZ, R39 ;  /* 0x000000ffff1d7224 */ /* 0x000fc800078e0027 */
[----:B------:R-:W-:Y:S02]  /*4b30*/  IMAD.MOV.U32 R16, RZ, RZ, R29 ;  /* 0x000000ffff107224 */ /* 0x000fe400078e001d */
[----:B------:R-:W-:-:S06]  /*4b40*/  DSETP.MAX.AND P0, P1, R40, R28, PT ;  /* 0x0000001c2800722a */ /* 0x000fcc000390f000 */
[----:B------:R-:W-:Y:S02]  /*4b50*/  FSEL R61, R41, R16, P0 ;  /* 0x00000010293d7208 */ /* 0x000fe40000000000 */
[----:B------:R-:W-:Y:S01]  /*4b60*/  SEL R60, R60, R28, P0 ;  /* 0x0000001c3c3c7207 */ /* 0x000fe20000000000 */
[----:B------:R-:W-:-:S05]  /*4b70*/  IMAD.MOV.U32 R28, RZ, RZ, -0x5 ;  /* 0xfffffffbff1c7424 */ /* 0x000fca00078e00ff */
[----:B------:R-:W-:Y:S02]  /*4b80*/  @P1 LOP3.LUT R61, R16, 0x80000, RZ, 0xfc, !PT ;  /* 0x00080000103d1812 */ /* 0x000fe400078efcff */
[----:B01234-:R-:W-:-:S07]  /*4b90*/  MOV R16, RZ ;  /* 0x000000ff00107202 */ /* 0x01ffce0000000f00 */
.L_x_130:
[----:B0-----:R-:W0:Y:S01]  /*4ba0*/  S2R R36, SR_TID.Y ;  /* 0x0000000000247919 */ /* 0x001e220000002200 */
[----:B------:R-:W0:Y:S01]  /*4bb0*/  S2UR UR4, SR_CTAID.Y ;  /* 0x00000000000479c3 */ /* 0x000e220000002600 */
[----:B------:R-:W1:Y:S01]  /*4bc0*/  LDCU UR12, c[0x0][0x3a0] ;  /* 0x00007400ff0c77ac */ /* 0x000e620008000800 */
[----:B------:R-:W-:Y:S06]  /*4bd0*/  BSSY.RECONVERGENT B3, `(.L_x_78) ;  /* 0x000057c000037945 */ /* 0x000fec0003800200 */
[----:B------:R-:W0:Y:S02]  /*4be0*/  LDC R29, c[0x0][0x364] ;  /* 0x0000d900ff1d7b82 */ /* 0x000e240000000800 */
[----:B0-----:R-:W-:-:S04]  /*4bf0*/  IMAD R29, R29, UR4, R36 ;  /* 0x000000041d1d7c24 */ /* 0x001fc8000f8e0224 */
[----:B------:R-:W-:-:S05]  /*4c00*/  IMAD.IADD R29, R29, 0x1, R28 ;  /* 0x000000011d1d7824 */ /* 0x000fca00078e021c */
[----:B-1----:R-:W-:-:S04]  /*4c10*/  ISETP.GE.AND P0, PT, R29, UR12, PT ;  /* 0x0000000c1d007c0c */ /* 0x002fc8000bf06270 */
[----:B------:R-:W-:Y:S01]  /*4c20*/  ISETP.LT.OR P0, PT, R29, RZ, P0 ;  /* 0x000000ff1d00720c */ /* 0x000fe20000701670 */
[----:B------:R-:W-:-:S12]  /*4c30*/  IMAD.MOV.U32 R29, RZ, RZ, -0x5 ;  /* 0xfffffffbff1d7424 */ /* 0x000fd800078e00ff */
.L_x_129:
[----:B0-----:R-:W-:Y:S01]  /*4c40*/  IMAD.IADD R36, R56, 0x1, R29 ;  /* 0x0000000138247824 */ /* 0x001fe200078e021d */
[----:B------:R-:W-:Y:S04]  /*4c50*/  BSSY.RECONVERGENT B2, `(.L_x_79) ;  /* 0x000056f000027945 */ /* 0x000fe80003800200 */
[----:B------:R-:W-:-:S04]  /*4c60*/  ISETP.GE.AND P1, PT, R36, UR13, PT ;  /* 0x0000000d24007c0c */ /* 0x000fc8000bf26270 */
[----:B------:R-:W-:-:S04]  /*4c70*/  ISETP.LT.OR P1, PT, R36, RZ, P1 ;  /* 0x000000ff2400720c */ /* 0x000fc80000f21670 */
[----:B------:R-:W-:-:S13]  /*4c80*/  PLOP3.LUT P1, PT, P1, P0, PT, 0xf8, 0x8f ;  /* 0x00000000008f781c */ /* 0x000fda0000f21f70 */
[----:B------:R-:W-:Y:S05]  /*4c90*/  @P1 BRA `(.L_x_80) ;  /* 0x0000005400a81947 */ /* 0x000fea0003800000 */
[----:B------:R-:W-:Y:S01]  /*4ca0*/  DSETP.NEU.AND P4, PT, |R84|, +INF , PT ;  /* 0x7ff000005400742a */ /* 0x000fe20003f8d200 */
[----:B------:R-:W-:Y:S01]  /*4cb0*/  BSSY.RECONVERGENT B5, `(.L_x_81) ;  /* 0x0000013000057945 */ /* 0x000fe20003800200 */
[----:B------:R-:W-:Y:S02]  /*4cc0*/  IMAD.MOV.U32 R57, RZ, RZ, 0x1 ;  /* 0x00000001ff397424 */ /* 0x000fe400078e00ff */
[----:B------:R-:W-:Y:S02]  /*4cd0*/  IMAD.MOV.U32 R86, RZ, RZ, R64 ;  /* 0x000000ffff567224 */ /* 0x000fe400078e0040 */
[----:B------:R-:W-:-:S08]  /*4ce0*/  IMAD.MOV.U32 R87, RZ, RZ, R65 ;  /* 0x000000ffff577224 */ /* 0x000fd000078e0041 */
[----:B------:R-:W-:Y:S05]  /*4cf0*/  @!P4 BRA `(.L_x_82) ;  /* 0x000000000038c947 */ /* 0x000fea0003800000 */
[----:B------:R-:W-:Y:S01]  /*4d00*/  DSETP.GE.AND P1, PT, |R84|, 2.14748364800000000000e+09, PT ;  /* 0x41e000005400742a */ /* 0x000fe20003f26200 */
[----:B------:R-:W-:Y:S01]  /*4d10*/  BSSY.RECONVERGENT B6, `(.L_x_83) ;  /* 0x000000b000067945 */ /* 0x000fe20003800200 */
[----:B------:R-:W-:Y:S01]  /*4d20*/  IMAD.MOV.U32 R38, RZ, RZ, R15 ;  /* 0x000000ffff267224 */ /* 0x000fe200078e000f */
[----:B------:R-:W-:Y:S01]  /*4d30*/  MOV R87, R67 ;  /* 0x0000004300577202 */ /* 0x000fe20000000f00 */
[----:B------:R-:W-:-:S10]  /*4d40*/  IMAD.MOV.U32 R86, RZ, RZ, R66 ;  /* 0x000000ffff567224 */ /* 0x000fd400078e0042 */
[----:B------:R-:W-:Y:S05]  /*4d50*/  @!P1 BRA `(.L_x_84) ;  /* 0x0000000000189947 */ /* 0x000fea0003800000 */
[----:B------:R-:W-:Y:S01]  /*4d60*/  IMAD.MOV.U32 R42, RZ, RZ, R84 ;  /* 0x000000ffff2a7224 */ /* 0x000fe200078e0054 */
[----:B------:R-:W-:Y:S01]  /*4d70*/  MOV R92, 0x4da0 ;  /* 0x00004da0005c7802 */ /* 0x000fe20000000f00 */
[----:B------:R-:W-:-:S07]  /*4d80*/  IMAD.MOV.U32 R93, RZ, RZ, R85 ;  /* 0x000000ffff5d7224 */ /* 0x000fce00078e0055 */
[----:B------:R-:W-:Y:S05]  /*4d90*/  CALL.REL.NOINC `($_Z20render_hybrid_kernelPKhjjjiiiiiidhhPhS1_S1_S1_$__internal_trig_reduction_slowpathd) ;  /* 0x000000a4000c7944 */ /* 0x000fea0003c00000 */
[----:B------:R-:W-:Y:S02]  /*4da0*/  IMAD.MOV.U32 R86, RZ, RZ, R42 ;  /* 0x000000ffff567224 */ /* 0x000fe400078e002a */
[----:B------:R-:W-:-:S07]  /*4db0*/  IMAD.MOV.U32 R87, RZ, RZ, R43 ;  /* 0x000000ffff577224 */ /* 0x000fce00078e002b */
.L_x_84:
[----:B------:R-:W-:Y:S05]  /*4dc0*/  BSYNC.RECONVERGENT B6 ;  /* 0x0000000000067941 */ /* 0x000fea0003800200 */
.L_x_83:
[----:B------:R-:W-:-:S07]  /*4dd0*/  VIADD R57, R38, 0x1 ;  /* 0x0000000126397836 */ /* 0x000fce0000000000 */
.L_x_82:
[----:B------:R-:W-:Y:S05]  /*4de0*/  BSYNC.RECONVERGENT B5 ;  /* 0x0000000000057941 */ /* 0x000fea0003800200 */
.L_x_81:
[----:B------:R-:W-:-:S05]  /*4df0*/  IMAD.SHL.U32 R36, R57, 0x40, RZ ;  /* 0x0000004039247824 */ /* 0x000fca00078e00ff */
[----:B------:R-:W-:-:S04]  /*4e00*/  LOP3.LUT R36, R36, 0x40, RZ, 0xc0, !PT ;  /* 0x0000004024247812 */ /* 0x000fc800078ec0ff */
[----:B------:R-:W-:-:S05]  /*4e10*/  IADD3 R92, P1, PT, R36, UR6, RZ ;  /* 0x00000006245c7c10 */ /* 0x000fca000ff3e0ff */
[----:B------:R-:W-:-:S05]  /*4e20*/  IMAD.X R93, RZ, RZ, UR7, P1 ;  /* 0x00000007ff5d7e24 */ /* 0x000fca00088e06ff */
[----:B------:R-:W2:Y:S04]  /*4e30*/  LDG.E.128.CONSTANT R36, desc[UR10][R92.64] ;  /* 0x0000000a5c247981 */ /* 0x000ea8000c1e9d00 */
[----:B------:R-:W3:Y:S04]  /*4e40*/  LDG.E.128.CONSTANT R40, desc[UR10][R92.64+0x10] ;  /* 0x0000100a5c287981 */ /* 0x000ee8000c1e9d00 */
[----:B------:R-:W4:Y:S01]  /*4e50*/  LDG.E.128.CONSTANT R44, desc[UR10][R92.64+0x20] ;  /* 0x0000200a5c2c7981 */ /* 0x000f22000c1e9d00 */
[C---:B------:R-:W-:Y:S01]  /*4e60*/  LOP3.LUT R55, R57.reuse, 0x1, RZ, 0xc0, !PT ;  /* 0x0000000139377812 */ /* 0x040fe200078ec0ff */
[----:B------:R-:W-:Y:S01]  /*4e70*/  IMAD.MOV.U32 R90, RZ, RZ, 0x20fd8164 ;  /* 0x20fd8164ff5a7424 */ /* 0x000fe200078e00ff */
[----:B------:R-:W-:Y:S01]  /*4e80*/  DMUL R88, R86, R86 ;  /* 0x0000005656587228 */ /* 0x000fe20000000000 */
[----:B------:R-:W-:Y:S01]  /*4e90*/  LOP3.LUT P2, RZ, R57, 0x2, RZ, 0xc0, !PT ;  /* 0x0000000239ff7812 */ /* 0x000fe2000784c0ff */
[----:B------:R-:W-:Y:S01]  /*4ea0*/  BSSY.RECONVERGENT B5, `(.L_x_85) ;  /* 0x000001f000057945 */ /* 0x000fe20003800200 */
[----:B------:R-:W-:Y:S01]  /*4eb0*/  ISETP.NE.U32.AND P1, PT, R55, 0x1, PT ;  /* 0x000000013700780c */ /* 0x000fe20003f25070 */
[----:B------:R-:W-:Y:S01]  /*4ec0*/  IMAD.MOV.U32 R55, RZ, RZ, 0x3da8ff83 ;  /* 0x3da8ff83ff377424 */ /* 0x000fe200078e00ff */
[----:B------:R-:W-:Y:S01]  /*4ed0*/  MOV R57, R17 ;  /* 0x0000001100397202 */ /* 0x000fe20000000f00 */
[----:B------:R-:W-:Y:S01]  /*4ee0*/  IMAD.MOV.U32 R96, RZ, RZ, R62 ;  /* 0x000000ffff607224 */ /* 0x000fe200078e003e */
[----:B------:R-:W-:Y:S01]  /*4ef0*/  FSEL R90, R90, -8.06006814911005101289e+34, !P1 ;  /* 0xf9785eba5a5a7808 */ /* 0x000fe20004800000 */
[----:B------:R-:W-:Y:S01]  /*4f00*/  IMAD.MOV.U32 R97, RZ, RZ, R63 ;  /* 0x000000ffff617224 */ /* 0x000fe200078e003f */
        /* <DEDUP_REMOVED lines=14> */
[----:B------:R-:W-:Y:S02]  /*4ff0*/  FSEL R88, R38, R36, !P2 ;  /* 0x0000002426587208 */ /* 0x000fe40005000000 */
[----:B------:R-:W-:-:S04]  /*5000*/  FSEL R89, R39, R37, !P2 ;  /* 0x0000002527597208 */ /* 0x000fc80005000000 */
[----:B------:R-:W-:Y:S05]  /*5010*/  @P1 BRA `(.L_x_86) ;  /* 0x00000000001c1947 */ /* 0x000fea0003800000 */
[----:B------:R-:W-:Y:S01]  /*5020*/  IMAD.MOV.U32 R42, RZ, RZ, R84 ;  /* 0x000000ffff2a7224 */ /* 0x000fe200078e0054 */
[----:B------:R-:W-:Y:S01]  /*5030*/  MOV R92, 0x5060 ;  /* 0x00005060005c7802 */ /* 0x000fe20000000f00 */
[----:B------:R-:W-:-:S07]  /*5040*/  IMAD.MOV.U32 R93, RZ, RZ, R85 ;  /* 0x000000ffff5d7224 */ /* 0x000fce00078e0055 */
[----:B------:R-:W-:Y:S05]  /*5050*/  CALL.REL.NOINC `($_Z20render_hybrid_kernelPKhjjjiiiiiidhhPhS1_S1_S1_$__internal_trig_reduction_slowpathd) ;  /* 0x000000a0005c7944 */ /* 0x000fea0003c00000 */
[----:B------:R-:W-:Y:S02]  /*5060*/  IMAD.MOV.U32 R57, RZ, RZ, R38 ;  /* 0x000000ffff397224 */ /* 0x000fe400078e0026 */
[----:B------:R-:W-:Y:S02]  /*5070*/  IMAD.MOV.U32 R96, RZ, RZ, R42 ;  /* 0x000000ffff607224 */ /* 0x000fe400078e002a */
[----:B------:R-:W-:-:S07]  /*5080*/  IMAD.MOV.U32 R97, RZ, RZ, R43 ;  /* 0x000000ffff617224 */ /* 0x000fce00078e002b */
.L_x_86:
[----:B------:R-:W-:Y:S05]  /*5090*/  BSYNC.RECONVERGENT B5 ;  /* 0x0000000000057941 */ /* 0x000fea0003800200 */
.L_x_85:
[----:B------:R-:W-:Y:S01]  /*50a0*/  IMAD.SHL.U32 R36, R57, 0x40, RZ ;  /* 0x0000004039247824 */ /* 0x000fe200078e00ff */
[----:B------:R-:W0:Y:S04]  /*50b0*/  LDC R99, c[0x0][0x398] ;  /* 0x0000e600ff637b82 */ /* 0x000e280000000800 */
[----:B------:R-:W-:-:S04]  /*50c0*/  LOP3.LUT R36, R36, 0x40, RZ, 0xc0, !PT ;  /* 0x0000004024247812 */ /* 0x000fc800078ec0ff */
[----:B------:R-:W-:Y:S01]  /*50d0*/  IADD3 R86, P1, PT, R36, UR6, RZ ;  /* 0x0000000624567c10 */ /* 0x000fe2000ff3e0ff */
[----:B------:R-:W1:Y:S04]  /*50e0*/  LDC R55, c[0x0][0x394] ;  /* 0x0000e500ff377b82 */ /* 0x000e680000000800 */
[----:B------:R-:W-:Y:S01]  /*50f0*/  IMAD.X R87, RZ, RZ, UR7, P1 ;  /* 0x00000007ff577e24 */ /* 0x000fe200088e06ff */
[----:B------:R-:W2:Y:S03]  /*5100*/  S2R R92, SR_TID.Y ;  /* 0x00000000005c7919 */ /* 0x000ea60000002200 */
[----:B------:R-:W2:Y:S01]  /*5110*/  S2UR UR4, SR_CTAID.Y ;  /* 0x00000000000479c3 */ /* 0x000ea20000002600 */
[----:B------:R-:W3:Y:S04]  /*5120*/  LDG.E.128.CONSTANT R36, desc[UR10][R86.64] ;  /* 0x0000000a56247981 */ /* 0x000ee8000c1e9d00 */
[----:B------:R-:W4:Y:S03]  /*5130*/  LDG.E.128.CONSTANT R40, desc[UR10][R86.64+0x10] ;  /* 0x0000100a56287981 */ /* 0x000f26000c1e9d00 */
[----:B------:R-:W2:Y:S01]  /*5140*/  LDC R93, c[0x0][0x364] ;  /* 0x0000d900ff5d7b82 */ /* 0x000ea20000000800 */
[----:B------:R5:W4:Y:S01]  /*5150*/  LDG.E.128.CONSTANT R44, desc[UR10][R86.64+0x20] ;  /* 0x0000200a562c7981 */ /* 0x000b22000c1e9d00 */
[----:B0-----:R-:W-:Y:S01]  /*5160*/  IABS R101, R99 ;  /* 0x0000006300657213 */ /* 0x001fe20000000000 */
[----:B------:R-:W-:-:S03]  /*5170*/  IMAD.IADD R102, R56, 0x1, R29 ;  /* 0x0000000138667824 */ /* 0x000fc600078e021d */
[----:B------:R-:W0:Y:S01]  /*5180*/  I2F.RP R95, R101 ;  /* 0x00000065005f7306 */ /* 0x000e220000209400 */
[----:B------:R-:W-:Y:S01]  /*5190*/  IMAD R102, R102, UR16, RZ ;  /* 0x0000001066667c24 */ /* 0x000fe2000f8e02ff */
[----:B-1----:R-:W-:Y:S01]  /*51a0*/  IABS R100, R55 ;  /* 0x0000003700647213 */ /* 0x002fe20000000000 */
[----:B------:R-:W1:Y:S01]  /*51b0*/  LDC R98, c[0x0][0x3a8] ;  /* 0x0000ea00ff627b82 */ /* 0x000e620000000800 */
[----:B-----5:R-:W-:Y:S01]  /*51c0*/  LOP3.LUT R86, R57, 0x1, RZ, 0xc0, !PT ;  /* 0x0000000139567812 */ /* 0x020fe200078ec0ff */
[----:B------:R-:W-:-:S03]  /*51d0*/  IMAD.SHL.U32 R102, R102, 0x2, RZ ;  /* 0x0000000266667824 */ /* 0x000fc600078e00ff */
[----:B------:R-:W5:Y:S01]  /*51e0*/  I2F.RP R94, R100 ;  /* 0x00000064005e7306 */ /* 0x000f620000209400 */
[----:B------:R-:W-:Y:S01]  /*51f0*/  ISETP.NE.U32.AND P1, PT, R86, 0x1, PT ;  /* 0x000000015600780c */ /* 0x000fe20003f25070 */
[----:B------:R-:W-:Y:S01]  /*5200*/  IMAD.MOV.U32 R86, RZ, RZ, 0x3da8ff83 ;  /* 0x3da8ff83ff567424 */ /* 0x000fe200078e00ff */
[----:B------:R-:W-:Y:S02]  /*5210*/  IABS R107, R102 ;  /* 0x00000066006b7213 */ /* 0x000fe40000000000 */
[----:B------:R-:W-:-:S03]  /*5220*/  LOP3.LUT R102, R102, R55, RZ, 0x3c, !PT ;  /* 0x0000003766667212 */ /* 0x000fc600078e3cff */
[----:B0-----:R-:W0:Y:S01]  /*5230*/  MUFU.RCP R95, R95 ;  /* 0x0000005f005f7308 */ /* 0x001e220000001000 */
[----:B--2---:R-:W-:Y:S02]  /*5240*/  IMAD R93, R93, UR4, R92 ;  /* 0x000000045d5d7c24 */ /* 0x004fe4000f8e025c */
[----:B------:R-:W-:Y:S02]  /*5250*/  IMAD.MOV.U32 R92, RZ, RZ, 0x20fd8164 ;  /* 0x20fd8164ff5c7424 */ /* 0x000fe400078e00ff */
[----:B------:R-:W-:-:S03]  /*5260*/  IMAD.IADD R93, R93, 0x1, R28 ;  /* 0x000000015d5d7824 */ /* 0x000fc600078e021c */
[----:B-----5:R-:W2:Y:S01]  /*5270*/  MUFU.RCP R94, R94 ;  /* 0x0000005e005e7308 */ /* 0x020ea20000001000 */
[----:B------:R-:W-:Y:S01]  /*5280*/  FSEL R92, R92, -8.06006814911005101289e+34, !P1 ;  /* 0xf9785eba5c5c7808 */ /* 0x000fe20004800000 */
[----:B-1----:R-:W-:Y:S01]  /*5290*/  IMAD R104, R93, R98, RZ ;  /* 0x000000625d687224 */ /* 0x002fe200078e02ff */
[----:B------:R-:W-:Y:S02]  /*52a0*/  FSEL R93, -R86, 0.11223486810922622681, !P1 ;  /* 0x3de5db65565d7808 */ /* 0x000fe40004800100 */
[----:B------:R-:W-:Y:S01]  /*52b0*/  MOV R86, RZ ;  /* 0x000000ff00567202 */ /* 0x000fe20000000f00 */
[----:B------:R-:W-:Y:S01]  /*52c0*/  IMAD.SHL.U32 R104, R104, 0x4, RZ ;  /* 0x0000000468687824 */ /* 0x000fe200078e00ff */
[----:B0-----:R-:W-:-:S04]  /*52d0*/  IADD3 R87, PT, PT, R95, 0xffffffe, RZ ;  /* 0x0ffffffe5f577810 */ /* 0x001fc80007ffe0ff */
[----:B------:R-:W-:Y:S02]  /*52e0*/  IABS R106, R104 ;  /* 0x00000068006a7213 */ /* 0x000fe40000000000 */
[----:B------:R-:W-:Y:S01]  /*52f0*/  LOP3.LUT R104, R104, R99, RZ, 0x3c, !PT ;  /* 0x0000006368687212 */ /* 0x000fe200078e3cff */
[----:B------:R-:W0:Y:S01]  /*5300*/  F2I.FTZ.U32.TRUNC.NTZ R87, R87 ;  /* 0x0000005700577305 */ /* 0x000e22000021f000 */
[----:B--2---:R-:W-:Y:S01]  /*5310*/  VIADD R90, R94, 0xffffffe ;  /* 0x0ffffffe5e5a7836 */ /* 0x004fe20000000000 */
[----:B------:R-:W-:-:S06]  /*5320*/  DMUL R94, R96, R96 ;  /* 0x00000060605e7228 */ /* 0x000fcc0000000000 */
[----:B------:R0:W1:Y:S02]  /*5330*/  F2I.FTZ.U32.TRUNC.NTZ R91, R90 ;  /* 0x0000005a005b7305 */ /* 0x000064000021f000 */
[----:B0-----:R-:W-:-:S04]  /*5340*/  IMAD.MOV R90, RZ, RZ, -R87 ;  /* 0x000000ffff5a7224 */ /* 0x001fc800078e0a57 */
[----:B------:R-:W-:Y:S02]  /*5350*/  IMAD R103, R90, R101, RZ ;  /* 0x000000655a677224 */ /* 0x000fe400078e02ff */
[----:B-1----:R-:W-:Y:S02]  /*5360*/  IMAD.MOV R105, RZ, RZ, -R91 ;  /* 0x000000ffff697224 */ /* 0x002fe400078e0a5b */
[----:B------:R-:W-:-:S04]  /*5370*/  IMAD.HI.U32 R103, R87, R103, R86 ;  /* 0x0000006757677227 */ /* 0x000fc800078e0056 */
[----:B------:R-:W-:Y:S02]  /*5380*/  IMAD R87, R105, R100, RZ ;  /* 0x0000006469577224 */ /* 0x000fe400078e02ff */
[----:B------:R-:W-:-:S04]  /*5390*/  IMAD.MOV.U32 R90, RZ, RZ, RZ ;  /* 0x000000ffff5a7224 */ /* 0x000fc800078e00ff */
[----:B------:R-:W-:-:S04]  /*53a0*/  IMAD.HI.U32 R86, R91, R87, R90 ;  /* 0x000000575b567227 */ /* 0x000fc800078e005a */
[----:B------:R-:W-:Y:S02]  /*53b0*/  IMAD.MOV.U32 R91, RZ, RZ, R107 ;  /* 0x000000ffff5b7224 */ /* 0x000fe400078e006b */
[----:B------:R-:W-:-:S04]  /*53c0*/  IMAD.HI.U32 R87, R103, R106, RZ ;  /* 0x0000006a67577227 */ /* 0x000fc800078e00ff */
[----:B------:R-:W-:-:S04]  /*53d0*/  IMAD.HI.U32 R86, R86, R91, RZ ;  /* 0x0000005b56567227 */ /* 0x000fc800078e00ff */
[----:B------:R-:W-:Y:S01]  /*53e0*/  IMAD.MOV R90, RZ, RZ, -R87 ;  /* 0x000000ffff5a7224 */ /* 0x000fe200078e0a57 */
[----:B---3--:R-:W-:-:S08]  /*53f0*/  DFMA R36, R94, R92, R36 ;  /* 0x0000005c5e24722b */ /* 0x008fd00000000024 */
[----:B------:R-:W-:Y:S01]  /*5400*/  DFMA R36, R94, R36, R38 ;  /* 0x000000245e24722b */ /* 0x000fe20000000026 */
[----:B------:R-:W-:Y:S02]  /*5410*/  IMAD.MOV R39, RZ, RZ, -R86 ;  /* 0x000000ffff277224 */ /* 0x000fe400078e0a56 */
[----:B------:R-:W-:Y:S02]  /*5420*/  IMAD R38, R101, R90, R106 ;  /* 0x0000005a65267224 */ /* 0x000fe400078e026a */
[----:B------:R-:W-:-:S03]  /*5430*/  IMAD R39, R100, R39, R91 ;  /* 0x0000002764277224 */ /* 0x000fc600078e025b */
[----:B----4-:R-:W-:Y:S01]  /*5440*/  DFMA R36, R94, R36, R40 ;  /* 0x000000245e24722b */ /* 0x010fe20000000028 */
[----:B------:R-:W-:Y:S02]  /*5450*/  ISETP.GT.U32.AND P6, PT, R101, R38, PT ;  /* 0x000000266500720c */ /* 0x000fe40003fc4070 */
[----:B------:R-:W-:-:S05]  /*5460*/  ISETP.GT.U32.AND P5, PT, R100, R39, PT ;  /* 0x000000276400720c */ /* 0x000fca0003fa4070 */
[----:B------:R-:W-:-:S06]  /*5470*/  DFMA R36, R94, R36, R42 ;  /* 0x000000245e24722b */ /* 0x000fcc000000002a */
[----:B------:R-:W-:Y:S02]  /*5480*/  @!P6 IMAD.IADD R38, R38, 0x1, -R101 ;  /* 0x000000012626e824 */ /* 0x000fe400078e0a65 */
[----:B------:R-:W-:Y:S01]  /*5490*/  @!P5 IMAD.IADD R39, R39, 0x1, -R100 ;  /* 0x000000012727d824 */ /* 0x000fe200078e0a64 */
[C---:B------:R-:W-:Y:S01]  /*54a0*/  DFMA R36, R94.reuse, R36, R44 ;  /* 0x000000245e24722b */ /* 0x040fe2000000002c */
[----:B------:R-:W-:Y:S01]  /*54b0*/  @!P5 VIADD R86, R86, 0x1 ;  /* 0x000000015656d836 */ /* 0x000fe20000000000 */
[----:B------:R-:W-:Y:S01]  /*54c0*/  ISETP.GE.U32.AND P2, PT, R38, R101, PT ;  /* 0x000000652600720c */ /* 0x000fe20003f46070 */
[----:B------:R-:W-:Y:S01]  /*54d0*/  @!P6 VIADD R87, R87, 0x1 ;  /* 0x000000015757e836 */ /* 0x000fe20000000000 */
[----:B------:R-:W-:Y:S02]  /*54e0*/  ISETP.GE.U32.AND P3, PT, R39, R100, PT ;  /* 0x000000642700720c */ /* 0x000fe40003f66070 */
[----:B------:R-:W-:Y:S02]  /*54f0*/  ISETP.GE.AND P5, PT, R104, RZ, PT ;  /* 0x000000ff6800720c */ /* 0x000fe40003fa6270 */
[----:B------:R-:W-:Y:S01]  /*5500*/  ISETP.NE.AND P6, PT, R99, RZ, PT ;  /* 0x000000ff6300720c */ /* 0x000fe20003fc5270 */
[----:B------:R-:W-:Y:S01]  /*5510*/  DFMA R36, R94, R36, R46 ;  /* 0x000000245e24722b */ /* 0x000fe2000000002e */
[----:B------:R-:W-:-:S05]  /*5520*/  PRMT R46, RZ, 0x7610, R46 ;  /* 0x00007610ff2e7816 */ /* 0x000fca000000002e */
[----:B------:R-:W-:Y:S01]  /*5530*/  @P2 VIADD R87, R87, 0x1 ;  /* 0x0000000157572836 */ /* 0x000fe20000000000 */
[----:B------:R-:W-:Y:S01]  /*5540*/  ISETP.GE.AND P2, PT, R102, RZ, PT ;  /* 0x000000ff6600720c */ /* 0x000fe20003f46270 */
[----:B------:R-:W-:Y:S01]  /*5550*/  DFMA R40, R36, R96, R96 ;  /* 0x000000602428722b */ /* 0x000fe20000000060 */
[----:B------:R-:W-:Y:S01]  /*5560*/  @P3 IADD3 R86, PT, PT, R86, 0x1, RZ ;  /* 0x0000000156563810 */ /* 0x000fe20007ffe0ff */
[----:B------:R-:W-:Y:S01]  /*5570*/  @!P5 IMAD.MOV R87, RZ, RZ, -R87 ;  /* 0x000000ffff57d224 */ /* 0x000fe200078e0a57 */
[----:B------:R-:W-:Y:S01]  /*5580*/  ISETP.NE.AND P3, PT, R55, RZ, PT ;  /* 0x000000ff3700720c */ /* 0x000fe20003f65270 */
[----:B------:R-:W-:Y:S01]  /*5590*/  DFMA R94, R94, R36, 1 ;  /* 0x3ff000005e5e742b */ /* 0x000fe20000000024 */
[----:B------:R-:W-:Y:S01]  /*55a0*/  @!P6 LOP3.LUT R87, RZ, R99, RZ, 0x33, !PT ;  /* 0x00000063ff57e212 */ /* 0x000fe200078e33ff */
[----:B------:R-:W-:Y:S03]  /*55b0*/  I2F.F64 R36, R98 ;  /* 0x0000006200247312 */ /* 0x000fe60000201c00 */
[----:B------:R-:W-:-:S03]  /*55c0*/  VIMNMX R87, PT, PT, RZ, R87, !PT ;  /* 0x00000057ff577248 */ /* 0x000fc60007fe0100 */
[----:B------:R-:W-:Y:S01]  /*55d0*/  @!P2 IMAD.MOV R86, RZ, RZ, -R86 ;  /* 0x000000ffff56a224 */ /* 0x000fe200078e0a56 */
[----:B------:R-:W-:Y:S02]  /*55e0*/  VIADDMNMX R87, R98, 0xffffffff, R87, PT ;  /* 0xffffffff62577846 */ /* 0x000fe40003800157 */
[----:B------:R-:W-:Y:S02]  /*55f0*/  FSEL R44, R94, R40, !P1 ;  /* 0x000000285e2c7208 */ /* 0x000fe40004800000 */
[----:B------:R-:W-:Y:S01]  /*5600*/  @!P3 LOP3.LUT R86, RZ, R55, RZ, 0x33, !PT ;  /* 0x00000037ff56b212 */ /* 0x000fe200078e33ff */
[----:B------:R-:W0:Y:S01]  /*5610*/  I2F.F64 R38, R87 ;  /* 0x0000005700267312 */ /* 0x000e220000201c00 */
[----:B------:R-:W-:Y:S02]  /*5620*/  FSEL R45, R95, R41, !P1 ;  /* 0x000000295f2d7208 */ /* 0x000fe40004800000 */
[----:B------:R-:W-:Y:S02]  /*5630*/  VIMNMX R55, PT, PT, RZ, R86, !PT ;  /* 0x00000056ff377248 */ /* 0x000fe40007fe0100 */
[----:B------:R-:W-:-:S02]  /*5640*/  LOP3.LUT P1, RZ, R57, 0x2, RZ, 0xc0, !PT ;  /* 0x0000000239ff7812 */ /* 0x000fc4000782c0ff */
[----:B------:R-:W-:Y:S01]  /*5650*/  VIMNMX R55, PT, PT, R55, UR5, PT ;  /* 0x0000000537377c48 */ /* 0x000fe2000bfe0100 */
[----:B------:R-:W-:-:S03]  /*5660*/  DADD R40, RZ, -R44 ;  /* 0x00000000ff287229 */ /* 0x000fc6000000082c */
[----:B------:R-:W1:Y:S01]  /*5670*/  I2F.F64 R42, R55 ;  /* 0x00000037002a7312 */ /* 0x000e620000201c00 */
[----:B0-----:R-:W-:-:S06]  /*5680*/  DFMA R36, R36, -0.5, R38 ;  /* 0xbfe000002424782b */ /* 0x001fcc0000000026 */
[----:B------:R-:W-:Y:S02]  /*5690*/  FSEL R40, R44, R40, !P1 ;  /* 0x000000282c287208 */ /* 0x000fe40004800000 */
[----:B------:R-:W-:Y:S01]  /*56a0*/  FSEL R41, R45, R41, !P1 ;  /* 0x000000292d297208 */ /* 0x000fe20004800000 */
[----:B-1----:R-:W-:-:S05]  /*56b0*/  DFMA R42, R82, -0.5, R42 ;  /* 0xbfe00000522a782b */ /* 0x002fca000000002a */
[----:B------:R-:W-:-:S03]  /*56c0*/  DMUL R38, R40, R36 ;  /* 0x0000002428267228 */ /* 0x000fc60000000000 */
[----:B------:R-:W-:-:S05]  /*56d0*/  DMUL R40, R40, R42 ;  /* 0x0000002a28287228 */ /* 0x000fca0000000000 */
[C---:B------:R-:W-:Y:S01]  /*56e0*/  DFMA R38, R88.reuse, R42, R38 ;  /* 0x0000002a5826722b */ /* 0x040fe20000000026 */
[----:B------:R-:W-:Y:S02]  /*56f0*/  IMAD.MOV.U32 R43, RZ, RZ, 0x3fe00000 ;  /* 0x3fe00000ff2b7424 */ /* 0x000fe400078e00ff */
[----:B------:R-:W-:-:S05]  /*5700*/  DFMA R40, R88, R36, -R40 ;  /* 0x000000245828722b */ /* 0x000fca0000000828 */
[----:B------:R-:W-:Y:S01]  /*5710*/  DFMA R38, R80, 0.5, R38 ;  /* 0x3fe000005026782b */ /* 0x000fe20000000026 */
[----:B------:R-:W-:Y:S02]  /*5720*/  IMAD.MOV.U32 R36, RZ, RZ, RZ ;  /* 0x000000ffff247224 */ /* 0x000fe400078e00ff */
[----:B------:R-:W-:-:S07]  /*5730*/  DFMA R40, R78, 0.5, R40 ;  /* 0x3fe000004e28782b */ /* 0x000fce0000000028 */
[----:B------:R-:W-:-:S06]  /*5740*/  LOP3.LUT R37, R43, 0x80000000, R39, 0xb8, !PT ;  /* 0x800000002b257812 */ /* 0x000fcc00078eb827 */
[----:B------:R-:W-:Y:S01]  /*5750*/  DADD.RZ R36, R38, R36 ;  /* 0x0000000026247229 */ /* 0x000fe2000000c024 */
[----:B------:R-:W-:Y:S01]  /*5760*/  LOP3.LUT R39, R43, 0x80000000, R41, 0xb8, !PT ;  /* 0x800000002b277812 */ /* 0x000fe200078eb829 */
[----:B------:R-:W-:-:S06]  /*5770*/  IMAD.MOV.U32 R38, RZ, RZ, RZ ;  /* 0x000000ffff267224 */ /* 0x000fcc00078e00ff */
[----:B------:R-:W-:Y:S02]  /*5780*/  DADD.RZ R38, R40, R38 ;  /* 0x0000000028267229 */ /* 0x000fe4000000c026 */
        /* <DEDUP_REMOVED lines=12> */
[----:B------:R-:W-:Y:S02]  /*5850*/  @!P1 IADD3.X R41, PT, PT, RZ, R43, RZ, P2, P3 ;  /* 0x0000002bff299210 */ /* 0x000fe400017e64ff */
[----:B------:R-:W-:-:S03]  /*5860*/  PRMT R44, RZ, 0x7610, R44 ;  /* 0x00007610ff2c7816 */ /* 0x000fc6000000002c */
[----:B------:R-:W2:Y:S01]  /*5870*/  @!P1 LDG.E.U8 R46, desc[UR10][R40.64+0x2] ;  /* 0x0000020a282e9981 */ /* 0x000ea2000c1e1100 */
[----:B------:R-:W-:-:S03]  /*5880*/  PRMT R45, RZ, 0x7610, R45 ;  /* 0x00007610ff2d7816 */ /* 0x000fc6000000002d */
[----:B------:R-:W3:Y:S04]  /*5890*/  @!P1 LDG.E.U8 R44, desc[UR10][R40.64+0x1] ;  /* 0x0000010a282c9981 */ /* 0x000ee8000c1e1100 */
[----:B------:R-:W4:Y:S01]  /*58a0*/  @!P1 LDG.E.U8 R45, desc[UR10][R40.64] ;  /* 0x0000000a282d9981 */ /* 0x000f22000c1e1100 */
[----:B------:R-:W-:Y:S01]  /*58b0*/  UMOV UR14, 0xe5604189 ;  /* 0xe5604189000e7882 */ /* 0x000fe20000000000 */
[----:B------:R-:W-:Y:S01]  /*58c0*/  UMOV UR15, 0x3fd322d0 ;  /* 0x3fd322d0000f7882 */ /* 0x000fe20000000000 */
[----:B------:R-:W-:Y:S01]  /*58d0*/  BSSY.RECONVERGENT B5, `(.L_x_87) ;  /* 0x0000026000057945 */ /* 0x000fe20003800200 */
[----:B------:R-:W-:Y:S01]  /*58e0*/  IMAD.MOV.U32 R92, RZ, RZ, R64 ;  /* 0x000000ffff5c7224 */ /* 0x000fe200078e0040 */
[----:B------:R-:W-:Y:S02]  /*58f0*/  MOV R93, R65 ;  /* 0x00000041005d7202 */ /* 0x000fe40000000f00 */
[----:B--2---:R-:W-:-:S04]  /*5900*/  LOP3.LUT R47, R46, 0xff, RZ, 0xc0, !PT ;  /* 0x000000ff2e2f7812 */ /* 0x004fc800078ec0ff */
[----:B------:R-:W0:Y:S01]  /*5910*/  I2F.F64.U16 R38, R47 ;  /* 0x0000002f00267312 */ /* 0x000e220000101800 */
[----:B---3--:R-:W-:Y:S02]  /*5920*/  LOP3.LUT R57, R44, 0xff, RZ, 0xc0, !PT ;  /* 0x000000ff2c397812 */ /* 0x008fe400078ec0ff */
[----:B----4-:R-:W-:-:S05]  /*5930*/  LOP3.LUT R42, R45, 0xff, RZ, 0xc0, !PT ;  /* 0x000000ff2d2a7812 */ /* 0x010fca00078ec0ff */
[----:B------:R1:W2:Y:S01]  /*5940*/  I2F.F64.U16 R36, R57 ;  /* 0x0000003900247312 */ /* 0x0002a20000101800 */
[----:B0-----:R-:W-:-:S07]  /*5950*/  DMUL R38, R38, UR14 ;  /* 0x0000000e26267c28 */ /* 0x001fce0008000000 */
[----:B------:R-:W0:Y:S01]  /*5960*/  I2F.F64.U16 R42, R42 ;  /* 0x0000002a002a7312 */ /* 0x000e220000101800 */
[----:B------:R-:W-:Y:S01]  /*5970*/  UMOV UR14, 0x39581062 ;  /* 0x39581062000e7882 */ /* 0x000fe20000000000 */
[----:B------:R-:W-:Y:S01]  /*5980*/  UMOV UR15, 0x3fe2c8b4 ;  /* 0x3fe2c8b4000f7882 */ /* 0x000fe20000000000 */
[----:B-1----:R-:W-:Y:S01]  /*5990*/  IMAD.MOV.U32 R57, RZ, RZ, 0x1 ;  /* 0x00000001ff397424 */ /* 0x002fe200078e00ff */
[----:B--2---:R-:W-:Y:S01]  /*59a0*/  DFMA R36, R36, UR14, R38 ;  /* 0x0000000e24247c2b */ /* 0x004fe20008000026 */
[----:B------:R-:W-:Y:S01]  /*59b0*/  UMOV UR14, 0x9fbe76c9 ;  /* 0x9fbe76c9000e7882 */ /* 0x000fe20000000000 */
[----:B------:R-:W-:Y:S01]  /*59c0*/  UMOV UR15, 0x3fbd2f1a ;  /* 0x3fbd2f1a000f7882 */ /* 0x000fe20000000000 */
[----:B------:R-:W-:-:S05]  /*59d0*/  IMAD.IADD R39, R1, 0x1, R16 ;  /* 0x0000000101277824 */ /* 0x000fca00078e0210 */
[----:B0-----:R-:W-:Y:S01]  /*59e0*/  DFMA R36, R42, UR14, R36 ;  /* 0x0000000e2a247c2b */ /* 0x001fe20008000024 */
[----:B------:R0:W-:Y:S04]  /*59f0*/  STL.U8 [R39+0x7d8], R45 ;  /* 0x0007d82d27007387 */ /* 0x0001e80000100000 */
[----:B------:R0:W-:Y:S04]  /*5a00*/  STL.U8 [R39+0x3f0], R44 ;  /* 0x0003f02c27007387 */ /* 0x0001e80000100000 */
[----:B------:R0:W-:Y:S01]  /*5a10*/  STL.U8 [R39], R46 ;  /* 0x0000002e27007387 */ /* 0x0001e20000100000 */
[----:B------:R-:W1:Y:S03]  /*5a20*/  F2I.U32.F64.TRUNC R36, R36 ;  /* 0x0000002400247311 */ /* 0x000e66000030d000 */
[----:B-1----:R0:W-:Y:S01]  /*5a30*/  STL.U8 [R39+0xbc0], R36 ;  /* 0x000bc02427007387 */ /* 0x0021e20000100000 */
[----:B------:R-:W-:Y:S05]  /*5a40*/  @!P4 BRA `(.L_x_88) ;  /* 0x000000000038c947 */ /* 0x000fea0003800000 */
        /* <DEDUP_REMOVED lines=9> */
[----:B0-----:R-:W-:Y:S05]  /*5ae0*/  CALL.REL.NOINC `($_Z20render_hybrid_kernelPKhjjjiiiiiidhhPhS1_S1_S1_$__internal_trig_reduction_slowpathd) ;  /* 0x0000009400b87944 */ /* 0x001fea0003c00000 */
[----:B------:R-:W-:Y:S02]  /*5af0*/  IMAD.MOV.U32 R92, RZ, RZ, R42 ;  /* 0x000000ffff5c7224 */ /* 0x000fe400078e002a */
[----:B------:R-:W-:-:S07]  /*5b00*/  IMAD.MOV.U32 R93, RZ, RZ, R43 ;  /* 0x000000ffff5d7224 */ /* 0x000fce00078e002b */
.L_x_90:
[----:B------:R-:W-:Y:S05]  /*5b10*/  BSYNC.RECONVERGENT B6 ;  /* 0x0000000000067941 */ /* 0x000fea0003800200 */
.L_x_89:
[----:B------:R-:W-:-:S07]  /*5b20*/  VIADD R57, R38, 0x1 ;  /* 0x0000000126397836 */ /* 0x000fce0000000000 */
.L_x_88:
[----:B------:R-:W-:Y:S05]  /*5b30*/  BSYNC.RECONVERGENT B5 ;  /* 0x0000000000057941 */ /* 0x000fea0003800200 */
.L_x_87:
[----:B0-----:R-:W-:-:S05]  /*5b40*/  IMAD.SHL.U32 R36, R57, 0x40, RZ ;  /* 0x0000004039247824 */ /* 0x001fca00078e00ff */
[----:B------:R-:W-:-:S04]  /*5b50*/  LOP3.LUT R36, R36, 0x40, RZ, 0xc0, !PT ;  /* 0x0000004024247812 */ /* 0x000fc800078ec0ff */
[----:B------:R-:W-:-:S04]  /*5b60*/  IADD3 R94, P1, PT, R36, UR6, RZ ;  /* 0x00000006245e7c10 */ /* 0x000fc8000ff3e0ff */
[----:B------:R-:W-:-:S05]  /*5b70*/  IADD3.X R95, PT, PT, RZ, UR7, RZ, P1, !PT ;  /* 0x00000007ff5f7c10 */ /* 0x000fca0008ffe4ff */
        /* <DEDUP_REMOVED lines=9> */
[----:B------:R-:W-:-:S02]  /*5c10*/  IMAD.MOV.U32 R86, RZ, RZ, 0x3da8ff83 ;  /* 0x3da8ff83ff567424 */ /* 0x000fc400078e00ff */
[----:B------:R-:W-:Y:S01]  /*5c20*/  IMAD.MOV.U32 R57, RZ, RZ, R17 ;  /* 0x000000ffff397224 */ /* 0x000fe200078e0011 */
[----:B------:R-:W-:Y:S01]  /*5c30*/  FSEL R88, R88, -8.06006814911005101289e+34, !P1 ;  /* 0xf9785eba58587808 */ /* 0x000fe20004800000 */
[----:B------:R-:W-:Y:S01]  /*5c40*/  IMAD.MOV.U32 R96, RZ, RZ, R62 ;  /* 0x000000ffff607224 */ /* 0x000fe200078e003e */
[----:B------:R-:W-:Y:S01]  /*5c50*/  FSEL R89, -R86, 0.11223486810922622681, !P1 ;  /* 0x3de5db6556597808 */ /* 0x000fe20004800100 */
[----:B------:R-:W-:-:S05]  /*5c60*/  IMAD.MOV.U32 R97, RZ, RZ, R63 ;  /* 0x000000ffff617224 */ /* 0x000fca00078e003f */
        /* <DEDUP_REMOVED lines=20> */
[----:B------:R-:W-:Y:S01]  /*5db0*/  IMAD.MOV.U32 R57, RZ, RZ, R38 ;  /* 0x000000ffff397224 */ /* 0x000fe200078e0026 */
[----:B------:R-:W-:Y:S01]  /*5dc0*/  MOV R97, R43 ;  /* 0x0000002b00617202 */ /* 0x000fe20000000f00 */
[----:B------:R-:W-:-:S07]  /*5dd0*/  IMAD.MOV.U32 R96, RZ, RZ, R42 ;  /* 0x000000ffff607224 */ /* 0x000fce00078e002a */
.L_x_92:
[----:B------:R-:W-:Y:S05]  /*5de0*/  BSYNC.RECONVERGENT B5 ;  /* 0x0000000000057941 */ /* 0x000fea0003800200 */
.L_x_91:
[----:B------:R-:W-:Y:S01]  /*5df0*/  IMAD.SHL.U32 R36, R57, 0x40, RZ ;  /* 0x0000004039247824 */ /* 0x000fe200078e00ff */
[----:B------:R-:W0:Y:S04]  /*5e00*/  LDC R86, c[0x0][0x398] ;  /* 0x0000e600ff567b82 */ /* 0x000e280000000800 */
[----:B------:R-:W-:-:S04]  /*5e10*/  LOP3.LUT R36, R36, 0x40, RZ, 0xc0, !PT ;  /* 0x0000004024247812 */ /* 0x000fc800078ec0ff */
[----:B------:R-:W-:Y:S01]  /*5e20*/  IADD3 R90, P1, PT, R36, UR6, RZ ;  /* 0x00000006245a7c10 */ /* 0x000fe2000ff3e0ff */
[----:B------:R-:W1:Y:S01]  /*5e30*/  S2R R92, SR_TID.Y ;  /* 0x00000000005c7919 */ /* 0x000e620000002200 */
[----:B------:R-:W1:Y:S03]  /*5e40*/  S2UR UR4, SR_CTAID.Y ;  /* 0x00000000000479c3 */ /* 0x000e660000002600 */
[----:B------:R-:W-:-:S05]  /*5e50*/  IMAD.X R91, RZ, RZ, UR7, P1 ;  /* 0x00000007ff5b7e24 */ /* 0x000fca00088e06ff */
[----:B------:R-:W2:Y:S01]  /*5e60*/  LDG.E.128.CONSTANT R36, desc[UR10][R90.64] ;  /* 0x0000000a5a247981 */ /* 0x000ea2000c1e9d00 */
[----:B------:R-:W1:Y:S03]  /*5e70*/  LDC R93, c[0x0][0x364] ;  /* 0x0000d900ff5d7b82 */ /* 0x000e660000000800 */
[----:B------:R-:W3:Y:S04]  /*5e80*/  LDG.E.128.CONSTANT R40, desc[UR10][R90.64+0x10] ;  /* 0x0000100a5a287981 */ /* 0x000ee8000c1e9d00 */
[----:B------:R4:W5:Y:S01]  /*5e90*/  LDG.E.128.CONSTANT R44, desc[UR10][R90.64+0x20] ;  /* 0x0000200a5a2c7981 */ /* 0x000962000c1e9d00 */
[----:B0-----:R-:W-:Y:S01]  /*5ea0*/  IABS R99, R86 ;  /* 0x0000005600637213 */ /* 0x001fe20000000000 */
[----:B------:R-:W0:Y:S03]  /*5eb0*/  LDC R98, c[0x0][0x3a8] ;  /* 0x0000ea00ff627b82 */ /* 0x000e260000000800 */
[----:B------:R-:W1:Y:S01]  /*5ec0*/  I2F.RP R94, R99 ;  /* 0x00000063005e7306 */ /* 0x000e620000209400 */
[----:B----4-:R-:W-:-:S04]  /*5ed0*/  LOP3.LUT R90, R57, 0x1, RZ, 0xc0, !PT ;  /* 0x00000001395a7812 */ /* 0x010fc800078ec0ff */
[----:B------:R-:W-:Y:S01]  /*5ee0*/  ISETP.NE.U32.AND P2, PT, R90, 0x1, PT ;  /* 0x000000015a00780c */ /* 0x000fe20003f45070 */
[----:B------:R-:W-:Y:S02]  /*5ef0*/  IMAD.MOV.U32 R90, RZ, RZ, 0x3da8ff83 ;  /* 0x3da8ff83ff5a7424 */ /* 0x000fe400078e00ff */
[----:B-1----:R-:W-:Y:S02]  /*5f00*/  IMAD R93, R93, UR4, R92 ;  /* 0x000000045d5d7c24 */ /* 0x002fe4000f8e025c */
[----:B------:R-:W-:Y:S01]  /*5f10*/  IMAD.MOV.U32 R92, RZ, RZ, 0x20fd8164 ;  /* 0x20fd8164ff5c7424 */ /* 0x000fe200078e00ff */
[----:B------:R-:W1:Y:S01]  /*5f20*/  MUFU.RCP R94, R94 ;  /* 0x0000005e005e7308 */ /* 0x000e620000001000 */
[----:B------:R-:W-:-:S03]  /*5f30*/  IMAD.IADD R93, R93, 0x1, R28 ;  /* 0x000000015d5d7824 */ /* 0x000fc600078e021c */
[----:B------:R-:W-:Y:S01]  /*5f40*/  FSEL R92, R92, -8.06006814911005101289e+34, !P2 ;  /* 0xf9785eba5c5c7808 */ /* 0x000fe20005000000 */
[----:B0-----:R-:W-:-:S04]  /*5f50*/  IMAD R93, R93, R98, RZ ;  /* 0x000000625d5d7224 */ /* 0x001fc800078e02ff */
[----:B------:R-:W-:Y:S01]  /*5f60*/  IMAD R101, R93, 0x4, R98 ;  /* 0x000000045d657824 */ /* 0x000fe200078e0262 */
[----:B------:R-:W-:Y:S01]  /*5f70*/  FSEL R93, -R90, 0.11223486810922622681, !P2 ;  /* 0x3de5db655a5d7808 */ /* 0x000fe20005000100 */
[----:B------:R-:W-:Y:S02]  /*5f80*/  IMAD.MOV.U32 R90, RZ, RZ, RZ ;  /* 0x000000ffff5a7224 */ /* 0x000fe400078e00ff */
[----:B-1----:R-:W-:-:S04]  /*5f90*/  VIADD R95, R94, 0xffffffe ;  /* 0x0ffffffe5e5f7836 */ /* 0x002fc80000000000 */
[----:B------:R0:W1:Y:S02]  /*5fa0*/  F2I.FTZ.U32.TRUNC.NTZ R91, R95 ;  /* 0x0000005f005b7305 */ /* 0x000064000021f000 */
[----:B0-----:R-:W-:Y:S01]  /*5fb0*/  DMUL R94, R96, R96 ;  /* 0x00000060605e7228 */ /* 0x001fe20000000000 */
[----:B-1----:R-:W-:-:S04]  /*5fc0*/  IMAD.MOV R100, RZ, RZ, -R91 ;  /* 0x000000ffff647224 */ /* 0x002fc800078e0a5b */
[----:B------:R-:W-:Y:S01]  /*5fd0*/  IMAD R103, R100, R99, RZ ;  /* 0x0000006364677224 */ /* 0x000fe200078e02ff */
[----:B------:R-:W-:Y:S02]  /*5fe0*/  IABS R100, R101 ;  /* 0x0000006500647213 */ /* 0x000fe40000000000 */
[----:B------:R-:W-:Y:S01]  /*5ff0*/  LOP3.LUT R101, R101, R86, RZ, 0x3c, !PT ;  /* 0x0000005665657212 */ /* 0x000fe200078e3cff */
[----:B------:R-:W-:-:S03]  /*6000*/  IMAD.HI.U32 R103, R91, R103, R90 ;  /* 0x000000675b677227 */ /* 0x000fc600078e005a */
[----:B------:R-:W-:-:S03]  /*6010*/  ISETP.GE.AND P4, PT, R101, RZ, PT ;  /* 0x000000ff6500720c */ /* 0x000fc60003f86270 */
[----:B------:R-:W-:-:S05]  /*6020*/  IMAD.HI.U32 R90, R103, R100, RZ ;  /* 0x00000064675a7227 */ /* 0x000fca00078e00ff */
[----:B------:R-:W-:Y:S01]  /*6030*/  IADD3 R91, PT, PT, -R90, RZ, RZ ;  /* 0x000000ff5a5b7210 */ /* 0x000fe20007ffe1ff */
[----:B--2---:R-:W-:-:S08]  /*6040*/  DFMA R36, R94, R92, R36 ;  /* 0x0000005c5e24722b */ /* 0x004fd00000000024 */
        /* <DEDUP_REMOVED lines=8> */
[C---:B-----5:R-:W-:Y:S01]  /*60d0*/  DFMA R36, R94.reuse, R36, R44 ;  /* 0x000000245e24722b */ /* 0x060fe2000000002c */
[----:B------:R-:W-:Y:S02]  /*60e0*/  ISETP.GE.U32.AND P1, PT, R38, R99, PT ;  /* 0x000000632600720c */ /* 0x000fe40003f26070 */
[----:B------:R-:W-:Y:S05]  /*60f0*/  I2F.F64 R38, R98 ;  /* 0x0000006200267312 */ /* 0x000fea0000201c00 */
[----:B------:R-:W-:Y:S01]  /*6100*/  DFMA R36, R94, R36, R46 ;  /* 0x000000245e24722b */ /* 0x000fe2000000002e */
[----:B------:R-:W-:-:S05]  /*6110*/  PRMT R46, RZ, 0x7610, R46 ;  /* 0x00007610ff2e7816 */ /* 0x000fca000000002e */
[----:B------:R-:W-:Y:S01]  /*6120*/  @P1 VIADD R90, R90, 0x1 ;  /* 0x000000015a5a1836 */ /* 0x000fe20000000000 */
[----:B------:R-:W-:Y:S01]  /*6130*/  LOP3.LUT P1, RZ, R57, 0x2, RZ, 0xc0, !PT ;  /* 0x0000000239ff7812 */ /* 0x000fe2000782c0ff */
[----:B------:R-:W-:Y:S02]  /*6140*/  DFMA R40, R36, R96, R96 ;  /* 0x000000602428722b */ /* 0x000fe40000000060 */
[----:B------:R-:W-:Y:S01]  /*6150*/  DFMA R94, R94, R36, 1 ;  /* 0x3ff000005e5e742b */ /* 0x000fe20000000024 */
[----:B------:R-:W-:Y:S01]  /*6160*/  @!P4 IMAD.MOV R90, RZ, RZ, -R90 ;  /* 0x000000ffff5ac224 */ /* 0x000fe200078e0a5a */
[----:B------:R-:W-:Y:S01]  /*6170*/  @!P3 LOP3.LUT R90, RZ, R86, RZ, 0x33, !PT ;  /* 0x00000056ff5ab212 */ /* 0x000fe200078e33ff */
[----:B------:R-:W0:Y:S03]  /*6180*/  I2F.F64 R36, R55 ;  /* 0x0000003700247312 */ /* 0x000e260000201c00 */
[----:B------:R-:W-:-:S04]  /*6190*/  VIMNMX R43, PT, PT, RZ, R90, !PT ;  /* 0x0000005aff2b7248 */ /* 0x000fc80007fe0100 */
[----:B------:R-:W-:Y:S02]  /*61a0*/  FSEL R40, R94, R40, !P2 ;  /* 0x000000285e287208 */ /* 0x000fe40005000000 */
[----:B------:R-:W-:Y:S02]  /*61b0*/  FSEL R41, R95, R41, !P2 ;  /* 0x000000295f297208 */ /* 0x000fe40005000000 */
[----:B------:R-:W-:-:S04]  /*61c0*/  VIADDMNMX R86, R98, 0xffffffff, R43, PT ;  /* 0xffffffff62567846 */ /* 0x000fc8000380012b */
[----:B------:R-:W-:Y:S01]  /*61d0*/  DADD R42, RZ, -R40 ;  /* 0x00000000ff2a7229 */ /* 0x000fe20000000828 */
[----:B------:R-:W1:Y:S01]  /*61e0*/  I2F.F64 R44, R86 ;  /* 0x00000056002c7312 */ /* 0x000e620000201c00 */
[----:B0-----:R-:W-:-:S08]  /*61f0*/  DFMA R36, R82, -0.5, R36 ;  /* 0xbfe000005224782b */ /* 0x001fd00000000024 */
[----:B------:R-:W-:Y:S02]  /*6200*/  FSEL R40, R40, R42, !P1 ;  /* 0x0000002a28287208 */ /* 0x000fe40004800000 */
[----:B------:R-:W-:Y:S01]  /*6210*/  FSEL R41, R41, R43, !P1 ;  /* 0x0000002b29297208 */ /* 0x000fe20004800000 */
[----:B-1----:R-:W-:-:S05]  /*6220*/  DFMA R38, R38, -0.5, R44 ;  /* 0xbfe000002626782b */ /* 0x002fca000000002c */
[----:B------:R-:W-:-:S03]  /*6230*/  DMUL R42, R40, R36 ;  /* 0x00000024282a7228 */ /* 0x000fc60000000000 */
[----:B------:R-:W-:-:S05]  /*6240*/  DMUL R40, R40, R38 ;  /* 0x0000002628287228 */ /* 0x000fca0000000000 */
[C---:B------:R-:W-:Y:S01]  /*6250*/  DFMA R42, R88.reuse, R38, -R42 ;  /* 0x00000026582a722b */ /* 0x040fe2000000082a */
[----:B------:R-:W-:Y:S02]  /*6260*/  IMAD.MOV.U32 R38, RZ, RZ, RZ ;  /* 0x000000ffff267224 */ /* 0x000fe400078e00ff */
[----:B------:R-:W-:-:S05]  /*6270*/  DFMA R36, R88, R36, R40 ;  /* 0x000000245824722b */ /* 0x000fca0000000028 */
[----:B------:R-:W-:Y:S01]  /*6280*/  DFMA R42, R78, 0.5, R42 ;  /* 0x3fe000004e2a782b */ /* 0x000fe2000000002a */
[----:B------:R-:W-:Y:S02]  /*6290*/  IMAD.MOV.U32 R41, RZ, RZ, 0x3fe00000 ;  /* 0x3fe00000ff297424 */ /* 0x000fe400078e00ff */
[----:B------:R-:W-:-:S07]  /*62a0*/  DFMA R36, R80, 0.5, R36 ;  /* 0x3fe000005024782b */ /* 0x000fce0000000024 */
[----:B------:R-:W-:-:S06]  /*62b0*/  LOP3.LUT R39, R41, 0x80000000, R43, 0xb8, !PT ;  /* 0x8000000029277812 */ /* 0x000fcc00078eb82b */
[----:B------:R-:W-:Y:S01]  /*62c0*/  DADD.RZ R42, R42, R38 ;  /* 0x000000002a2a7229 */ /* 0x000fe2000000c026 */
[----:B------:R-:W-:-:S06]  /*62d0*/  LOP3.LUT R39, R41, 0x80000000, R37, 0xb8, !PT ;  /* 0x8000000029277812 */ /* 0x000fcc00078eb825 */
[----:B------:R-:W-:-:S03]  /*62e0*/  DADD.RZ R38, R36, R38 ;  /* 0x0000000024267229 */ /* 0x000fc6000000c026 */
        /* <DEDUP_REMOVED lines=20> */
[----:B------:R-:W-:Y:S01]  /*6430*/  DSETP.NEU.AND P1, PT, |R84|, +INF , PT ;  /* 0x7ff000005400742a */ /* 0x000fe20003f2d200 */
[----:B------:R-:W-:Y:S01]  /*6440*/  BSSY.RECONVERGENT B5, `(.L_x_93) ;  /* 0x0000026000057945 */ /* 0x000fe20003800200 */
[----:B------:R-:W-:Y:S01]  /*6450*/  MOV R92, R64 ;  /* 0x00000040005c7202 */ /* 0x000fe20000000f00 */
[----:B------:R-:W-:Y:S01]  /*6460*/  IMAD.MOV.U32 R93, RZ, RZ, R65 ;  /* 0x000000ffff5d7224 */ /* 0x000fe200078e0041 */
[----:B--2---:R-:W-:-:S04]  /*6470*/  LOP3.LUT R47, R46, 0xff, RZ, 0xc0, !PT ;  /* 0x000000ff2e2f7812 */ /* 0x004fc800078ec0ff */
[----:B------:R-:W0:Y:S01]  /*6480*/  I2F.F64.U16 R38, R47 ;  /* 0x0000002f00267312 */ /* 0x000e220000101800 */
[----:B---3--:R-:W-:Y:S02]  /*6490*/  LOP3.LUT R57, R44, 0xff, RZ, 0xc0, !PT ;  /* 0x000000ff2c397812 */ /* 0x008fe400078ec0ff */
[----:B----4-:R-:W-:-:S05]  /*64a0*/  LOP3.LUT R88, R45, 0xff, RZ, 0xc0, !PT ;  /* 0x000000ff2d587812 */ /* 0x010fca00078ec0ff */
[----:B------:R1:W2:Y:S01]  /*64b0*/  I2F.F64.U16 R36, R57 ;  /* 0x0000003900247312 */ /* 0x0002a20000101800 */
[----:B0-----:R-:W-:Y:S01]  /*64c0*/  DMUL R40, R38, UR14 ;  /* 0x0000000e26287c28 */ /* 0x001fe20008000000 */
[----:B------:R-:W-:-:S06]  /*64d0*/  UMOV UR14, 0x39581062 ;  /* 0x39581062000e7882 */ /* 0x000fcc0000000000 */
[----:B------:R-:W0:Y:S01]  /*64e0*/  I2F.F64.U16 R38, R88 ;  /* 0x0000005800267312 */ /* 0x000e220000101800 */
[----:B------:R-:W-:Y:S01]  /*64f0*/  UMOV UR15, 0x3fe2c8b4 ;  /* 0x3fe2c8b4000f7882 */ /* 0x000fe20000000000 */
[----:B-1----:R-:W-:Y:S01]  /*6500*/  IMAD.MOV.U32 R57, RZ, RZ, 0x1 ;  /* 0x00000001ff397424 */ /* 0x002fe200078e00ff */
[----:B--2---:R-:W-:Y:S01]  /*6510*/  DFMA R36, R36, UR14, R40 ;  /* 0x0000000e24247c2b */ /* 0x004fe20008000028 */
[----:B------:R-:W-:Y:S01]  /*6520*/  UMOV UR14, 0x9fbe76c9 ;  /* 0x9fbe76c9000e7882 */ /* 0x000fe20000000000 */
[----:B------:R-:W-:-:S06]  /*6530*/  UMOV UR15, 0x3fbd2f1a ;  /* 0x3fbd2f1a000f7882 */ /* 0x000fcc0000000000 */
[----:B0-----:R-:W-:Y:S01]  /*6540*/  DFMA R36, R38, UR14, R36 ;  /* 0x0000000e26247c2b */ /* 0x001fe20008000024 */
[----:B------:R-:W-:-:S05]  /*6550*/  IMAD.IADD R39, R1, 0x1, R16 ;  /* 0x0000000101277824 */ /* 0x000fca00078e0210 */
[----:B------:R0:W-:Y:S04]  /*6560*/  STL.U8 [R39+0x7d9], R45 ;  /* 0x0007d92d27007387 */ /* 0x0001e80000100000 */
[----:B------:R-:W1:Y:S01]  /*6570*/  F2I.U32.F64.TRUNC R36, R36 ;  /* 0x0000002400247311 */ /* 0x000e62000030d000 */
[----:B------:R0:W-:Y:S04]  /*6580*/  STL.U8 [R39+0x3f1], R44 ;  /* 0x0003f12c27007387 */ /* 0x0001e80000100000 */
[----:B------:R0:W-:Y:S04]  /*6590*/  STL.U8 [R39+0x1], R46 ;  /* 0x0000012e27007387 */ /* 0x0001e80000100000 */
        /* <DEDUP_REMOVED lines=14> */
.L_x_96:
[----:B------:R-:W-:Y:S05]  /*6680*/  BSYNC.RECONVERGENT B6 ;  /* 0x0000000000067941 */ /* 0x000fea0003800200 */
.L_x_95:
[----:B------:R-:W-:-:S07]  /*6690*/  VIADD R57, R38, 0x1 ;  /* 0x0000000126397836 */ /* 0x000fce0000000000 */
.L_x_94:
[----:B------:R-:W-:Y:S05]  /*66a0*/  BSYNC.RECONVERGENT B5 ;  /* 0x0000000000057941 */ /* 0x000fea0003800200 */
.L_x_93:
[----:B0-----:R-:W-:-:S04]  /*66b0*/  SHF.L.U32 R36, R57, 0x6, RZ ;  /* 0x0000000639247819 */ /* 0x001fc800000006ff */
        /* <DEDUP_REMOVED lines=13> */
[----:B------:R-:W-:Y:S01]  /*6790*/  DSETP.NEU.AND P4, PT, |R84|, +INF , PT ;  /* 0x7ff000005400742a */ /* 0x000fe20003f8d200 */
[----:B------:R-:W-:Y:S01]  /*67a0*/  IMAD.MOV.U32 R98, RZ, RZ, R17 ;  /* 0x000000ffff627224 */ /* 0x000fe200078e0011 */
[----:B------:R-:W-:Y:S01]  /*67b0*/  FSEL R89, -R89, 0.11223486810922622681, !P1 ;  /* 0x3de5db6559597808 */ /* 0x000fe20004800100 */
[----:B------:R-:W-:Y:S01]  /*67c0*/  IMAD.MOV.U32 R96, RZ, RZ, R62 ;  /* 0x000000ffff607224 */ /* 0x000fe200078e003e */
[----:B------:R-:W-:Y:S01]  /*67d0*/  FSEL R88, R88, -8.06006814911005101289e+34, !P1 ;  /* 0xf9785eba58587808 */ /* 0x000fe20004800000 */
        /* <DEDUP_REMOVED lines=24> */
.L_x_98:
[----:B------:R-:W-:Y:S05]  /*6960*/  BSYNC.RECONVERGENT B5 ;  /* 0x0000000000057941 */ /* 0x000fea0003800200 */
.L_x_97:
        /* <DEDUP_REMOVED lines=17> */
[----:B-1----:R-:W-:Y:S01]  /*6a80*/  IMAD R93, R93, UR4, R92 ;  /* 0x000000045d5d7c24 */ /* 0x002fe2000f8e025c */
[----:B------:R-:W1:Y:S03]  /*6a90*/  MUFU.RCP R94, R94 ;  /* 0x0000005e005e7308 */ /* 0x000e660000001000 */
[----:B------:R-:W-:Y:S02]  /*6aa0*/  IMAD.IADD R92, R93, 0x1, R28 ;  /* 0x000000015d5c7824 */ /* 0x000fe400078e021c */
[----:B------:R-:W-:Y:S02]  /*6ab0*/  IMAD.MOV.U32 R93, RZ, RZ, 0x20fd8164 ;  /* 0x20fd8164ff5d7424 */ /* 0x000fe400078e00ff */
[----:B0-----:R-:W-:-:S04]  /*6ac0*/  IMAD R92, R92, R99, RZ ;  /* 0x000000635c5c7224 */ /* 0x001fc800078e02ff */
[----:B------:R-:W-:-:S05]  /*6ad0*/  IMAD R92, R92, 0x4, R99 ;  /* 0x000000045c5c7824 */ /* 0x000fca00078e0263 */
[----:B------:R-:W-:Y:S01]  /*6ae0*/  IADD3 R102, PT, PT, R92, R99, RZ ;  /* 0x000000635c667210 */ /* 0x000fe20007ffe0ff */
[----:B-1----:R-:W-:Y:S01]  /*6af0*/  VIADD R95, R94, 0xffffffe ;  /* 0x0ffffffe5e5f7836 */ /* 0x002fe20000000000 */
[----:B------:R-:W-:Y:S02]  /*6b00*/  FSEL R92, R93, -8.06006814911005101289e+34, !P2 ;  /* 0xf9785eba5d5c7808 */ /* 0x000fe40005000000 */
[----:B------:R-:W-:Y:S01]  /*6b10*/  FSEL R93, -R90, 0.11223486810922622681, !P2 ;  /* 0x3de5db655a5d7808 */ /* 0x000fe20005000100 */
[----:B------:R0:W1:Y:S01]  /*6b20*/  F2I.FTZ.U32.TRUNC.NTZ R91, R95 ;  /* 0x0000005f005b7305 */ /* 0x000062000021f000 */
[----:B------:R-:W-:Y:S01]  /*6b30*/  IMAD.MOV.U32 R90, RZ, RZ, RZ ;  /* 0x000000ffff5a7224 */ /* 0x000fe200078e00ff */
[----:B------:R-:W-:Y:S02]  /*6b40*/  IABS R103, R102 ;  /* 0x0000006600677213 */ /* 0x000fe40000000000 */
[----:B------:R-:W-:-:S04]  /*6b50*/  LOP3.LUT R102, R102, R57, RZ, 0x3c, !PT ;  /* 0x0000003966667212 */ /* 0x000fc800078e3cff */
[----:B------:R-:W-:Y:S01]  /*6b60*/  ISETP.GE.AND P5, PT, R102, RZ, PT ;  /* 0x000000ff6600720c */ /* 0x000fe20003fa6270 */
[----:B0-----:R-:W-:Y:S01]  /*6b70*/  DMUL R94, R96, R96 ;  /* 0x00000060605e7228 */ /* 0x001fe20000000000 */
[----:B-1----:R-:W-:-:S04]  /*6b80*/  IMAD.MOV R101, RZ, RZ, -R91 ;  /* 0x000000ffff657224 */ /* 0x002fc800078e0a5b */
[----:B------:R-:W-:-:S04]  /*6b90*/  IMAD R101, R101, R100, RZ ;  /* 0x0000006465657224 */ /* 0x000fc800078e02ff */
[----:B------:R-:W-:-:S04]  /*6ba0*/  IMAD.HI.U32 R90, R91, R101, R90 ;  /* 0x000000655b5a7227 */ /* 0x000fc800078e005a */
[----:B------:R-:W-:-:S04]  /*6bb0*/  IMAD.MOV.U32 R91, RZ, RZ, R103 ;  /* 0x000000ffff5b7224 */ /* 0x000fc800078e0067 */
[----:B------:R-:W-:Y:S01]  /*6bc0*/  IMAD.HI.U32 R90, R90, R91, RZ ;  /* 0x0000005b5a5a7227 */ /* 0x000fe200078e00ff */
[----:B--2---:R-:W-:-:S03]  /*6bd0*/  DFMA R36, R94, R92, R36 ;  /* 0x0000005c5e24722b */ /* 0x004fc60000000024 */
[----:B------:R-:W-:-:S05]  /*6be0*/  IMAD.MOV R92, RZ, RZ, -R90 ;  /* 0x000000ffff5c7224 */ /* 0x000fca00078e0a5a */
[C---:B------:R-:W-:Y:S01]  /*6bf0*/  DFMA R36, R94.reuse, R36, R38 ;  /* 0x000000245e24722b */ /* 0x040fe20000000026 */
[C---:B------:R-:W-:Y:S02]  /*6c00*/  IMAD R39, R100.reuse, R92, R91 ;  /* 0x0000005c64277224 */ /* 0x040fe400078e025b */
[----:B------:R-:W0:Y:S03]  /*6c10*/  LDC R92, c[0x0][0x394] ;  /* 0x0000e500ff5c7b82 */ /* 0x000e260000000800 */
[----:B------:R-:W-:Y:S02]  /*6c20*/  ISETP.GT.U32.AND P3, PT, R100, R39, PT ;  /* 0x000000276400720c */ /* 0x000fe40003f64070 */
[----:B---3--:R-:W-:-:S08]  /*6c30*/  DFMA R36, R94, R36, R40 ;  /* 0x000000245e24722b */ /* 0x008fd00000000028 */
[C---:B------:R-:W-:Y:S01]  /*6c40*/  DFMA R36, R94.reuse, R36, R42 ;  /* 0x000000245e24722b */ /* 0x040fe2000000002a */
[----:B------:R-:W1:Y:S02]  /*6c50*/  I2F.F64 R42, R55 ;  /* 0x00000037002a7312 */ /* 0x000e640000201c00 */
[----:B------:R-:W-:Y:S02]  /*6c60*/  @!P3 IMAD.IADD R39, R39, 0x1, -R100 ;  /* 0x000000012727b824 */ /* 0x000fe400078e0a64 */
[----:B------:R-:W-:Y:S01]  /*6c70*/  @!P3 VIADD R90, R90, 0x1 ;  /* 0x000000015a5ab836 */ /* 0x000fe20000000000 */
[----:B------:R-:W-:Y:S02]  /*6c80*/  ISETP.NE.AND P3, PT, R57, RZ, PT ;  /* 0x000000ff3900720c */ /* 0x000fe40003f65270 */
[C---:B-----5:R-:W-:Y:S01]  /*6c90*/  DFMA R36, R94.reuse, R36, R44 ;  /* 0x000000245e24722b */ /* 0x060fe2000000002c */
[----:B------:R-:W-:Y:S02]  /*6ca0*/  ISETP.GE.U32.AND P1, PT, R39, R100, PT ;  /* 0x000000642700720c */ /* 0x000fe40003f26070 */
[----:B------:R-:W-:Y:S05]  /*6cb0*/  I2F.F64 R38, R99 ;  /* 0x0000006300267312 */ /* 0x000fea0000201c00 */
[----:B------:R-:W-:-:S02]  /*6cc0*/  DFMA R46, R94, R36, R46 ;  /* 0x000000245e2e722b */ /* 0x000fc4000000002e */
[----:B-1----:R-:W-:-:S04]  /*6cd0*/  DFMA R42, R82, -0.5, R42 ;  /* 0xbfe00000522a782b */ /* 0x002fc8000000002a */
[----:B------:R-:W-:Y:S01]  /*6ce0*/  @P1 VIADD R90, R90, 0x1 ;  /* 0x000000015a5a1836 */ /* 0x000fe20000000000 */
[----:B------:R-:W-:Y:S01]  /*6cf0*/  LOP3.LUT P1, RZ, R98, 0x2, RZ, 0xc0, !PT ;  /* 0x0000000262ff7812 */ /* 0x000fe2000782c0ff */
[----:B------:R-:W-:Y:S02]  /*6d00*/  DFMA R36, R46, R96, R96 ;  /* 0x000000602e24722b */ /* 0x000fe40000000060 */
[----:B------:R-:W-:Y:S01]  /*6d10*/  DFMA R46, R94, R46, 1 ;  /* 0x3ff000005e2e742b */ /* 0x000fe2000000002e */
[----:B------:R-:W-:Y:S01]  /*6d20*/  @!P5 IMAD.MOV R90, RZ, RZ, -R90 ;  /* 0x000000ffff5ad224 */ /* 0x000fe200078e0a5a */
[----:B------:R-:W-:-:S04]  /*6d30*/  @!P3 LOP3.LUT R90, RZ, R57, RZ, 0x33, !PT ;  /* 0x00000039ff5ab212 */ /* 0x000fc800078e33ff */
[----:B------:R-:W-:-:S04]  /*6d40*/  VIMNMX R90, PT, PT, RZ, R90, !PT ;  /* 0x0000005aff5a7248 */ /* 0x000fc80007fe0100 */
[----:B------:R-:W-:Y:S02]  /*6d50*/  FSEL R36, R46, R36, !P2 ;  /* 0x000000242e247208 */ /* 0x000fe40005000000 */
[----:B------:R-:W-:Y:S02]  /*6d60*/  FSEL R37, R47, R37, !P2 ;  /* 0x000000252f257208 */ /* 0x000fe40005000000 */
[----:B------:R-:W-:-:S04]  /*6d70*/  VIADDMNMX R57, R99, 0xffffffff, R90, PT ;  /* 0xffffffff63397846 */ /* 0x000fc8000380015a */
[----:B------:R-:W-:Y:S01]  /*6d80*/  DADD R44, RZ, -R36 ;  /* 0x00000000ff2c7229 */ /* 0x000fe20000000824 */
[----:B------:R-:W1:Y:S09]  /*6d90*/  I2F.F64 R40, R57 ;  /* 0x0000003900287312 */ /* 0x000e720000201c00 */
[----:B------:R-:W-:-:S02]  /*6da0*/  FSEL R36, R36, R44, !P1 ;  /* 0x0000002c24247208 */ /* 0x000fc40004800000 */
[----:B------:R-:W-:Y:S02]  /*6db0*/  FSEL R37, R37, R45, !P1 ;  /* 0x0000002d25257208 */ /* 0x000fe40004800000 */
[----:B------:R-:W-:Y:S01]  /*6dc0*/  PRMT R44, RZ, 0x7610, R44 ;  /* 0x00007610ff2c7816 */ /* 0x000fe2000000002c */
[----:B-1----:R-:W-:-:S03]  /*6dd0*/  DFMA R38, R38, -0.5, R40 ;  /* 0xbfe000002626782b */ /* 0x002fc60000000028 */
[----:B------:R-:W-:-:S05]  /*6de0*/  DMUL R40, R36, R42 ;  /* 0x0000002a24287228 */ /* 0x000fca0000000000 */
[----:B------:R-:W-:-:S03]  /*6df0*/  DMUL R36, R36, R38 ;  /* 0x0000002624247228 */ /* 0x000fc60000000000 */
[----:B------:R-:W-:Y:S01]  /*6e00*/  DFMA R40, R88, R38, -R40 ;  /* 0x000000265828722b */ /* 0x000fe20000000828 */
[----:B------:R-:W-:-:S04]  /*6e10*/  IMAD.MOV.U32 R38, RZ, RZ, RZ ;  /* 0x000000ffff267224 */ /* 0x000fc800078e00ff */
[----:B------:R-:W-:-:S03]  /*6e20*/  DFMA R36, R88, R42, R36 ;  /* 0x0000002a5824722b */ /* 0x000fc60000000024 */
[----:B------:R-:W-:Y:S01]  /*6e30*/  DFMA R40, R78, 0.5, R40 ;  /* 0x3fe000004e28782b */ /* 0x000fe20000000028 */
[----:B------:R-:W-:-:S04]  /*6e40*/  IMAD.MOV.U32 R43, RZ, RZ, 0x3fe00000 ;  /* 0x3fe00000ff2b7424 */ /* 0x000fc800078e00ff */
[----:B------:R-:W-:-:S05]  /*6e50*/  DFMA R36, R80, 0.5, R36 ;  /* 0x3fe000005024782b */ /* 0x000fca0000000024 */
[----:B------:R-:W-:-:S06]  /*6e60*/  LOP3.LUT R39, R43, 0x80000000, R41, 0xb8, !PT ;  /* 0x800000002b277812 */ /* 0x000fcc00078eb829 */
[----:B------:R-:W-:Y:S01]  /*6e70*/  DADD.RZ R40, R40, R38 ;  /* 0x0000000028287229 */ /* 0x000fe2000000c026 */
[----:B------:R-:W-:-:S06]  /*6e80*/  LOP3.LUT R39, R43, 0x80000000, R37, 0xb8, !PT ;  /* 0x800000002b277812 */ /* 0x000fcc00078eb825 */
[----:B------:R-:W-:-:S03]  /*6e90*/  DADD.RZ R38, R36, R38 ;  /* 0x0000000024267229 */ /* 0x000fc6000000c026 */
[----:B------:R-:W1:Y:S08]  /*6ea0*/  F2I.F64.TRUNC R41, R40 ;  /* 0x0000002800297311 */ /* 0x000e70000030d100 */
[----:B------:R-:W2:Y:S01]  /*6eb0*/  F2I.F64.TRUNC R38, R38 ;  /* 0x0000002600267311 */ /* 0x000ea2000030d100 */
[----:B-1----:R-:W-:-:S04]  /*6ec0*/  ISETP.GE.AND P2, PT, R41, UR9, PT ;  /* 0x0000000929007c0c */ /* 0x002fc8000bf46270 */
[----:B------:R-:W-:Y:S02]  /*6ed0*/  ISETP.LT.OR P2, PT, R41, RZ, P2 ;  /* 0x000000ff2900720c */ /* 0x000fe40001741670 */
[----:B--2---:R-:W-:-:S04]  /*6ee0*/  ISETP.GE.AND P1, PT, R38, UR8, PT ;  /* 0x0000000826007c0c */ /* 0x004fc8000bf26270 */
[----:B------:R-:W-:-:S04]  /*6ef0*/  ISETP.LT.OR P1, PT, R38, RZ, P1 ;  /* 0x000000ff2600720c */ /* 0x000fc80000f21670 */
[----:B------:R-:W-:-:S13]  /*6f00*/  PLOP3.LUT P1, PT, P1, P2, PT, 0xf8, 0x8f ;  /* 0x00000000008f781c */ /* 0x000fda0000f25f70 */
[----:B------:R-:W1:Y:S01]  /*6f10*/  @!P1 LDC R42, c[0x0][0x390] ;  /* 0x0000e400ff2a9b82 */ /* 0x000e620000000800 */
[----:B------:R-:W-:-:S07]  /*6f20*/  @!P1 SHF.L.U32 R40, R38, 0x2, RZ ;  /* 0x0000000226289819 */ /* 0x000fce00000006ff */
[----:B------:R-:W2:Y:S01]  /*6f30*/  @!P1 LDC.64 R36, c[0x0][0x380] ;  /* 0x0000e000ff249b82 */ /* 0x000ea20000000a00 */
[----:B-1----:R-:W-:-:S05]  /*6f40*/  @!P1 IMAD R41, R41, R42, RZ ;  /* 0x0000002a29299224 */ /* 0x002fca00078e02ff */
[----:B--2---:R-:W-:-:S04]  /*6f50*/  @!P1 IADD3 R40, P2, P3, R41, R36, R40 ;  /* 0x0000002429289210 */ /* 0x004fc80007b5e028 */
[----:B------:R-:W-:Y:S02]  /*6f60*/  @!P1 IADD3.X R41, PT, PT, RZ, R37, RZ, P2, P3 ;  /* 0x00000025ff299210 */ /* 0x000fe400017e64ff */
[----:B------:R-:W-:-:S03]  /*6f70*/  PRMT R42, RZ, 0x7610, R42 ;  /* 0x00007610ff2a7816 */ /* 0x000fc6000000002a */
[----:B------:R-:W2:Y:S01]  /*6f80*/  @!P1 LDG.E.U8 R44, desc[UR10][R40.64+0x2] ;  /* 0x0000020a282c9981 */ /* 0x000ea2000c1e1100 */
[----:B------:R-:W-:-:S03]  /*6f90*/  PRMT R43, RZ, 0x7610, R43 ;  /* 0x00007610ff2b7816 */ /* 0x000fc6000000002b */
[----:B------:R-:W3:Y:S04]  /*6fa0*/  @!P1 LDG.E.U8 R42, desc[UR10][R40.64+0x1] ;  /* 0x0000010a282a9981 */ /* 0x000ee8000c1e1100 */
[----:B------:R1:W4:Y:S01]  /*6fb0*/  @!P1 LDG.E.U8 R43, desc[UR10][R40.64] ;  /* 0x0000000a282b9981 */ /* 0x000322000c1e1100 */
[----:B0-----:R-:W-:Y:S01]  /*6fc0*/  IABS R94, R92 ;  /* 0x0000005c005e7213 */ /* 0x001fe20000000000 */
[----:B------:R-:W-:Y:S01]  /*6fd0*/  IMAD.IADD R36, R56, 0x1, R29 ;  /* 0x0000000138247824 */ /* 0x000fe200078e021d */
[----:B------:R-:W-:Y:S01]  /*6fe0*/  UMOV UR14, 0xe5604189 ;  /* 0xe5604189000e7882 */ /* 0x000fe20000000000 */
[----:B------:R-:W-:Y:S01]  /*6ff0*/  UMOV UR15, 0x3fd322d0 ;  /* 0x3fd322d0000f7882 */ /* 0x000fe20000000000 */
[----:B------:R-:W0:Y:S01]  /*7000*/  I2F.RP R38, R94 ;  /* 0x0000005e00267306 */ /* 0x000e220000209400 */
[----:B------:R-:W-:Y:S01]  /*7010*/  IMAD R36, R36, UR16, RZ ;  /* 0x0000001024247c24 */ /* 0x000fe2000f8e02ff */
[----:B------:R-:W-:Y:S01]  /*7020*/  BSSY.RECONVERGENT B5, `(.L_x_99) ;  /* 0x000003d000057945 */ /* 0x000fe20003800200 */
[----:B------:R-:W-:-:S03]  /*7030*/  IMAD.MOV.U32 R95, RZ, RZ, R65 ;  /* 0x000000ffff5f7224 */ /* 0x000fc600078e0041 */
[----:B------:R-:W-:Y:S01]  /*7040*/  LEA R47, R36, UR16, 0x1 ;  /* 0x00000010242f7c11 */ /* 0x000fe2000f8e08ff */
[----:B------:R-:W-:-:S03]  /*7050*/  IMAD.MOV.U32 R36, RZ, RZ, RZ ;  /* 0x000000ffff247224 */ /* 0x000fc600078e00ff */
[----:B------:R-:W-:Y:S02]  /*7060*/  IABS R89, R47 ;  /* 0x0000002f00597213 */ /* 0x000fe40000000000 */
[----:B------:R-:W-:Y:S01]  /*7070*/  LOP3.LUT R47, R47, R92, RZ, 0x3c, !PT ;  /* 0x0000005c2f2f7212 */ /* 0x000fe200078e3cff */
[----:B0-----:R-:W0:Y:S03]  /*7080*/  MUFU.RCP R38, R38 ;  /* 0x0000002600267308 */ /* 0x001e260000001000 */
[----:B------:R-:W-:Y:S01]  /*7090*/  ISETP.GE.AND P3, PT, R47, RZ, PT ;  /* 0x000000ff2f00720c */ /* 0x000fe20003f66270 */
[----:B0-----:R-:W-:-:S06]  /*70a0*/  VIADD R37, R38, 0xffffffe ;  /* 0x0ffffffe26257836 */ /* 0x001fcc0000000000 */
[----:B------:R-:W0:Y:S02]  /*70b0*/  F2I.FTZ.U32.TRUNC.NTZ R37, R37 ;  /* 0x0000002500257305 */ /* 0x000e24000021f000 */
[----:B0-----:R-:W-:-:S04]  /*70c0*/  IMAD.MOV R39, RZ, RZ, -R37 ;  /* 0x000000ffff277224 */ /* 0x001fc800078e0a25 */
[----:B------:R-:W-:-:S04]  /*70d0*/  IMAD R39, R39, R94, RZ ;  /* 0x0000005e27277224 */ /* 0x000fc800078e02ff */
[----:B------:R-:W-:-:S06]  /*70e0*/  IMAD.HI.U32 R36, R37, R39, R36 ;  /* 0x0000002725247227 */ /* 0x000fcc00078e0024 */
[----:B------:R-:W-:-:S04]  /*70f0*/  IMAD.HI.U32 R88, R36, R89, RZ ;  /* 0x0000005924587227 */ /* 0x000fc800078e00ff */
[----:B------:R-:W-:-:S04]  /*7100*/  IMAD.MOV R90, RZ, RZ, -R88 ;  /* 0x000000ffff5a7224 */ /* 0x000fc800078e0a58 */
[----:B------:R-:W-:-:S05]  /*7110*/  IMAD R89, R94, R90, R89 ;  /* 0x0000005a5e597224 */ /* 0x000fca00078e0259 */
[----:B------:R-:W-:-:S13]  /*7120*/  ISETP.GT.U32.AND P2, PT, R94, R89, PT ;  /* 0x000000595e00720c */ /* 0x000fda0003f44070 */
[----:B------:R-:W-:Y:S02]  /*7130*/  @!P2 IMAD.IADD R89, R89, 0x1, -R94 ;  /* 0x000000015959a824 */ /* 0x000fe400078e0a5e */
[----:B------:R-:W-:Y:S01]  /*7140*/  @!P2 VIADD R88, R88, 0x1 ;  /* 0x000000015858a836 */ /* 0x000fe20000000000 */
[----:B------:R-:W-:Y:S02]  /*7150*/  ISETP.NE.AND P2, PT, R92, RZ, PT ;  /* 0x000000ff5c00720c */ /* 0x000fe40003f45270 */
[----:B------:R-:W-:Y:S01]  /*7160*/  ISETP.GE.U32.AND P1, PT, R89, R94, PT ;  /* 0x0000005e5900720c */ /* 0x000fe20003f26070 */
[----:B------:R-:W-:Y:S02]  /*7170*/  IMAD.MOV.U32 R89, RZ, RZ, 0x1 ;  /* 0x00000001ff597424 */ /* 0x000fe400078e00ff */
[----:B------:R-:W-:-:S10]  /*7180*/  IMAD.MOV.U32 R94, RZ, RZ, R64 ;  /* 0x000000ffff5e7224 */ /* 0x000fd400078e0040 */
[----:B------:R-:W-:-:S05]  /*7190*/  @P1 VIADD R88, R88, 0x1 ;  /* 0x0000000158581836 */ /* 0x000fca0000000000 */
[----:B------:R-:W-:Y:S02]  /*71a0*/  @!P3 IADD3 R88, PT, PT, -R88, RZ, RZ ;  /* 0x000000ff5858b210 */ /* 0x000fe40007ffe1ff */
[----:B------:R-:W-:-:S04]  /*71b0*/  @!P2 LOP3.LUT R88, RZ, R92, RZ, 0x33, !PT ;  /* 0x0000005cff58a212 */ /* 0x000fc800078e33ff */
[----:B------:R-:W-:Y:S02]  /*71c0*/  VIMNMX R88, PT, PT, RZ, R88, !PT ;  /* 0x00000058ff587248 */ /* 0x000fe40007fe0100 */
[----:B--2---:R-:W-:-:S04]  /*71d0*/  LOP3.LUT R45, R44, 0xff, RZ, 0xc0, !PT ;  /* 0x000000ff2c2d7812 */ /* 0x004fc800078ec0ff */
[----:B-1----:R-:W0:Y:S01]  /*71e0*/  I2F.F64.U16 R40, R45 ;  /* 0x0000002d00287312 */ /* 0x002e220000101800 */
[----:B---3--:R-:W-:Y:S02]  /*71f0*/  LOP3.LUT R46, R42, 0xff, RZ, 0xc0, !PT ;  /* 0x000000ff2a2e7812 */ /* 0x008fe400078ec0ff */
[----:B----4-:R-:W-:-:S05]  /*7200*/  LOP3.LUT R38, R43, 0xff, RZ, 0xc0, !PT ;  /* 0x000000ff2b267812 */ /* 0x010fca00078ec0ff */
[----:B------:R-:W1:Y:S01]  /*7210*/  I2F.F64.U16 R36, R46 ;  /* 0x0000002e00247312 */ /* 0x000e620000101800 */
[----:B0-----:R-:W-:-:S07]  /*7220*/  DMUL R40, R40, UR14 ;  /* 0x0000000e28287c28 */ /* 0x001fce0008000000 */
[----:B------:R-:W0:Y:S01]  /*7230*/  I2F.F64.U16 R38, R38 ;  /* 0x0000002600267312 */ /* 0x000e220000101800 */
[----:B------:R-:W-:Y:S01]  /*7240*/  UMOV UR14, 0x39581062 ;  /* 0x39581062000e7882 */ /* 0x000fe20000000000 */
[----:B------:R-:W-:Y:S02]  /*7250*/  UMOV UR15, 0x3fe2c8b4 ;  /* 0x3fe2c8b4000f7882 */ /* 0x000fe40000000000 */
[----:B-1----:R-:W-:Y:S01]  /*7260*/  DFMA R36, R36, UR14, R40 ;  /* 0x0000000e24247c2b */ /* 0x002fe20008000028 */
        /* <DEDUP_REMOVED lines=16> */
[----:B0-----:R-:W-:Y:S01]  /*7370*/  IMAD.MOV.U32 R42, RZ, RZ, R84 ;  /* 0x000000ffff2a7224 */ /* 0x001fe200078e0054 */
[----:B------:R-:W-:Y:S01]  /*7380*/  MOV R92, 0x73b0 ;  /* 0x000073b0005c7802 */ /* 0x000fe20000000f00 */
[----:B------:R-:W-:-:S07]  /*7390*/  IMAD.MOV.U32 R93, RZ, RZ, R85 ;  /* 0x000000ffff5d7224 */ /* 0x000fce00078e0055 */
[----:B------:R-:W-:Y:S05]  /*73a0*/  CALL.REL.NOINC `($_Z20render_hybrid_kernelPKhjjjiiiiiidhhPhS1_S1_S1_$__internal_trig_reduction_slowpathd) ;  /* 0x0000007c00887944 */ /* 0x000fea0003c00000 */
[----:B------:R-:W-:Y:S01]  /*73b0*/  IMAD.MOV.U32 R94, RZ, RZ, R42 ;  /* 0x000000ffff5e7224 */ /* 0x000fe200078e002a */
[----:B------:R-:W-:-:S07]  /*73c0*/  MOV R95, R43 ;  /* 0x0000002b005f7202 */ /* 0x000fce0000000f00 */
.L_x_102:
[----:B------:R-:W-:Y:S05]  /*73d0*/  BSYNC.RECONVERGENT B6 ;  /* 0x0000000000067941 */ /* 0x000fea0003800200 */
.L_x_101:
[----:B------:R-:W-:-:S07]  /*73e0*/  VIADD R89, R38, 0x1 ;  /* 0x0000000126597836 */ /* 0x000fce0000000000 */
.L_x_100:
[----:B------:R-:W-:Y:S05]  /*73f0*/  BSYNC.RECONVERGENT B5 ;  /* 0x0000000000057941 */ /* 0x000fea0003800200 */
.L_x_99:
[----:B0-----:R-:W-:-:S05]  /*7400*/  IMAD.SHL.U32 R36, R89, 0x40, RZ ;  /* 0x0000004059247824 */ /* 0x001fca00078e00ff */
[----:B------:R-:W-:-:S04]  /*7410*/  LOP3.LUT R36, R36, 0x40, RZ, 0xc0, !PT ;  /* 0x0000004024247812 */ /* 0x000fc800078ec0ff */
[----:B------:R-:W-:-:S05]  /*7420*/  IADD3 R96, P1, PT, R36, UR6, RZ ;  /* 0x0000000624607c10 */ /* 0x000fca000ff3e0ff */
[----:B------:R-:W-:-:S05]  /*7430*/  IMAD.X R97, RZ, RZ, UR7, P1 ;  /* 0x00000007ff617e24 */ /* 0x000fca00088e06ff */
[----:B------:R-:W2:Y:S04]  /*7440*/  LDG.E.128.CONSTANT R36, desc[UR10][R96.64] ;  /* 0x0000000a60247981 */ /* 0x000ea8000c1e9d00 */
[----:B------:R-:W3:Y:S04]  /*7450*/  LDG.E.128.CONSTANT R40, desc[UR10][R96.64+0x10] ;  /* 0x0000100a60287981 */ /* 0x000ee8000c1e9d00 */
[----:B------:R0:W4:Y:S01]  /*7460*/  LDG.E.128.CONSTANT R44, desc[UR10][R96.64+0x20] ;  /* 0x0000200a602c7981 */ /* 0x000122000c1e9d00 */
        /* <DEDUP_REMOVED lines=8> */
[----:B------:R-:W-:Y:S01]  /*74f0*/  FSEL R91, -R91, 0.11223486810922622681, !P1 ;  /* 0x3de5db655b5b7808 */ /* 0x000fe20004800100 */
[----:B0-----:R-:W-:Y:S01]  /*7500*/  IMAD.MOV.U32 R96, RZ, RZ, R62 ;  /* 0x000000ffff607224 */ /* 0x001fe200078e003e */
        /* <DEDUP_REMOVED lines=19> */
[----:B------:R-:W-:Y:S02]  /*7640*/  MOV R93, R85 ;  /* 0x00000055005d7202 */ /* 0x000fe40000000f00 */
[----:B------:R-:W-:-:S07]  /*7650*/  MOV R92, 0x7670 ;  /* 0x00007670005c7802 */ /* 0x000fce0000000f00 */
[----:B------:R-:W-:Y:S05]  /*7660*/  CALL.REL.NOINC `($_Z20render_hybrid_kernelPKhjjjiiiiiidhhPhS1_S1_S1_$__internal_trig_reduction_slowpathd) ;  /* 0x0000007800d87944 */ /* 0x000fea0003c00000 */
[----:B------:R-:W-:Y:S02]  /*7670*/  IMAD.MOV.U32 R89, RZ, RZ, R38 ;  /* 0x000000ffff597224 */ /* 0x000fe400078e0026 */
[----:B------:R-:W-:Y:S02]  /*7680*/  IMAD.MOV.U32 R96, RZ, RZ, R42 ;  /* 0x000000ffff607224 */ /* 0x000fe400078e002a */
[----:B------:R-:W-:-:S07]  /*7690*/  IMAD.MOV.U32 R97, RZ, RZ, R43 ;  /* 0x000000ffff617224 */ /* 0x000fce00078e002b */
.L_x_104:
[----:B------:R-:W-:Y:S05]  /*76a0*/  BSYNC.RECONVERGENT B5 ;  /* 0x0000000000057941 */ /* 0x000fea0003800200 */
.L_x_103:
        /* <DEDUP_REMOVED lines=16> */
[C---:B---3--:R-:W-:Y:S01]  /*77b0*/  DFMA R36, R94.reuse, R36, R40 ;  /* 0x000000245e24722b */ /* 0x048fe20000000028 */
[----:B------:R-:W-:Y:S07]  /*77c0*/  I2F.F64 R40, R87 ;  /* 0x0000005700287312 */ /* 0x000fee0000201c00 */
[C---:B------:R-:W-:Y:S01]  /*77d0*/  DFMA R36, R94.reuse, R36, R42 ;  /* 0x000000245e24722b */ /* 0x040fe2000000002a */
[----:B------:R-:W0:Y:S07]  /*77e0*/  I2F.F64 R42, UR17 ;  /* 0x00000011002a7d12 */ /* 0x000e2e0008201c00 */
[----:B----4-:R-:W-:-:S08]  /*77f0*/  DFMA R36, R94, R36, R44 ;  /* 0x000000245e24722b */ /* 0x010fd0000000002c */
[----:B------:R-:W-:Y:S01]  /*7800*/  DFMA R36, R94, R36, R46 ;  /* 0x000000245e24722b */ /* 0x000fe2000000002e */
[----:B------:R-:W-:Y:S01]  /*7810*/  VIMNMX R46, PT, PT, R88, UR5, PT ;  /* 0x00000005582e7c48 */ /* 0x000fe2000bfe0100 */
[----:B0-----:R-:W-:Y:S01]  /*7820*/  DFMA R40, R42, -0.5, R40 ;  /* 0xbfe000002a28782b */ /* 0x001fe20000000028 */
[----:B------:R-:W-:-:S05]  /*7830*/  IMAD.MOV.U32 R43, RZ, RZ, 0x3fe00000 ;  /* 0x3fe00000ff2b7424 */ /* 0x000fca00078e00ff */
[----:B------:R-:W-:Y:S02]  /*7840*/  DFMA R38, R36, R96, R96 ;  /* 0x000000602426722b */ /* 0x000fe40000000060 */
[----:B------:R-:W-:-:S10]  /*7850*/  DFMA R36, R94, R36, 1 ;  /* 0x3ff000005e24742b */ /* 0x000fd40000000024 */
[----:B------:R-:W-:Y:S02]  /*7860*/  FSEL R36, R36, R38, !P1 ;  /* 0x0000002624247208 */ /* 0x000fe40004800000 */
[----:B------:R-:W-:Y:S02]  /*7870*/  FSEL R37, R37, R39, !P1 ;  /* 0x0000002725257208 */ /* 0x000fe40004800000 */
[----:B------:R0:W1:Y:S01]  /*7880*/  I2F.F64 R38, R46 ;  /* 0x0000002e00267312 */ /* 0x0000620000201c00 */
[----:B------:R-:W-:-:S03]  /*7890*/  LOP3.LUT P1, RZ, R89, 0x2, RZ, 0xc0, !PT ;  /* 0x0000000259ff7812 */ /* 0x000fc6000782c0ff */
[----:B------:R-:W-:Y:S01]  /*78a0*/  DADD R44, RZ, -R36 ;  /* 0x00000000ff2c7229 */ /* 0x000fe20000000824 */
[----:B0-----:R-:W-:-:S09]  /*78b0*/  PRMT R46, RZ, 0x7610, R46 ;  /* 0x00007610ff2e7816 */ /* 0x001fd2000000002e */
[----:B------:R-:W-:Y:S01]  /*78c0*/  FSEL R36, R36, R44, !P1 ;  /* 0x0000002c24247208 */ /* 0x000fe20004800000 */
[----:B-1----:R-:W-:Y:S01]  /*78d0*/  DFMA R88, R82, -0.5, R38 ;  /* 0xbfe000005258782b */ /* 0x002fe20000000026 */
[----:B------:R-:W-:-:S06]  /*78e0*/  FSEL R37, R37, R45, !P1 ;  /* 0x0000002d25257208 */ /* 0x000fcc0004800000 */
[----:B------:R-:W-:Y:S02]  /*78f0*/  DMUL R38, R40, R36 ;  /* 0x0000002428267228 */ /* 0x000fe40000000000 */
[----:B------:R-:W-:-:S06]  /*7900*/  DMUL R36, R36, R88 ;  /* 0x0000005824247228 */ /* 0x000fcc0000000000 */
[----:B------:R-:W-:Y:S02]  /*7910*/  DFMA R38, R90, R88, R38 ;  /* 0x000000585a26722b */ /* 0x000fe40000000026 */
[----:B------:R-:W-:Y:S01]  /*7920*/  DFMA R36, R40, R90, -R36 ;  /* 0x0000005a2824722b */ /* 0x000fe20000000824 */
[----:B------:R-:W-:-:S05]  /*7930*/  IMAD.MOV.U32 R40, RZ, RZ, RZ ;  /* 0x000000ffff287224 */ /* 0x000fca00078e00ff */
[----:B------:R-:W-:Y:S02]  /*7940*/  DFMA R38, R80, 0.5, R38 ;  /* 0x3fe000005026782b */ /* 0x000fe40000000026 */
[----:B------:R-:W-:-:S08]  /*7950*/  DFMA R36, R78, 0.5, R36 ;  /* 0x3fe000004e24782b */ /* 0x000fd00000000024 */
        /* <DEDUP_REMOVED lines=12> */
[----:B------:R-:W-:-:S07]  /*7a20*/  @!P1 SHF.L.U32 R42, R38, 0x2, RZ ;  /* 0x00000002262a9819 */ /* 0x000fce00000006ff */
        /* <DEDUP_REMOVED lines=13> */
[----:B------:R-:W-:Y:S02]  /*7b00*/  IMAD.MOV.U32 R94, RZ, RZ, R64 ;  /* 0x000000ffff5e7224 */ /* 0x000fe400078e0040 */
[----:B------:R-:W-:Y:S01]  /*7b10*/  IMAD.MOV.U32 R95, RZ, RZ, R65 ;  /* 0x000000ffff5f7224 */ /* 0x000fe200078e0041 */
        /* <DEDUP_REMOVED lines=31> */
[----:B------:R-:W-:Y:S01]  /*7d10*/  MOV R94, R42 ;  /* 0x0000002a005e7202 */ /* 0x000fe20000000f00 */
[----:B------:R-:W-:-:S07]  /*7d20*/  IMAD.MOV.U32 R95, RZ, RZ, R43 ;  /* 0x000000ffff5f7224 */ /* 0x000fce00078e002b */
.L_x_108:
[----:B------:R-:W-:Y:S05]  /*7d30*/  BSYNC.RECONVERGENT B6 ;  /* 0x0000000000067941 */ /* 0x000fea0003800200 */
.L_x_107:
[----:B------:R-:W-:-:S07]  /*7d40*/  VIADD R87, R38, 0x1 ;  /* 0x0000000126577836 */ /* 0x000fce0000000000 */
.L_x_106:
[----:B------:R-:W-:Y:S05]  /*7d50*/  BSYNC.RECONVERGENT B5 ;  /* 0x0000000000057941 */ /* 0x000fea0003800200 */
.L_x_105:
        /* <DEDUP_REMOVED lines=35> */
[----:B------:R-:W-:Y:S01]  /*7f90*/  MOV R42, R84 ;  /* 0x00000054002a7202 */ /* 0x000fe20000000f00 */
[----:B------:R-:W-:Y:S01]  /*7fa0*/  IMAD.MOV.U32 R93, RZ, RZ, R85 ;  /* 0x000000ffff5d7224 */ /* 0x000fe200078e0055 */
[----:B------:R-:W-:-:S07]  /*7fb0*/  MOV R92, 0x7fd0 ;  /* 0x00007fd0005c7802 */ /* 0x000fce0000000f00 */
[----:B------:R-:W-:Y:S05]  /*7fc0*/  CALL.REL.NOINC `($_Z20render_hybrid_kernelPKhjjjiiiiiidhhPhS1_S1_S1_$__internal_trig_reduction_slowpathd) ;  /* 0x0000007000807944 */ /* 0x000fea0003c00000 */
[----:B------:R-:W-:Y:S02]  /*7fd0*/  IMAD.MOV.U32 R100, RZ, RZ, R38 ;  /* 0x000000ffff647224 */ /* 0x000fe400078e0026 */
[----:B------:R-:W-:Y:S02]  /*7fe0*/  IMAD.MOV.U32 R96, RZ, RZ, R42 ;  /* 0x000000ffff607224 */ /* 0x000fe400078e002a */
[----:B------:R-:W-:-:S07]  /*7ff0*/  IMAD.MOV.U32 R97, RZ, RZ, R43 ;  /* 0x000000ffff617224 */ /* 0x000fce00078e002b */
.L_x_110:
[----:B------:R-:W-:Y:S05]  /*8000*/  BSYNC.RECONVERGENT B5 ;  /* 0x0000000000057941 */ /* 0x000fea0003800200 */
.L_x_109:
        /* <DEDUP_REMOVED lines=12> */
[----:B------:R-:W-:Y:S02]  /*80d0*/  FSEL R92, R92, -8.06006814911005101289e+34, !P1 ;  /* 0xf9785eba5c5c7808 */ /* 0x000fe40004800000 */
[----:B------:R-:W-:Y:S02]  /*80e0*/  FSEL R93, -R87, 0.11223486810922622681, !P1 ;  /* 0x3de5db65575d7808 */ /* 0x000fe40004800100 */
[----:B------:R-:W-:Y:S04]  /*80f0*/  I2F.F64 R86, R86 ;  /* 0x0000005600567312 */ /* 0x000fe80000201c00 */
[----:B--2---:R-:W-:-:S08]  /*8100*/  DFMA R36, R94, R92, R36 ;  /* 0x0000005c5e24722b */ /* 0x004fd00000000024 */
[----:B------:R-:W-:-:S08]  /*8110*/  DFMA R36, R94, R36, R38 ;  /* 0x000000245e24722b */ /* 0x000fd00000000026 */
[----:B---3--:R-:W-:-:S08]  /*8120*/  DFMA R36, R94, R36, R40 ;  /* 0x000000245e24722b */ /* 0x008fd00000000028 */
[----:B------:R-:W-:Y:S01]  /*8130*/  DFMA R36, R94, R36, R42 ;  /* 0x000000245e24722b */ /* 0x000fe2000000002a */
[----:B------:R-:W-:-:S07]  /*8140*/  IMAD.MOV.U32 R43, RZ, RZ, 0x3fe00000 ;  /* 0x3fe00000ff2b7424 */ /* 0x000fce00078e00ff */
[----:B----4-:R-:W-:-:S08]  /*8150*/  DFMA R36, R94, R36, R44 ;  /* 0x000000245e24722b */ /* 0x010fd0000000002c */
[----:B------:R-:W-:Y:S01]  /*8160*/  DFMA R36, R94, R36, R46 ;  /* 0x000000245e24722b */ /* 0x000fe2000000002e */
[----:B------:R-:W-:-:S07]  /*8170*/  PRMT R46, RZ, 0x7610, R46 ;  /* 0x00007610ff2e7816 */ /* 0x000fce000000002e */
[----:B------:R-:W-:Y:S02]  /*8180*/  DFMA R38, R36, R96, R96 ;  /* 0x000000602426722b */ /* 0x000fe40000000060 */
[----:B------:R-:W-:-:S10]  /*8190*/  DFMA R36, R94, R36, 1 ;  /* 0x3ff000005e24742b */ /* 0x000fd40000000024 */
[----:B------:R-:W-:Y:S02]  /*81a0*/  FSEL R38, R36, R38, !P1 ;  /* 0x0000002624267208 */ /* 0x000fe40004800000 */
[----:B------:R-:W-:Y:S02]  /*81b0*/  FSEL R39, R37, R39, !P1 ;  /* 0x0000002725277208 */ /* 0x000fe40004800000 */
[----:B------:R-:W0:Y:S01]  /*81c0*/  I2F.F64 R36, UR17 ;  /* 0x0000001100247d12 */ /* 0x000e220008201c00 */
[----:B------:R-:W-:-:S03]  /*81d0*/  LOP3.LUT P1, RZ, R100, 0x2, RZ, 0xc0, !PT ;  /* 0x0000000264ff7812 */ /* 0x000fc6000782c0ff */
[----:B------:R-:W-:-:S10]  /*81e0*/  DADD R40, RZ, -R38 ;  /* 0x00000000ff287229 */ /* 0x000fd40000000826 */
[----:B------:R-:W-:Y:S01]  /*81f0*/  FSEL R38, R38, R40, !P1 ;  /* 0x0000002826267208 */ /* 0x000fe20004800000 */
[----:B0-----:R-:W-:Y:S01]  /*8200*/  DFMA R36, R36, -0.5, R86 ;  /* 0xbfe000002424782b */ /* 0x001fe20000000056 */
[----:B------:R-:W-:-:S07]  /*8210*/  FSEL R39, R39, R41, !P1 ;  /* 0x0000002927277208 */ /* 0x000fce0004800000 */
[-C--:B------:R-:W-:Y:S02]  /*8220*/  DMUL R40, R36, R38.reuse ;  /* 0x0000002624287228 */ /* 0x080fe40000000000 */
[----:B------:R-:W-:-:S06]  /*8230*/  DMUL R38, R88, R38 ;  /* 0x0000002658267228 */ /* 0x000fcc0000000000 */
[-C--:B------:R-:W-:Y:S02]  /*8240*/  DFMA R40, R88, R90.reuse, R40 ;  /* 0x0000005a5828722b */ /* 0x080fe40000000028 */
[----:B------:R-:W-:Y:S01]  /*8250*/  DFMA R36, R36, R90, -R38 ;  /* 0x0000005a2424722b */ /* 0x000fe20000000826 */
[----:B------:R-:W-:-:S05]  /*8260*/  MOV R38, RZ ;  /* 0x000000ff00267202 */ /* 0x000fca0000000f00 */
[----:B------:R-:W-:Y:S02]  /*8270*/  DFMA R40, R80, 0.5, R40 ;  /* 0x3fe000005028782b */ /* 0x000fe40000000028 */
[----:B------:R-:W-:-:S08]  /*8280*/  DFMA R36, R78, 0.5, R36 ;  /* 0x3fe000004e24782b */ /* 0x000fd00000000024 */
        /* <DEDUP_REMOVED lines=27> */
[----:B------:R-:W-:Y:S02]  /*8440*/  IMAD.MOV.U32 R96, RZ, RZ, 0x1 ;  /* 0x00000001ff607424 */ /* 0x000fe400078e00ff */
[----:B------:R-:W-:-:S02]  /*8450*/  IMAD.MOV.U32 R92, RZ, RZ, R64 ;  /* 0x000000ffff5c7224 */ /* 0x000fc400078e0040 */
[----:B------:R-:W-:Y:S01]  /*8460*/  IMAD.MOV.U32 R93, RZ, RZ, R65 ;  /* 0x000000ffff5d7224 */ /* 0x000fe200078e0041 */
[----:B--2---:R-:W-:-:S04]  /*8470*/  LOP3.LUT R47, R46, 0xff, RZ, 0xc0, !PT ;  /* 0x000000ff2e2f7812 */ /* 0x004fc800078ec0ff */
[----:B------:R-:W0:Y:S01]  /*8480*/  I2F.F64.U16 R38, R47 ;  /* 0x0000002f00267312 */ /* 0x000e220000101800 */
[----:B---3--:R-:W-:Y:S02]  /*8490*/  LOP3.LUT R86, R44, 0xff, RZ, 0xc0, !PT ;  /* 0x000000ff2c567812 */ /* 0x008fe400078ec0ff */
[----:B----4-:R-:W-:-:S05]  /*84a0*/  LOP3.LUT R87, R45, 0xff, RZ, 0xc0, !PT ;  /* 0x000000ff2d577812 */ /* 0x010fca00078ec0ff */
[----:B------:R-:W1:Y:S01]  /*84b0*/  I2F.F64.U16 R36, R86 ;  /* 0x0000005600247312 */ /* 0x000e620000101800 */
[----:B0-----:R-:W-:Y:S01]  /*84c0*/  DMUL R40, R38, UR14 ;  /* 0x0000000e26287c28 */ /* 0x001fe20008000000 */
[----:B------:R-:W-:-:S06]  /*84d0*/  UMOV UR14, 0x39581062 ;  /* 0x39581062000e7882 */ /* 0x000fcc0000000000 */
[----:B------:R-:W0:Y:S01]  /*84e0*/  I2F.F64.U16 R38, R87 ;  /* 0x0000005700267312 */ /* 0x000e220000101800 */
        /* <DEDUP_REMOVED lines=18> */
[----:B------:R-:W-:Y:S01]  /*8610*/  MOV R42, R84 ;  /* 0x00000054002a7202 */ /* 0x000fe20000000f00 */
[----:B------:R-:W-:Y:S01]  /*8620*/  IMAD.MOV.U32 R93, RZ, RZ, R85 ;  /* 0x000000ffff5d7224 */ /* 0x000fe200078e0055 */
[----:B------:R-:W-:-:S07]  /*8630*/  MOV R92, 0x8650 ;  /* 0x00008650005c7802 */ /* 0x000fce0000000f00 */
[----:B0-----:R-:W-:Y:S05]  /*8640*/  CALL.REL.NOINC `($_Z20render_hybrid_kernelPKhjjjiiiiiidhhPhS1_S1_S1_$__internal_trig_reduction_slowpathd) ;  /* 0x0000006800e07944 */ /* 0x001fea0003c00000 */
[----:B------:R-:W-:Y:S02]  /*8650*/  IMAD.MOV.U32 R92, RZ, RZ, R42 ;  /* 0x000000ffff5c7224 */ /* 0x000fe400078e002a */
[----:B------:R-:W-:-:S07]  /*8660*/  IMAD.MOV.U32 R93, RZ, RZ, R43 ;  /* 0x000000ffff5d7224 */ /* 0x000fce00078e002b */
.L_x_114:
[----:B------:R-:W-:Y:S05]  /*8670*/  BSYNC.RECONVERGENT B6 ;  /* 0x0000000000067941 */ /* 0x000fea0003800200 */
.L_x_113:
[----:B------:R-:W-:-:S07]  /*8680*/  VIADD R96, R38, 0x1 ;  /* 0x0000000126607836 */ /* 0x000fce0000000000 */
.L_x_112:
[----:B------:R-:W-:Y:S05]  /*8690*/  BSYNC.RECONVERGENT B5 ;  /* 0x0000000000057941 */ /* 0x000fea0003800200 */
.L_x_111:
        /* <DEDUP_REMOVED lines=17> */
[----:B------:R-:W-:Y:S02]  /*87b0*/  FSEL R86, R86, -8.06006814911005101289e+34, !P1 ;  /* 0xf9785eba56567808 */ /* 0x000fe40004800000 */
[----:B------:R-:W-:-:S04]  /*87c0*/  MOV R94, R62 ;  /* 0x0000003e005e7202 */ /* 0x000fc80000000f00 */
        /* <DEDUP_REMOVED lines=23> */
.L_x_116:
[----:B------:R-:W-:Y:S05]  /*8940*/  BSYNC.RECONVERGENT B5 ;  /* 0x0000000000057941 */ /* 0x000fea0003800200 */
.L_x_115:
        /* <DEDUP_REMOVED lines=8> */
[----:B------:R-:W-:Y:S01]  /*89d0*/  DMUL R92, R94, R94 ;  /* 0x0000005e5e5c7228 */ /* 0x000fe20000000000 */
[----:B------:R-:W-:-:S02]  /*89e0*/  MOV R91, 0x3da8ff83 ;  /* 0x3da8ff83005b7802 */ /* 0x000fc40000000f00 */
[----:B------:R-:W-:Y:S01]  /*89f0*/  ISETP.NE.U32.AND P1, PT, R90, 0x1, PT ;  /* 0x000000015a00780c */ /* 0x000fe20003f25070 */
[----:B------:R-:W-:-:S03]  /*8a00*/  IMAD.MOV.U32 R90, RZ, RZ, 0x20fd8164 ;  /* 0x20fd8164ff5a7424 */ /* 0x000fc600078e00ff */
[----:B------:R-:W-:Y:S02]  /*8a10*/  FSEL R91, -R91, 0.11223486810922622681, !P1 ;  /* 0x3de5db655b5b7808 */ /* 0x000fe40004800100 */
[----:B------:R-:W-:-:S06]  /*8a20*/  FSEL R90, R90, -8.06006814911005101289e+34, !P1 ;  /* 0xf9785eba5a5a7808 */ /* 0x000fcc0004800000 */
[----:B--2---:R-:W-:-:S08]  /*8a30*/  DFMA R36, R92, R90, R36 ;  /* 0x0000005a5c24722b */ /* 0x004fd00000000024 */
[C---:B------:R-:W-:Y:S01]  /*8a40*/  DFMA R36, R92.reuse, R36, R38 ;  /* 0x000000245c24722b */ /* 0x040fe20000000026 */
[----:B------:R-:W-:Y:S07]  /*8a50*/  I2F.F64 R38, R57 ;  /* 0x0000003900267312 */ /* 0x000fee0000201c00 */
        /* <DEDUP_REMOVED lines=8> */
[----:B------:R-:W0:Y:S01]  /*8ae0*/  I2F.F64 R36, UR17 ;  /* 0x0000001100247d12 */ /* 0x000e220008201c00 */
[----:B------:R-:W-:Y:S02]  /*8af0*/  LOP3.LUT P1, RZ, R98, 0x2, RZ, 0xc0, !PT ;  /* 0x0000000262ff7812 */ /* 0x000fe4000782c0ff */
[----:B------:R-:W-:Y:S01]  /*8b00*/  PRMT R46, RZ, 0x7610, R46 ;  /* 0x00007610ff2e7816 */ /* 0x000fe2000000002e */
[----:B------:R-:W-:Y:S02]  /*8b10*/  DADD R40, RZ, -R42 ;  /* 0x00000000ff287229 */ /* 0x000fe4000000082a */
[----:B0-----:R-:W-:-:S08]  /*8b20*/  DFMA R36, R36, -0.5, R38 ;  /* 0xbfe000002424782b */ /* 0x001fd00000000026 */
[----:B------:R-:W-:Y:S02]  /*8b30*/  FSEL R38, R42, R40, !P1 ;  /* 0x000000282a267208 */ /* 0x000fe40004800000 */
[----:B------:R-:W-:Y:S01]  /*8b40*/  FSEL R39, R43, R41, !P1 ;  /* 0x000000292b277208 */ /* 0x000fe20004800000 */
[----:B------:R-:W-:-:S05]  /*8b50*/  IMAD.MOV.U32 R43, RZ, RZ, 0x3fe00000 ;  /* 0x3fe00000ff2b7424 */ /* 0x000fca00078e00ff */
[-C--:B------:R-:W-:Y:S02]  /*8b60*/  DMUL R40, R36, R38.reuse ;  /* 0x0000002624287228 */ /* 0x080fe40000000000 */
[----:B------:R-:W-:-:S06]  /*8b70*/  DMUL R38, R88, R38 ;  /* 0x0000002658267228 */ /* 0x000fcc0000000000 */
[-C--:B------:R-:W-:Y:S02]  /*8b80*/  DFMA R40, R88, R86.reuse, R40 ;  /* 0x000000565828722b */ /* 0x080fe40000000028 */
[----:B------:R-:W-:Y:S01]  /*8b90*/  DFMA R38, R36, R86, -R38 ;  /* 0x000000562426722b */ /* 0x000fe20000000826 */
[----:B------:R-:W-:-:S05]  /*8ba0*/  IMAD.MOV.U32 R36, RZ, RZ, RZ ;  /* 0x000000ffff247224 */ /* 0x000fca00078e00ff */
        /* <DEDUP_REMOVED lines=48> */
[----:B------:R0:W-:Y:S01]  /*8eb0*/  STL.U8 [R39+0x5], R46 ;  /* 0x0000052e27007387 */ /* 0x0001e20000100000 */
[----:B------:R-:W1:Y:S03]  /*8ec0*/  F2I.U32.F64.TRUNC R36, R36 ;  /* 0x0000002400247311 */ /* 0x000e66000030d000 */
[----:B-1----:R0:W-:Y:S01]  /*8ed0*/  STL.U8 [R39+0xbc5], R36 ;  /* 0x000bc52427007387 */ /* 0x0021e20000100000 */
        /* <DEDUP_REMOVED lines=10> */
[----:B0-----:R-:W-:Y:S05]  /*8f80*/  CALL.REL.NOINC `($_Z20render_hybrid_kernelPKhjjjiiiiiidhhPhS1_S1_S1_$__internal_trig_reduction_slowpathd) ;  /* 0x0000006000907944 */ /* 0x001fea0003c00000 */
[----:B------:R-:W-:Y:S02]  /*8f90*/  IMAD.MOV.U32 R92, RZ, RZ, R42 ;  /* 0x000000ffff5c7224 */ /* 0x000fe400078e002a */
[----:B------:R-:W-:-:S07]  /*8fa0*/  IMAD.MOV.U32 R93, RZ, RZ, R43 ;  /* 0x000000ffff5d7224 */ /* 0x000fce00078e002b */
.L_x_120:
[----:B------:R-:W-:Y:S05]  /*8fb0*/  BSYNC.RECONVERGENT B6 ;  /* 0x0000000000067941 */ /* 0x000fea0003800200 */
.L_x_119:
[----:B------:R-:W-:-:S07]  /*8fc0*/  VIADD R57, R38, 0x1 ;  /* 0x0000000126397836 */ /* 0x000fce0000000000 */
.L_x_118:
[----:B------:R-:W-:Y:S05]  /*8fd0*/  BSYNC.RECONVERGENT B5 ;  /* 0x0000000000057941 */ /* 0x000fea0003800200 */
.L_x_117:
[----:B0-----:R-:W-:-:S05]  /*8fe0*/  IMAD.SHL.U32 R36, R57, 0x40, RZ ;  /* 0x0000004039247824 */ /* 0x001fca00078e00ff */
[----:B------:R-:W-:-:S04]  /*8ff0*/  LOP3.LUT R36, R36, 0x40, RZ, 0xc0, !PT ;  /* 0x0000004024247812 */ /* 0x000fc800078ec0ff */
[----:B------:R-:W-:-:S05]  /*9000*/  IADD3 R94, P1, PT, R36, UR6, RZ ;  /* 0x00000006245e7c10 */ /* 0x000fca000ff3e0ff */
[----:B------:R-:W-:-:S05]  /*9010*/  IMAD.X R95, RZ, RZ, UR7, P1 ;  /* 0x00000007ff5f7e24 */ /* 0x000fca00088e06ff */
[----:B------:R-:W2:Y:S04]  /*9020*/  LDG.E.128.CONSTANT R36, desc[UR10][R94.64] ;  /* 0x0000000a5e247981 */ /* 0x000ea8000c1e9d00 */
[----:B------:R-:W3:Y:S04]  /*9030*/  LDG.E.128.CONSTANT R40, desc[UR10][R94.64+0x10] ;  /* 0x0000100a5e287981 */ /* 0x000ee8000c1e9d00 */
[----:B------:R-:W4:Y:S01]  /*9040*/  LDG.E.128.CONSTANT R44, desc[UR10][R94.64+0x20] ;  /* 0x0000200a5e2c7981 */ /* 0x000f22000c1e9d00 */
[C---:B------:R-:W-:Y:S01]  /*9050*/  LOP3.LUT R86, R57.reuse, 0x1, RZ, 0xc0, !PT ;  /* 0x0000000139567812 */ /* 0x040fe200078ec0ff */
[----:B------:R-:W-:Y:S01]  /*9060*/  DMUL R90, R92, R92 ;  /* 0x0000005c5c5a7228 */ /* 0x000fe20000000000 */
[----:B------:R-:W-:Y:S01]  /*9070*/  MOV R87, 0x3da8ff83 ;  /* 0x3da8ff8300577802 */ /* 0x000fe20000000f00 */
[----:B------:R-:W-:Y:S01]  /*9080*/  BSSY.RECONVERGENT B5, `(.L_x_121) ;  /* 0x0000020000057945 */ /* 0x000fe20003800200 */
[----:B------:R-:W-:Y:S01]  /*9090*/  ISETP.NE.U32.AND P1, PT, R86, 0x1, PT ;  /* 0x000000015600780c */ /* 0x000fe20003f25070 */
[----:B------:R-:W-:Y:S01]  /*90a0*/  IMAD.MOV.U32 R86, RZ, RZ, 0x20fd8164 ;  /* 0x20fd8164ff567424 */ /* 0x000fe200078e00ff */
[----:B------:R-:W-:Y:S01]  /*90b0*/  LOP3.LUT P2, RZ, R57, 0x2, RZ, 0xc0, !PT ;  /* 0x0000000239ff7812 */ /* 0x000fe2000784c0ff */
        /* <DEDUP_REMOVED lines=28> */
.L_x_122:
[----:B------:R-:W-:Y:S05]  /*9280*/  BSYNC.RECONVERGENT B5 ;  /* 0x0000000000057941 */ /* 0x000fea0003800200 */
.L_x_121:
[----:B------:R-:W-:Y:S01]  /*9290*/  IMAD.SHL.U32 R36, R57, 0x40, RZ ;  /* 0x0000004039247824 */ /* 0x000fe200078e00ff */
[----:B------:R-:W0:Y:S04]  /*92a0*/  LDC R99, c[0x0][0x398] ;  /* 0x0000e600ff637b82 */ /* 0x000e280000000800 */
[----:B------:R-:W-:-:S04]  /*92b0*/  LOP3.LUT R36, R36, 0x40, RZ, 0xc0, !PT ;  /* 0x0000004024247812 */ /* 0x000fc800078ec0ff */
[----:B------:R-:W-:Y:S01]  /*92c0*/  IADD3 R86, P1, PT, R36, UR6, RZ ;  /* 0x0000000624567c10 */ /* 0x000fe2000ff3e0ff */
[----:B------:R-:W1:Y:S01]  /*92d0*/  S2R R92, SR_TID.Y ;  /* 0x00000000005c7919 */ /* 0x000e620000002200 */
[----:B------:R-:W1:Y:S02]  /*92e0*/  S2UR UR4, SR_CTAID.Y ;  /* 0x00000000000479c3 */ /* 0x000e640000002600 */
[----:B------:R-:W-:-:S05]  /*92f0*/  IADD3.X R87, PT, PT, RZ, UR7, RZ, P1, !PT ;  /* 0x00000007ff577c10 */ /* 0x000fca0008ffe4ff */
        /* <DEDUP_REMOVED lines=16> */
[----:B------:R-:W-:-:S04]  /*9400*/  IMAD R93, R93, 0x4, R98 ;  /* 0x000000045d5d7824 */ /* 0x000fc800078e0262 */
[----:B------:R-:W-:Y:S01]  /*9410*/  IMAD R102, R98, 0x2, R93 ;  /* 0x0000000262667824 */ /* 0x000fe200078e025d */
[----:B------:R-:W-:Y:S01]  /*9420*/  FSEL R93, -R86, 0.11223486810922622681, !P2 ;  /* 0x3de5db65565d7808 */ /* 0x000fe20005000100 */
[----:B------:R-:W-:Y:S02]  /*9430*/  IMAD.MOV.U32 R86, RZ, RZ, RZ ;  /* 0x000000ffff567224 */ /* 0x000fe400078e00ff */
[----:B-1----:R-:W-:Y:S01]  /*9440*/  VIADD R95, R94, 0xffffffe ;  /* 0x0ffffffe5e5f7836 */ /* 0x002fe20000000000 */
[----:B------:R-:W-:Y:S02]  /*9450*/  IABS R103, R102 ;  /* 0x0000006600677213 */ /* 0x000fe40000000000 */
[----:B------:R-:W-:Y:S01]  /*9460*/  LOP3.LUT R102, R102, R99, RZ, 0x3c, !PT ;  /* 0x0000006366667212 */ /* 0x000fe200078e3cff */
[----:B------:R0:W1:Y:S03]  /*9470*/  F2I.FTZ.U32.TRUNC.NTZ R87, R95 ;  /* 0x0000005f00577305 */ /* 0x000066000021f000 */
[----:B------:R-:W-:Y:S01]  /*9480*/  ISETP.GE.AND P4, PT, R102, RZ, PT ;  /* 0x000000ff6600720c */ /* 0x000fe20003f86270 */
[----:B0-----:R-:W-:Y:S01]  /*9490*/  DMUL R94, R96, R96 ;  /* 0x00000060605e7228 */ /* 0x001fe20000000000 */
[----:B-1----:R-:W-:-:S04]  /*94a0*/  IMAD.MOV R101, RZ, RZ, -R87 ;  /* 0x000000ffff657224 */ /* 0x002fc800078e0a57 */
[----:B------:R-:W-:-:S04]  /*94b0*/  IMAD R101, R101, R100, RZ ;  /* 0x0000006465657224 */ /* 0x000fc800078e02ff */
[----:B------:R-:W-:-:S04]  /*94c0*/  IMAD.HI.U32 R86, R87, R101, R86 ;  /* 0x0000006557567227 */ /* 0x000fc800078e0056 */
[----:B------:R-:W-:-:S04]  /*94d0*/  IMAD.MOV.U32 R87, RZ, RZ, R103 ;  /* 0x000000ffff577224 */ /* 0x000fc800078e0067 */
[----:B------:R-:W-:Y:S01]  /*94e0*/  IMAD.HI.U32 R86, R86, R87, RZ ;  /* 0x0000005756567227 */ /* 0x000fe200078e00ff */
[----:B--2---:R-:W-:-:S04]  /*94f0*/  DFMA R36, R94, R92, R36 ;  /* 0x0000005c5e24722b */ /* 0x004fc80000000024 */
[----:B------:R-:W-:-:S04]  /*9500*/  IADD3 R92, PT, PT, -R86, RZ, RZ ;  /* 0x000000ff565c7210 */ /* 0x000fc80007ffe1ff */
        /* <DEDUP_REMOVED lines=10> */
[----:B------:R-:W0:Y:S05]  /*95b0*/  I2F.F64 R38, R55 ;  /* 0x0000003700267312 */ /* 0x000e2a0000201c00 */
[----:B------:R-:W-:-:S06]  /*95c0*/  DFMA R46, R94, R36, R46 ;  /* 0x000000245e2e722b */ /* 0x000fcc000000002e */
[----:B------:R-:W-:Y:S01]  /*95d0*/  @P1 VIADD R86, R86, 0x1 ;  /* 0x0000000156561836 */ /* 0x000fe20000000000 */
[----:B------:R-:W-:Y:S01]  /*95e0*/  LOP3.LUT P1, RZ, R57, 0x2, RZ, 0xc0, !PT ;  /* 0x0000000239ff7812 */ /* 0x000fe2000782c0ff */
[----:B------:R-:W-:Y:S02]  /*95f0*/  DFMA R36, R46, R96, R96 ;  /* 0x000000602e24722b */ /* 0x000fe40000000060 */
[----:B------:R-:W-:Y:S01]  /*9600*/  IMAD.MOV.U32 R40, RZ, RZ, R86 ;  /* 0x000000ffff287224 */ /* 0x000fe200078e0056 */
[----:B------:R-:W-:Y:S01]  /*9610*/  DFMA R46, R94, R46, 1 ;  /* 0x3ff000005e2e742b */ /* 0x000fe2000000002e */
[----:B------:R-:W-:Y:S01]  /*9620*/  I2F.F64 R86, R98 ;  /* 0x0000006200567312 */ /* 0x000fe20000201c00 */
[----:B0-----:R-:W-:Y:S01]  /*9630*/  DFMA R38, R82, -0.5, R38 ;  /* 0xbfe000005226782b */ /* 0x001fe20000000026 */
[----:B------:R-:W-:Y:S01]  /*9640*/  @!P4 IMAD.MOV R40, RZ, RZ, -R40 ;  /* 0x000000ffff28c224 */ /* 0x000fe200078e0a28 */
[----:B------:R-:W-:-:S04]  /*9650*/  @!P3 LOP3.LUT R40, RZ, R99, RZ, 0x33, !PT ;  /* 0x00000063ff28b212 */ /* 0x000fc800078e33ff */
[----:B------:R-:W-:Y:S02]  /*9660*/  VIMNMX R41, PT, PT, RZ, R40, !PT ;  /* 0x00000028ff297248 */ /* 0x000fe40007fe0100 */
[----:B------:R-:W-:Y:S02]  /*9670*/  FSEL R36, R46, R36, !P2 ;  /* 0x000000242e247208 */ /* 0x000fe40005000000 */
[----:B------:R-:W-:Y:S02]  /*9680*/  FSEL R37, R47, R37, !P2 ;  /* 0x000000252f257208 */ /* 0x000fe40005000000 */
[----:B------:R-:W-:Y:S02]  /*9690*/  VIADDMNMX R44, R98, 0xffffffff, R41, PT ;  /* 0xffffffff622c7846 */ /* 0x000fe40003800129 */
[----:B------:R-:W-:Y:S02]  /*96a0*/  PRMT R46, RZ, 0x7610, R46 ;  /* 0x00007610ff2e7816 */ /* 0x000fe4000000002e */
[----:B------:R-:W-:Y:S01]  /*96b0*/  DADD R42, RZ, -R36 ;  /* 0x00000000ff2a7229 */ /* 0x000fe20000000824 */
[----:B------:R-:W0:Y:S09]  /*96c0*/  I2F.F64 R40, R44 ;  /* 0x0000002c00287312 */ /* 0x000e320000201c00 */
[----:B------:R-:W-:-:S02]  /*96d0*/  FSEL R36, R36, R42, !P1 ;  /* 0x0000002a24247208 */ /* 0x000fc40004800000 */
[----:B------:R-:W-:Y:S01]  /*96e0*/  FSEL R37, R37, R43, !P1 ;  /* 0x0000002b25257208 */ /* 0x000fe20004800000 */
[----:B------:R-:W-:Y:S01]  /*96f0*/  IMAD.MOV.U32 R43, RZ, RZ, 0x3fe00000 ;  /* 0x3fe00000ff2b7424 */ /* 0x000fe200078e00ff */
[----:B0-----:R-:W-:-:S04]  /*9700*/  DFMA R86, R86, -0.5, R40 ;  /* 0xbfe000005656782b */ /* 0x001fc80000000028 */
[----:B------:R-:W-:-:S04]  /*9710*/  DMUL R40, R36, R38 ;  /* 0x0000002624287228 */ /* 0x000fc80000000000 */
[----:B------:R-:W-:-:S04]  /*9720*/  DMUL R36, R36, R86 ;  /* 0x0000005624247228 */ /* 0x000fc80000000000 */
[----:B------:R-:W-:-:S04]  /*9730*/  DFMA R40, R90, R86, -R40 ;  /* 0x000000565a28722b */ /* 0x000fc80000000828 */
[----:B------:R-:W-:-:S04]  /*9740*/  DFMA R36, R90, R38, R36 ;  /* 0x000000265a24722b */ /* 0x000fc80000000024 */
[----:B------:R-:W-:Y:S01]  /*9750*/  DFMA R40, R78, 0.5, R40 ;  /* 0x3fe000004e28782b */ /* 0x000fe20000000028 */
[----:B------:R-:W-:-:S03]  /*9760*/  IMAD.MOV.U32 R38, RZ, RZ, RZ ;  /* 0x000000ffff267224 */ /* 0x000fc600078e00ff */
[----:B------:R-:W-:-:S06]  /*9770*/  DFMA R36, R80, 0.5, R36 ;  /* 0x3fe000005024782b */ /* 0x000fcc0000000024 */
        /* <DEDUP_REMOVED lines=21> */
[----:B------:R0:W4:Y:S01]  /*98d0*/  @!P1 LDG.E.U8 R45, desc[UR10][R38.64] ;  /* 0x0000000a262d9981 */ /* 0x000122000c1e1100 */
[----:B------:R-:W-:Y:S01]  /*98e0*/  UMOV UR14, 0xe5604189 ;  /* 0xe5604189000e7882 */ /* 0x000fe20000000000 */
[----:B------:R-:W-:Y:S01]  /*98f0*/  UMOV UR15, 0x3fd322d0 ;  /* 0x3fd322d0000f7882 */ /* 0x000fe20000000000 */
[----:B------:R-:W-:Y:S01]  /*9900*/  DSETP.NEU.AND P1, PT, |R84|, +INF , PT ;  /* 0x7ff000005400742a */ /* 0x000fe20003f2d200 */
[----:B------:R-:W-:Y:S01]  /*9910*/  BSSY.RECONVERGENT B5, `(.L_x_123) ;  /* 0x0000026000057945 */ /* 0x000fe20003800200 */
[----:B------:R-:W-:Y:S02]  /*9920*/  IMAD.MOV.U32 R94, RZ, RZ, R64 ;  /* 0x000000ffff5e7224 */ /* 0x000fe400078e0040 */
[----:B------:R-:W-:-:S02]  /*9930*/  IMAD.MOV.U32 R95, RZ, RZ, R65 ;  /* 0x000000ffff5f7224 */ /* 0x000fc400078e0041 */
[----:B0-----:R-:W-:Y:S01]  /*9940*/  IMAD.IADD R39, R1, 0x1, R16 ;  /* 0x0000000101277824 */ /* 0x001fe200078e0210 */
[----:B--2---:R-:W-:-:S04]  /*9950*/  LOP3.LUT R47, R46, 0xff, RZ, 0xc0, !PT ;  /* 0x000000ff2e2f7812 */ /* 0x004fc800078ec0ff */
[----:B------:R0:W-:Y:S01]  /*9960*/  STL.U8 [R39+0x6], R46 ;  /* 0x0000062e27007387 */ /* 0x0001e20000100000 */
[----:B------:R-:W1:Y:S01]  /*9970*/  I2F.F64.U16 R40, R47 ;  /* 0x0000002f00287312 */ /* 0x000e620000101800 */
[----:B---3--:R-:W-:Y:S02]  /*9980*/  LOP3.LUT R55, R44, 0xff, RZ, 0xc0, !PT ;  /* 0x000000ff2c377812 */ /* 0x008fe400078ec0ff */
[----:B------:R0:W-:Y:S01]  /*9990*/  STL.U8 [R39+0x3f6], R44 ;  /* 0x0003f62c27007387 */ /* 0x0001e20000100000 */
[----:B----4-:R-:W-:-:S03]  /*99a0*/  LOP3.LUT R42, R45, 0xff, RZ, 0xc0, !PT ;  /* 0x000000ff2d2a7812 */ /* 0x010fc600078ec0ff */
[----:B------:R0:W-:Y:S01]  /*99b0*/  STL.U8 [R39+0x7de], R45 ;  /* 0x0007de2d27007387 */ /* 0x0001e20000100000 */
[----:B------:R2:W3:Y:S01]  /*99c0*/  I2F.F64.U16 R36, R55 ;  /* 0x0000003700247312 */ /* 0x0004e20000101800 */
[----:B-1----:R-:W-:-:S07]  /*99d0*/  DMUL R40, R40, UR14 ;  /* 0x0000000e28287c28 */ /* 0x002fce0008000000 */
[----:B------:R-:W1:Y:S01]  /*99e0*/  I2F.F64.U16 R42, R42 ;  /* 0x0000002a002a7312 */ /* 0x000e620000101800 */
[----:B------:R-:W-:Y:S01]  /*99f0*/  UMOV UR14, 0x39581062 ;  /* 0x39581062000e7882 */ /* 0x000fe20000000000 */
[----:B------:R-:W-:Y:S01]  /*9a00*/  UMOV UR15, 0x3fe2c8b4 ;  /* 0x3fe2c8b4000f7882 */ /* 0x000fe20000000000 */
[----:B--2---:R-:W-:Y:S01]  /*9a10*/  MOV R55, 0x1 ;  /* 0x0000000100377802 */ /* 0x004fe20000000f00 */
[----:B---3--:R-:W-:Y:S01]  /*9a20*/  DFMA R36, R36, UR14, R40 ;  /* 0x0000000e24247c2b */ /* 0x008fe20008000028 */
[----:B------:R-:W-:Y:S01]  /*9a30*/  UMOV UR14, 0x9fbe76c9 ;  /* 0x9fbe76c9000e7882 */ /* 0x000fe20000000000 */
[----:B------:R-:W-:-:S06]  /*9a40*/  UMOV UR15, 0x3fbd2f1a ;  /* 0x3fbd2f1a000f7882 */ /* 0x000fcc0000000000 */
[----:B-1----:R-:W-:-:S10]  /*9a50*/  DFMA R36, R42, UR14, R36 ;  /* 0x0000000e2a247c2b */ /* 0x002fd40008000024 */
[----:B------:R-:W1:Y:S02]  /*9a60*/  F2I.U32.F64.TRUNC R36, R36 ;  /* 0x0000002400247311 */ /* 0x000e64000030d000 */
        /* <DEDUP_REMOVED lines=14> */
.L_x_126:
[----:B------:R-:W-:Y:S05]  /*9b50*/  BSYNC.RECONVERGENT B6 ;  /* 0x0000000000067941 */ /* 0x000fea0003800200 */
.L_x_125:
[----:B------:R-:W-:-:S07]  /*9b60*/  IADD3 R55, PT, PT, R38, 0x1, RZ ;  /* 0x0000000126377810 */ /* 0x000fce0007ffe0ff */
.L_x_124:
[----:B------:R-:W-:Y:S05]  /*9b70*/  BSYNC.RECONVERGENT B5 ;  /* 0x0000000000057941 */ /* 0x000fea0003800200 */
.L_x_123:
        /* <DEDUP_REMOVED lines=16> */
[----:B0-----:R-:W-:Y:S01]  /*9c80*/  IMAD.MOV.U32 R96, RZ, RZ, R62 ;  /* 0x000000ffff607224 */ /* 0x001fe200078e003e */
        /* <DEDUP_REMOVED lines=22> */
[----:B------:R-:W-:Y:S01]  /*9df0*/  MOV R55, R38 ;  /* 0x0000002600377202 */ /* 0x000fe20000000f00 */
[----:B------:R-:W-:Y:S02]  /*9e00*/  IMAD.MOV.U32 R96, RZ, RZ, R42 ;  /* 0x000000ffff607224 */ /* 0x000fe400078e002a */
[----:B------:R-:W-:-:S07]  /*9e10*/  IMAD.MOV.U32 R97, RZ, RZ, R43 ;  /* 0x000000ffff617224 */ /* 0x000fce00078e002b */
.L_x_128:
[----:B------:R-:W-:Y:S05]  /*9e20*/  BSYNC.RECONVERGENT B5 ;  /* 0x0000000000057941 */ /* 0x000fea0003800200 */
.L_x_127:
        /* <DEDUP_REMOVED lines=13> */
[----:B------:R-:W-:-:S06]  /*9f00*/  FSEL R93, -R57, 0.11223486810922622681, !P1 ;  /* 0x3de5db65395d7808 */ /* 0x000fcc0004800100 */
[----:B--2---:R-:W-:-:S08]  /*9f10*/  DFMA R36, R94, R92, R36 ;  /* 0x0000005c5e24722b */ /* 0x004fd00000000024 */
[----:B------:R-:W-:-:S08]  /*9f20*/  DFMA R36, R94, R36, R38 ;  /* 0x000000245e24722b */ /* 0x000fd00000000026 */
[----:B---3--:R-:W-:Y:S01]  /*9f30*/  DFMA R36, R94, R36, R40 ;  /* 0x000000245e24722b */ /* 0x008fe20000000028 */
[----:B------:R-:W-:-:S07]  /*9f40*/  IMAD.MOV.U32 R40, RZ, RZ, RZ ;  /* 0x000000ffff287224 */ /* 0x000fce00078e00ff */
        /* <DEDUP_REMOVED lines=9> */
[----:B------:R-:W-:-:S04]  /*9fe0*/  LOP3.LUT P1, RZ, R55, 0x2, RZ, 0xc0, !PT ;  /* 0x0000000237ff7812 */ /* 0x000fc8000782c0ff */
[----:B------:R-:W-:-:S10]  /*9ff0*/  DADD R36, RZ, -R38 ;  /* 0x00000000ff247229 */ /* 0x000fd40000000826 */
[----:B------:R-:W-:Y:S02]  /*a000*/  FSEL R36, R38, R36, !P1 ;  /* 0x0000002426247208 */ /* 0x000fe40004800000 */
[----:B------:R-:W-:-:S06]  /*a010*/  FSEL R37, R39, R37, !P1 ;  /* 0x0000002527257208 */ /* 0x000fcc0004800000 */
[-C--:B------:R-:W-:Y:S02]  /*a020*/  DMUL R38, R86, R36.reuse ;  /* 0x0000002456267228 */ /* 0x080fe40000000000 */
[----:B------:R-:W-:-:S06]  /*a030*/  DMUL R36, R88, R36 ;  /* 0x0000002458247228 */ /* 0x000fcc0000000000 */
[-C--:B------:R-:W-:Y:S02]  /*a040*/  DFMA R38, R88, R90.reuse, R38 ;  /* 0x0000005a5826722b */ /* 0x080fe40000000026 */
[----:B------:R-:W-:-:S06]  /*a050*/  DFMA R36, R86, R90, -R36 ;  /* 0x0000005a5624722b */ /* 0x000fcc0000000824 */
        /* <DEDUP_REMOVED lines=16> */
[----:B------:R-:W-:Y:S01]  /*a160*/  PRMT R44, RZ, 0x7610, R44 ;  /* 0x00007610ff2c7816 */ /* 0x000fe2000000002c */
[----:B0-----:R-:W-:-:S05]  /*a170*/  @!P1 IMAD R39, R36, R41, RZ ;  /* 0x0000002924279224 */ /* 0x001fca00078e02ff */
[----:B-1----:R-:W-:-:S04]  /*a180*/  @!P1 IADD3 R38, P2, P3, R39, R42, R38 ;  /* 0x0000002a27269210 */ /* 0x002fc80007b5e026 */
[----:B------:R-:W-:-:S05]  /*a190*/  @!P1 IADD3.X R39, PT, PT, RZ, R43, RZ, P2, P3 ;  /* 0x0000002bff279210 */ /* 0x000fca00017e64ff */
[----:B------:R-:W2:Y:S01]  /*a1a0*/  @!P1 LDG.E.U8 R46, desc[UR10][R38.64+0x2] ;  /* 0x0000020a262e9981 */ /* 0x000ea2000c1e1100 */
[----:B------:R-:W-:-:S03]  /*a1b0*/  PRMT R45, RZ, 0x7610, R45 ;  /* 0x00007610ff2d7816 */ /* 0x000fc6000000002d */
[----:B------:R-:W3:Y:S04]  /*a1c0*/  @!P1 LDG.E.U8 R44, desc[UR10][R38.64+0x1] ;  /* 0x0000010a262c9981 */ /* 0x000ee8000c1e1100 */
[----:B------:R0:W4:Y:S01]  /*a1d0*/  @!P1 LDG.E.U8 R45, desc[UR10][R38.64] ;  /* 0x0000000a262d9981 */ /* 0x000122000c1e1100 */
[----:B------:R-:W-:Y:S01]  /*a1e0*/  UMOV UR14, 0xe5604189 ;  /* 0xe5604189000e7882 */ /* 0x000fe20000000000 */
[----:B------:R-:W-:Y:S01]  /*a1f0*/  UMOV UR15, 0x3fd322d0 ;  /* 0x3fd322d0000f7882 */ /* 0x000fe20000000000 */
[----:B0-----:R-:W-:Y:S01]  /*a200*/  IADD3 R39, PT, PT, R1, R16, RZ ;  /* 0x0000001001277210 */ /* 0x001fe20007ffe0ff */
[----:B------:R-:W-:Y:S01]  /*a210*/  VIADD R16, R16, 0x8 ;  /* 0x0000000810107836 */ /* 0x000fe20000000000 */
[----:B--2---:R-:W-:-:S03]  /*a220*/  LOP3.LUT R47, R46, 0xff, RZ, 0xc0, !PT ;  /* 0x000000ff2e2f7812 */ /* 0x004fc600078ec0ff */
[----:B------:R0:W-:Y:S01]  /*a230*/  STL.U8 [R39+0x7], R46 ;  /* 0x0000072e27007387 */ /* 0x0001e20000100000 */
[----:B------:R-:W1:Y:S01]  /*a240*/  I2F.F64.U16 R36, R47 ;  /* 0x0000002f00247312 */ /* 0x000e620000101800 */
[----:B---3--:R-:W-:Y:S02]  /*a250*/  LOP3.LUT R40, R44, 0xff, RZ, 0xc0, !PT ;  /* 0x000000ff2c287812 */ /* 0x008fe400078ec0ff */
[----:B------:R0:W-:Y:S01]  /*a260*/  STL.U8 [R39+0x3f7], R44 ;  /* 0x0003f72c27007387 */ /* 0x0001e20000100000 */
[----:B----4-:R-:W-:-:S03]  /*a270*/  LOP3.LUT R42, R45, 0xff, RZ, 0xc0, !PT ;  /* 0x000000ff2d2a7812 */ /* 0x010fc600078ec0ff */
[----:B------:R0:W-:Y:S01]  /*a280*/  STL.U8 [R39+0x7df], R45 ;  /* 0x0007df2d27007387 */ /* 0x0001e20000100000 */
[----:B------:R-:W2:Y:S01]  /*a290*/  I2F.F64.U16 R40, R40 ;  /* 0x0000002800287312 */ /* 0x000ea20000101800 */
[----:B-1----:R-:W-:-:S07]  /*a2a0*/  DMUL R36, R36, UR14 ;  /* 0x0000000e24247c28 */ /* 0x002fce0008000000 */
[----:B------:R-:W1:Y:S01]  /*a2b0*/  I2F.F64.U16 R42, R42 ;  /* 0x0000002a002a7312 */ /* 0x000e620000101800 */
[----:B------:R-:W-:Y:S01]  /*a2c0*/  UMOV UR14, 0x39581062 ;  /* 0x39581062000e7882 */ /* 0x000fe20000000000 */
[----:B------:R-:W-:Y:S02]  /*a2d0*/  UMOV UR15, 0x3fe2c8b4 ;  /* 0x3fe2c8b4000f7882 */ /* 0x000fe40000000000 */
[----:B--2---:R-:W-:Y:S01]  /*a2e0*/  DFMA R36, R40, UR14, R36 ;  /* 0x0000000e28247c2b */ /* 0x004fe20008000024 */
[----:B------:R-:W-:Y:S01]  /*a2f0*/  UMOV UR14, 0x9fbe76c9 ;  /* 0x9fbe76c9000e7882 */ /* 0x000fe20000000000 */
[----:B------:R-:W-:-:S06]  /*a300*/  UMOV UR15, 0x3fbd2f1a ;  /* 0x3fbd2f1a000f7882 */ /* 0x000fcc0000000000 */
[----:B-1----:R-:W-:-:S10]  /*a310*/  DFMA R36, R42, UR14, R36 ;  /* 0x0000000e2a247c2b */ /* 0x002fd40008000024 */
[----:B------:R-:W1:Y:S02]  /*a320*/  F2I.U32.F64.TRUNC R36, R36 ;  /* 0x0000002400247311 */ /* 0x000e64000030d000 */
[----:B-1----:R0:W-:Y:S02]  /*a330*/  STL.U8 [R39+0xbc7], R36 ;  /* 0x000bc72427007387 */ /* 0x0021e40000100000 */
.L_x_80:
[----:B------:R-:W-:Y:S05]  /*a340*/  BSYNC.RECONVERGENT B2 ;  /* 0x0000000000027941 */ /* 0x000fea0003800200 */
.L_x_79:
[----:B------:R-:W-:Y:S02]  /*a350*/  ISETP.GE.AND P1, PT, R16, 0x3e8, PT ;  /* 0x000003e81000780c */ /* 0x000fe40003f26270 */
[C---:B------:R-:W-:Y:S01]  /*a360*/  ISETP.LT.AND P2, PT, R29.reuse, 0x5, PT ;  /* 0x000000051d00780c */ /* 0x040fe20003f41270 */
[----:B------:R-:W-:-:S12]  /*a370*/  VIADD R29, R29, 0x1 ;  /* 0x000000011d1d7836 */ /* 0x000fd80000000000 */
[----:B------:R-:W-:Y:S05]  /*a380*/  @!P1 BRA P2, `(.L_x_129) ;  /* 0xffffffa8002c9947 */ /* 0x000fea000103ffff */
[----:B------:R-:W-:Y:S05]  /*a390*/  BSYNC.RECONVERGENT B3 ;  /* 0x0000000000037941 */ /* 0x000fea0003800200 */
.L_x_78:
[C---:B------:R-:W-:Y:S01]  /*a3a0*/  ISETP.LT.AND P0, PT, R28.reuse, 0x5, PT ;  /* 0x000000051c00780c */ /* 0x040fe20003f01270 */
[----:B------:R-:W-:-:S04]  /*a3b0*/  VIADD R29, R28, 0x1 ;  /* 0x000000011c1d7836 */ /* 0x000fc80000000000 */
[----:B------:R-:W-:-:S08]  /*a3c0*/  IMAD.MOV.U32 R28, RZ, RZ, R29 ;  /* 0x000000ffff1c7224 */ /* 0x000fd000078e001d */
[----:B------:R-:W-:Y:S05]  /*a3d0*/  @!P1 BRA P0, `(.L_x_130) ;  /* 0xffffffa400f09947 */ /* 0x000fea000003ffff */
[----:B------:R-:W-:Y:S05]  /*a3e0*/  BSYNC.RECONVERGENT B4 ;  /* 0x0000000000047941 */ /* 0x000fea0003800200 */
.L_x_77:
[----:B------:R-:W-:Y:S01]  /*a3f0*/  ISETP.NE.AND P0, PT, R16, RZ, PT ;  /* 0x000000ff1000720c */ /* 0x000fe20003f05270 */
[----:B------:R-:W-:Y:S01]  /*a400*/  IMAD.MOV.U32 R64, RZ, RZ, 0x80 ;  /* 0x00000080ff407424 */ /* 0x000fe200078e00ff */
[----:B------:R-:W-:Y:S01]  /*a410*/  MOV R28, 0x40 ;  /* 0x00000040001c7802 */ /* 0x000fe20000000f00 */
[----:B------:R-:W-:Y:S01]  /*a420*/  IMAD.MOV.U32 R65, RZ, RZ, 0x80 ;  /* 0x00000080ff417424 */ /* 0x000fe200078e00ff */
[----:B------:R-:W-:Y:S01]  /*a430*/  BSSY.RECONVERGENT B0, `(.L_x_131) ;  /* 0x00001cd000007945 */ /* 0x000fe20003800200 */
[----:B------:R-:W-:Y:S01]  /*a440*/  IMAD.MOV.U32 R66, RZ, RZ, 0x80 ;  /* 0x00000080ff427424 */ /* 0x000fe200078e00ff */
[----:B------:R-:W-:Y:S01]  /*a450*/  PRMT R64, R64, 0x5410, R64 ;  /* 0x0000541040407816 */ /* 0x000fe20000000040 */
[----:B------:R-:W-:Y:S01]  /*a460*/  IMAD.MOV.U32 R15, RZ, RZ, 0x40 ;  /* 0x00000040ff0f7424 */ /* 0x000fe200078e00ff */
[----:B------:R-:W-:Y:S01]  /*a470*/  PRMT R65, R65, 0x5410, R65 ;  /* 0x0000541041417816 */ /* 0x000fe20000000041 */
[----:B------:R-:W-:Y:S01]  /*a480*/  IMAD.MOV.U32 R17, RZ, RZ, 0x40 ;  /* 0x00000040ff117424 */ /* 0x000fe200078e00ff */
[----:B------:R-:W-:-:S02]  /*a490*/  PRMT R66, R28, 0x5410, R66 ;  /* 0x000054101c427816 */ /* 0x000fc40000000042 */
[----:B------:R-:W-:Y:S02]  /*a4a0*/  PRMT R64, R15, 0x7610, R64 ;  /* 0x000076100f407816 */ /* 0x000fe40000000040 */
[----:B------:R-:W-:Y:S01]  /*a4b0*/  PRMT R65, R17, 0x7610, R65 ;  /* 0x0000761011417816 */ /* 0x000fe20000000041 */
[----:B------:R-:W-:Y:S06]  /*a4c0*/  @!P0 BRA `(.L_x_132) ;  /* 0x0000001c000c8947 */ /* 0x000fec0003800000 */
[----:B------:R-:W-:Y:S01]  /*a4d0*/  BSSY.RECONVERGENT B1, `(.L_x_133) ;  /* 0x000000c000017945 */ /* 0x000fe20003800200 */
[----:B0-----:R-:W-:Y:S01]  /*a4e0*/  SHF.R.S32.HI R36, RZ, 0x1f, R16 ;  /* 0x0000001fff247819 */ /* 0x001fe20000011410 */
[----:B------:R-:W-:Y:S02]  /*a4f0*/  IMAD.MOV.U32 R15, RZ, RZ, RZ ;  /* 0x000000ffff0f7224 */ /* 0x000fe400078e00ff */
[----:B------:R-:W-:-:S07]  /*a500*/  IMAD.MOV.U32 R29, RZ, RZ, RZ ;  /* 0x000000ffff1d7224 */ /* 0x000fce00078e00ff */
.L_x_134:
[----:B0-----:R-:W-:-:S05]  /*a510*/  IMAD.IADD R28, R1, 0x1, R15 ;  /* 0x00000001011c7824 */ /* 0x001fca00078e020f */
[----:B------:R-:W2:Y:S01]  /*a520*/  LDL.U8 R17, [R28+0xbc0] ;  /* 0x000bc0001c117983 */ /* 0x000ea20000100000 */
[----:B------:R-:W-:-:S05]  /*a530*/  IADD3 R15, P0, PT, R15, 0x1, RZ ;  /* 0x000000010f0f7810 */ /* 0x000fca0007f1e0ff */
[----:B------:R-:W-:Y:S01]  /*a540*/  IMAD.X R29, RZ, RZ, R29, P0 ;  /* 0x000000ffff1d7224 */ /* 0x000fe200000e061d */
[----:B------:R-:W-:-:S04]  /*a550*/  ISETP.GE.U32.AND P0, PT, R15, R16, PT ;  /* 0x000000100f00720c */ /* 0x000fc80003f06070 */
[----:B------:R-:W-:Y:S01]  /*a560*/  ISETP.GE.U32.AND.EX P0, PT, R29, R36, PT, P0 ;  /* 0x000000241d00720c */ /* 0x000fe20003f06100 */
[----:B--2---:R0:W-:-:S12]  /*a570*/  STL.U8 [R28+0xfa8], R17 ;  /* 0x000fa8111c007387 */ /* 0x0041d80000100000 */
[----:B------:R-:W-:Y:S05]  /*a580*/  @!P0 BRA `(.L_x_134) ;  /* 0xfffffffc00e08947 */ /* 0x000fea000383ffff */
[----:B------:R-:W-:Y:S05]  /*a590*/  BSYNC.RECONVERGENT B1 ;  /* 0x0000000000017941 */ /* 0x000fea0003800200 */
.L_x_133:
[----:B------:R-:W-:Y:S01]  /*a5a0*/  ISETP.GE.AND P0, PT, R16, 0x2, PT ;  /* 0x000000021000780c */ /* 0x000fe20003f06270 */
[----:B------:R-:W-:-:S12]  /*a5b0*/  BSSY.RECONVERGENT B1, `(.L_x_135) ;  /* 0x000004f000017945 */ /* 0x000fd80003800200 */
[----:B------:R-:W-:Y:S05]  /*a5c0*/  @!P0 BRA `(.L_x_136) ;  /* 0x0000000400348947 */ /* 0x000fea0003800000 */
[C---:B------:R-:W-:Y:S02]  /*a5d0*/  VIADD R46, R16.reuse, 0xffffffff ;  /* 0xffffffff102e7836 */ /* 0x040fe40000000000 */
[----:B------:R-:W-:Y:S02]  /*a5e0*/  VIADD R56, R16, 0xfffffffe ;  /* 0xfffffffe10387836 */ /* 0x000fe40000000000 */
[----:B------:R-:W-:Y:S02]  /*a5f0*/  VIADD R43, R1, 0xfaa ;  /* 0x00000faa012b7836 */ /* 0x000fe40000000000 */
[----:B------:R-:W-:Y:S02]  /*a600*/  IMAD.MOV.U32 R29, RZ, RZ, RZ ;  /* 0x000000ffff1d7224 */ /* 0x000fe400078e00ff */
[----:B------:R-:W-:-:S07]  /*a610*/  IMAD.MOV.U32 R36, RZ, RZ, R46 ;  /* 0x000000ffff247224 */ /* 0x000fce00078e002e */
.L_x_142:
[----:B------:R-:W-:Y:S01]  /*a620*/  IADD3 R15, PT, PT, -R16, R29, RZ ;  /* 0x0000001d100f7210 */ /* 0x000fe20007ffe1ff */
[----:B------:R-:W-:Y:S03]  /*a630*/  BSSY.RECONVERGENT B2, `(.L_x_137) ;  /* 0x0000042000027945 */ /* 0x000fe60003800200 */
[----:B------:R-:W-:-:S13]  /*a640*/  ISETP.GT.AND P0, PT, R15, -0x2, PT ;  /* 0xfffffffe0f00780c */ /* 0x000fda0003f04270 */
[----:B01----:R-:W-:Y:S05]  /*a650*/  @P0 BRA `(.L_x_138) ;  /* 0x0000000000fc0947 */ /* 0x003fea0003800000 */
[----:B------:R-:W-:Y:S01]  /*a660*/  IMAD.IADD R15, R56, 0x1, -R29 ;  /* 0x00000001380f7824 */ /* 0x000fe200078e0a1d */
[----:B------:R-:W-:Y:S01]  /*a670*/  LOP3.LUT R45, R36, 0x3, RZ, 0xc0, !PT ;  /* 0x00000003242d7812 */ /* 0x000fe200078ec0ff */
[----:B------:R-:W-:Y:S01]  /*a680*/  BSSY.RECONVERGENT B3, `(.L_x_139) ;  /* 0x0000025000037945 */ /* 0x000fe20003800200 */
[----:B0-----:R-:W-:Y:S02]  /*a690*/  IMAD.MOV.U32 R28, RZ, RZ, RZ ;  /* 0x000000ffff1c7224 */ /* 0x001fe400078e00ff */
[----:B------:R-:W-:Y:S02]  /*a6a0*/  ISETP.GE.U32.AND P0, PT, R15, 0x3, PT ;  /* 0x000000030f00780c */ /* 0x000fe40003f06070 */
[----:B------:R-:W-:-:S11]  /*a6b0*/  ISETP.NE.AND P3, PT, R45, RZ, PT ;  /* 0x000000ff2d00720c */ /* 0x000fd60003f65270 */
[----:B------:R-:W-:Y:S05]  /*a6c0*/  @!P0 BRA `(.L_x_140) ;  /* 0x0000000000808947 */ /* 0x000fea0003800000 */
[----:B------:R0:W5:Y:S01]  /*a6d0*/  LDL.U8 R38, [R1+0xfa8] ;  /* 0x000fa80001267983 */ /* 0x0001620000100000 */
[----:B------:R-:W-:Y:S01]  /*a6e0*/  LOP3.LUT R28, R36, 0xfffffffc, RZ, 0xc0, !PT ;  /* 0xfffffffc241c7812 */ /* 0x000fe200078ec0ff */
[----:B------:R-:W-:-:S04]  /*a6f0*/  IMAD.MOV.U32 R17, RZ, RZ, R43 ;  /* 0x000000ffff117224 */ /* 0x000fc800078e002b */
[----:B------:R-:W-:-:S07]  /*a700*/  IMAD.MOV R15, RZ, RZ, -R28 ;  /* 0x000000ffff0f7224 */ /* 0x000fce00078e0a1c */
.L_x_141:
[----:B------:R-:W2:Y:S04]  /*a710*/  LDL.U8 R37, [R17+-0x1] ;  /* 0xffffff0011257983 */ /* 0x000ea80000100000 */
[----:B------:R-:W3:Y:S01]  /*a720*/  LDL.U8 R40, [R17] ;  /* 0x0000000011287983 */ /* 0x000ee20000100000 */
[----:B-----5:R-:W-:-:S04]  /*a730*/  LOP3.LUT R42, R38, 0xffff, RZ, 0xc0, !PT ;  /* 0x0000ffff262a7812 */ /* 0x020fc800078ec0ff */
[----:B--2---:R-:W-:-:S13]  /*a740*/  ISETP.GT.U32.AND P0, PT, R42, R37, PT ;  /* 0x000000252a00720c */ /* 0x004fda0003f04070 */
[C-C-:B------:R-:W-:Y:S02]  /*a750*/  @P0 PRMT R42, R38.reuse, 0x7604, R37.reuse ;  /* 0x00007604262a0816 */ /* 0x140fe40000000025 */
[----:B------:R-:W-:-:S03]  /*a760*/  @P0 PRMT R37, R38, 0x7610, R37 ;  /* 0x0000761026250816 */ /* 0x000fc60000000025 */
[----:B------:R-:W-:Y:S01]  /*a770*/  @P0 STL.U16 [R17+-0x2], R42 ;  /* 0xfffffe2a11000387 */ /* 0x000fe20000100400 */
[----:B------:R-:W-:-:S04]  /*a780*/  LOP3.LUT R39, R37, 0xffff, RZ, 0xc0, !PT ;  /* 0x0000ffff25277812 */ /* 0x000fc800078ec0ff */
[----:B---3--:R-:W-:-:S13]  /*a790*/  ISETP.GT.U32.AND P1, PT, R39, R40, PT ;  /* 0x000000282700720c */ /* 0x008fda0003f24070 */
[----:B------:R1:W-:Y:S04]  /*a7a0*/  @P1 STL.U8 [R17+-0x1], R40 ;  /* 0xffffff2811001387 */ /* 0x0003e80000100000 */
[----:B------:R-:W2:Y:S04]  /*a7b0*/  LDL.U8 R39, [R17+0x1] ;  /* 0x0000010011277983 */ /* 0x000ea80000100000 */
[----:B------:R-:W3:Y:S01]  /*a7c0*/  LDL.U8 R38, [R17+0x2] ;  /* 0x0000020011267983 */ /* 0x000ee20000100000 */
[----:B------:R-:W-:Y:S01]  /*a7d0*/  VIADD R15, R15, 0x4 ;  /* 0x000000040f0f7836 */ /* 0x000fe20000000000 */
[----:B-1----:R-:W-:-:S02]  /*a7e0*/  @P1 PRMT R40, R37, 0x7610, R40 ;  /* 0x0000761025281816 */ /* 0x002fc40000000028 */
[----:B------:R-:W-:Y:S02]  /*a7f0*/  @P1 STL.U8 [R17], R37 ;  /* 0x0000002511001387 */ /* 0x000fe40000100000 */
[----:B------:R-:W-:-:S04]  /*a800*/  LOP3.LUT R44, R40, 0xffff, RZ, 0xc0, !PT ;  /* 0x0000ffff282c7812 */ /* 0x000fc800078ec0ff */
[----:B--2---:R-:W-:-:S13]  /*a810*/  ISETP.GT.U32.AND P0, PT, R44, R39, PT ;  /* 0x000000272c00720c */ /* 0x004fda0003f04070 */
[C-C-:B------:R-:W-:Y:S02]  /*a820*/  @P0 PRMT R44, R40.reuse, 0x7604, R39.reuse ;  /* 0x00007604282c0816 */ /* 0x140fe40000000027 */
[----:B------:R-:W-:-:S03]  /*a830*/  @P0 PRMT R39, R40, 0x7610, R39 ;  /* 0x0000761028270816 */ /* 0x000fc60000000027 */
[----:B------:R-:W-:Y:S01]  /*a840*/  @P0 STL.U16 [R17], R44 ;  /* 0x0000002c11000387 */ /* 0x000fe20000100400 */
[----:B------:R-:W-:Y:S02]  /*a850*/  LOP3.LUT R41, R39, 0xffff, RZ, 0xc0, !PT ;  /* 0x0000ffff27297812 */ /* 0x000fe400078ec0ff */
[----:B------:R-:W-:Y:S02]  /*a860*/  ISETP.NE.AND P0, PT, R15, RZ, PT ;  /* 0x000000ff0f00720c */ /* 0x000fe40003f05270 */
[----:B---3--:R-:W-:-:S13]  /*a870*/  ISETP.GT.U32.AND P2, PT, R41, R38, PT ;  /* 0x000000262900720c */ /* 0x008fda0003f44070 */
[----:B------:R1:W-:Y:S04]  /*a880*/  @P2 STL.U8 [R17+0x1], R38 ;  /* 0x0000012611002387 */ /* 0x0003e80000100000 */
[----:B------:R2:W-:Y:S01]  /*a890*/  @P2 STL.U8 [R17+0x2], R39 ;  /* 0x0000022711002387 */ /* 0x0005e20000100000 */
[----:B-1----:R-:W-:Y:S01]  /*a8a0*/  @P2 PRMT R38, R39, 0x7610, R38 ;  /* 0x0000761027262816 */ /* 0x002fe20000000026 */
[----:B--2---:R-:W-:Y:S01]  /*a8b0*/  VIADD R17, R17, 0x4 ;  /* 0x0000000411117836 */ /* 0x004fe20000000000 */
[----:B------:R-:W-:Y:S06]  /*a8c0*/  @P0 BRA `(.L_x_141) ;  /* 0xfffffffc00900947 */ /* 0x000fec000383ffff */
.L_x_140:
[----:B------:R-:W-:Y:S05]  /*a8d0*/  BSYNC.RECONVERGENT B3 ;  /* 0x0000000000037941 */ /* 0x000fea0003800200 */
.L_x_139:
[----:B------:R-:W-:Y:S05]  /*a8e0*/  @!P3 BRA `(.L_x_138) ;  /* 0x000000000058b947 */ /* 0x000fea0003800000 */
[----:B------:R-:W-:-:S05]  /*a8f0*/  IMAD.IADD R38, R1, 0x1, R28 ;  /* 0x0000000101267824 */ /* 0x000fca00078e021c */
[----:B------:R-:W2:Y:S04]  /*a900*/  LDL.U8 R17, [R38+0xfa8] ;  /* 0x000fa80026117983 */ /* 0x000ea80000100000 */
[----:B------:R-:W2:Y:S01]  /*a910*/  LDL.U8 R15, [R38+0xfa9] ;  /* 0x000fa900260f7983 */ /* 0x000ea20000100000 */
[----:B------:R-:W-:Y:S02]  /*a920*/  ISETP.NE.AND P1, PT, R45, 0x1, PT ;  /* 0x000000012d00780c */ /* 0x000fe40003f25270 */
[----:B--2---:R-:W-:-:S13]  /*a930*/  ISETP.GT.U32.AND P0, PT, R17, R15, PT ;  /* 0x0000000f1100720c */ /* 0x004fda0003f04070 */
[----:B------:R-:W-:Y:S04]  /*a940*/  @P0 STL.U8 [R38+0xfa9], R17 ;  /* 0x000fa91126000387 */ /* 0x000fe80000100000 */
[----:B------:R1:W-:Y:S02]  /*a950*/  @P0 STL.U8 [R38+0xfa8], R15 ;  /* 0x000fa80f26000387 */ /* 0x0003e40000100000 */
[----:B-1----:R-:W-:Y:S01]  /*a960*/  @P0 PRMT R15, R17, 0x7610, R15 ;  /* 0x00007610110f0816 */ /* 0x002fe2000000000f */
[----:B------:R-:W-:Y:S06]  /*a970*/  @!P1 BRA `(.L_x_138) ;  /* 0x0000000000349947 */ /* 0x000fec0003800000 */
[----:B------:R-:W2:Y:S01]  /*a980*/  LDL.U8 R17, [R38+0xfaa] ;  /* 0x000faa0026117983 */ /* 0x000ea20000100000 */
[----:B------:R-:W-:Y:S02]  /*a990*/  LOP3.LUT R28, R15, 0xffff, RZ, 0xc0, !PT ;  /* 0x0000ffff0f1c7812 */ /* 0x000fe400078ec0ff */
[----:B------:R-:W-:Y:S02]  /*a9a0*/  ISETP.NE.AND P1, PT, R45, 0x2, PT ;  /* 0x000000022d00780c */ /* 0x000fe40003f25270 */
[----:B--2---:R-:W-:-:S13]  /*a9b0*/  ISETP.GT.U32.AND P0, PT, R28, R17, PT ;  /* 0x000000111c00720c */ /* 0x004fda0003f04070 */
[----:B------:R-:W-:Y:S04]  /*a9c0*/  @P0 STL.U8 [R38+0xfaa], R15 ;  /* 0x000faa0f26000387 */ /* 0x000fe80000100000 */
[----:B------:R1:W-:Y:S02]  /*a9d0*/  @P0 STL.U8 [R38+0xfa9], R17 ;  /* 0x000fa91126000387 */ /* 0x0003e40000100000 */
[----:B-1----:R-:W-:Y:S01]  /*a9e0*/  @P0 PRMT R17, R15, 0x7610, R17 ;  /* 0x000076100f110816 */ /* 0x002fe20000000011 */
[----:B------:R-:W-:Y:S06]  /*a9f0*/  @!P1 BRA `(.L_x_138) ;  /* 0x0000000000149947 */ /* 0x000fec0003800000 */
[----:B------:R-:W2:Y:S01]  /*aa00*/  LDL.U8 R28, [R38+0xfab] ;  /* 0x000fab00261c7983 */ /* 0x000ea20000100000 */
[----:B------:R-:W-:-:S04]  /*aa10*/  LOP3.LUT R15, R17, 0xffff, RZ, 0xc0, !PT ;  /* 0x0000ffff110f7812 */ /* 0x000fc800078ec0ff */
[----:B--2---:R-:W-:-:S13]  /*aa20*/  ISETP.GT.U32.AND P0, PT, R15, R28, PT ;  /* 0x0000001c0f00720c */ /* 0x004fda0003f04070 */
[----:B------:R1:W-:Y:S04]  /*aa30*/  @P0 STL.U8 [R38+0xfaa], R28 ;  /* 0x000faa1c26000387 */ /* 0x0003e80000100000 */
[----:B------:R1:W-:Y:S02]  /*aa40*/  @P0 STL.U8 [R38+0xfab], R17 ;  /* 0x000fab1126000387 */ /* 0x0003e40000100000 */
.L_x_138:
[----:B------:R-:W-:Y:S05]  /*aa50*/  BSYNC.RECONVERGENT B2 ;  /* 0x0000000000027941 */ /* 0x000fea0003800200 */
.L_x_137:
[----:B------:R-:W-:Y:S02]  /*aa60*/  VIADD R29, R29, 0x1 ;  /* 0x000000011d1d7836 */ /* 0x000fe40000000000 */
[----:B------:R-:W-:-:S03]  /*aa70*/  VIADD R36, R36, 0xffffffff ;  /* 0xffffffff24247836 */ /* 0x000fc60000000000 */
[----:B------:R-:W-:-:S13]  /*aa80*/  ISETP.NE.AND P0, PT, R29, R46, PT ;  /* 0x0000002e1d00720c */ /* 0x000fda0003f05270 */
[----:B------:R-:W-:Y:S05]  /*aa90*/  @P0 BRA `(.L_x_142) ;  /* 0xfffffff800e00947 */ /* 0x000fea000383ffff */
.L_x_136:
[----:B------:R-:W-:Y:S05]  /*aaa0*/  BSYNC.RECONVERGENT B1 ;  /* 0x0000000000017941 */ /* 0x000fea0003800200 */
.L_x_135:
[----:B------:R-:W-:Y:S01]  /*aab0*/  ISETP.GE.AND P0, PT, R16, 0x1, PT ;  /* 0x000000011000780c */ /* 0x000fe20003f06270 */
[----:B------:R-:W-:Y:S01]  /*aac0*/  BSSY.RECONVERGENT B1, `(.L_x_143) ;  /* 0x0000101000017945 */ /* 0x000fe20003800200 */
[----:B------:R-:W-:Y:S01]  /*aad0*/  HFMA2 R40, -RZ, RZ, 0, 0 ;  /* 0x00000000ff287431 */ /* 0x000fe200000001ff */
[----:B------:R-:W-:Y:S02]  /*aae0*/  CS2R R36, SRZ ;  /* 0x0000000000247805 */ /* 0x000fe4000001ff00 */
[----:B-1----:R-:W-:Y:S01]  /*aaf0*/  CS2R R38, SRZ ;  /* 0x0000000000267805 */ /* 0x002fe2000001ff00 */
[----:B------:R-:W-:Y:S02]  /*ab00*/  IMAD.MOV.U32 R29, RZ, RZ, RZ ;  /* 0x000000ffff1d7224 */ /* 0x000fe400078e00ff */
[----:B0-----:R-:W-:Y:S02]  /*ab10*/  IMAD.MOV.U32 R17, RZ, RZ, RZ ;  /* 0x000000ffff117224 */ /* 0x001fe400078e00ff */
[----:B------:R-:W-:-:S03]  /*ab20*/  IMAD.MOV.U32 R15, RZ, RZ, RZ ;  /* 0x000000ffff0f7224 */ /* 0x000fc600078e00ff */
[----:B------:R-:W-:Y:S05]  /*ab30*/  @!P0 BRA `(.L_x_144) ;  /* 0x0000000c00e48947 */ /* 0x000fea0003800000 */
[----:B------:R-:W-:-:S04]  /*ab40*/  LEA.HI R28, R16, R16, RZ, 0x1 ;  /* 0x00000010101c7211 */ /* 0x000fc800078f08ff */
[----:B------:R-:W-:-:S06]  /*ab50*/  LEA.HI.SX32 R41, R28, R1, 0x1f ;  /* 0x000000011c297211 */ /* 0x000fcc00078ffaff */
[----:B------:R-:W5:Y:S01]  /*ab60*/  LDL.U8 R41, [R41+0xfa8] ;  /* 0x000fa80029297983 */ /* 0x000f620000100000 */
[C---:B------:R-:W-:Y:S01]  /*ab70*/  ISETP.GE.U32.AND P1, PT, R16.reuse, 0x8, PT ;  /* 0x000000081000780c */ /* 0x040fe20003f26070 */
[----:B------:R-:W-:Y:S01]  /*ab80*/  BSSY.RECONVERGENT B2, `(.L_x_145) ;  /* 0x0000085000027945 */ /* 0x000fe20003800200 */
[----:B------:R-:W-:Y:S02]  /*ab90*/  LOP3.LUT R87, R16, 0x7, RZ, 0xc0, !PT ;  /* 0x0000000710577812 */ /* 0x000fe400078ec0ff */
[----:B------:R-:W-:Y:S02]  /*aba0*/  CS2R R28, SRZ ;  /* 0x00000000001c7805 */ /* 0x000fe4000001ff00 */
[----:B------:R-:W-:Y:S01]  /*abb0*/  CS2R R36, SRZ ;  /* 0x0000000000247805 */ /* 0x000fe2000001ff00 */
[----:B------:R-:W-:Y:S01]  /*abc0*/  IMAD.MOV.U32 R15, RZ, RZ, RZ ;  /* 0x000000ffff0f7224 */ /* 0x000fe200078e00ff */
[----:B------:R-:W-:Y:S01]  /*abd0*/  ISETP.NE.AND P0, PT, R87, RZ, PT ;  /* 0x000000ff5700720c */ /* 0x000fe20003f05270 */
[----:B------:R-:W-:Y:S01]  /*abe0*/  IMAD.MOV.U32 R17, RZ, RZ, RZ ;  /* 0x000000ffff117224 */ /* 0x000fe200078e00ff */
[----:B------:R-:W-:Y:S01]  /*abf0*/  CS2R R38, SRZ ;  /* 0x0000000000267805 */ /* 0x000fe2000001ff00 */
[----:B------:R-:W-:-:S02]  /*ac00*/  IMAD.MOV.U32 R40, RZ, RZ, RZ ;  /* 0x000000ffff287224 */ /* 0x000fc400078e00ff */
[----:B------:R-:W-:Y:S08]  /*ac10*/  @!P1 BRA `(.L_x_146) ;  /* 0x0000000400ec9947 */ /* 0x000ff00003800000 */
[----:B------:R-:W-:Y:S01]  /*ac20*/  LOP3.LUT R28, R16, 0x7ffffff8, RZ, 0xc0, !PT ;  /* 0x7ffffff8101c7812 */ /* 0x000fe200078ec0ff */
[C---:B------:R-:W-:Y:S01]  /*ac30*/  VIADD R85, R1.reuse, 0xbc3 ;  /* 0x00000bc301557836 */ /* 0x040fe20000000000 */
[C---:B------:R-:W-:Y:S01]  /*ac40*/  IADD3 R79, PT, PT, R1.reuse, 0x7db, RZ ;  /* 0x000007db014f7810 */ /* 0x040fe20007ffe0ff */
[C---:B------:R-:W-:Y:S01]  /*ac50*/  VIADD R83, R1.reuse, 0x3 ;  /* 0x0000000301537836 */ /* 0x040fe20000000000 */
[----:B------:R-:W-:Y:S01]  /*ac60*/  CS2R R36, SRZ ;  /* 0x0000000000247805 */ /* 0x000fe2000001ff00 */
[----:B------:R-:W-:Y:S01]  /*ac70*/  VIADD R81, R1, 0x3f3 ;  /* 0x000003f301517836 */ /* 0x000fe20000000000 */
[----:B------:R-:W-:Y:S01]  /*ac80*/  CS2R R38, SRZ ;  /* 0x0000000000267805 */ /* 0x000fe2000001ff00 */
[----:B------:R-:W-:Y:S02]  /*ac90*/  IMAD.MOV.U32 R15, RZ, RZ, RZ ;  /* 0x000000ffff0f7224 */ /* 0x000fe400078e00ff */
[----:B------:R-:W-:Y:S02]  /*aca0*/  IMAD.MOV.U32 R17, RZ, RZ, RZ ;  /* 0x000000ffff117224 */ /* 0x000fe400078e00ff */
[----:B------:R-:W-:-:S02]  /*acb0*/  IMAD.MOV.U32 R29, RZ, RZ, RZ ;  /* 0x000000ffff1d7224 */ /* 0x000fc400078e00ff */
[----:B------:R-:W-:Y:S02]  /*acc0*/  IMAD.MOV.U32 R40, RZ, RZ, RZ ;  /* 0x000000ffff287224 */ /* 0x000fe400078e00ff */
[----:B------:R-:W-:-:S07]  /*acd0*/  IMAD.MOV R89, RZ, RZ, -R28 ;  /* 0x000000ffff597224 */ /* 0x000fce00078e0a1c */
.L_x_147:
[----:B------:R-:W2:Y:S04]  /*ace0*/  LDL.U8 R42, [R85+-0x3] ;  /* 0xfffffd00552a7983 */ /* 0x000ea80000100000 */
[----:B------:R-:W3:Y:S04]  /*acf0*/  LDL.U8 R56, [R85+-0x2] ;  /* 0xfffffe0055387983 */ /* 0x000ee80000100000 */
[----:B------:R-:W4:Y:S04]  /*ad00*/  LDL.U8 R66, [R85+-0x1] ;  /* 0xffffff0055427983 */ /* 0x000f280000100000 */
[----:B------:R-:W4:Y:S04]  /*ad10*/  LDL.U8 R43, [R81+-0x3] ;  /* 0xfffffd00512b7983 */ /* 0x000f280000100000 */
[----:B------:R-:W4:Y:S04]  /*ad20*/  LDL.U8 R82, [R85] ;  /* 0x0000000055527983 */ /* 0x000f280000100000 */
[----:B------:R-:W4:Y:S04]  /*ad30*/  LDL.U8 R44, [R83+-0x3] ;  /* 0xfffffd00532c7983 */ /* 0x000f280000100000 */
[----:B------:R-:W4:Y:S04]  /*ad40*/  LDL.U8 R46, [R79+-0x3] ;  /* 0xfffffd004f2e7983 */ /* 0x000f280000100000 */
[----:B------:R-:W4:Y:S04]  /*ad50*/  LDL.U8 R45, [R81+-0x2] ;  /* 0xfffffe00512d7983 */ /* 0x000f280000100000 */
[----:B------:R-:W4:Y:S04]  /*ad60*/  LDL.U8 R62, [R83+-0x2] ;  /* 0xfffffe00533e7983 */ /* 0x000f280000100000 */
[----:B------:R-:W4:Y:S04]  /*ad70*/  LDL.U8 R88, [R85+0x1] ;  /* 0x0000010055587983 */ /* 0x000f280000100000 */
[----:B------:R-:W4:Y:S04]  /*ad80*/  LDL.U8 R64, [R79+-0x2] ;  /* 0xfffffe004f407983 */ /* 0x000f280000100000 */
[----:B------:R-:W4:Y:S04]  /*ad90*/  LDL.U8 R78, [R83+-0x1] ;  /* 0xffffff00534e7983 */ /* 0x000f280000100000 */
[----:B------:R-:W4:Y:S04]  /*ada0*/  LDL.U8 R47, [R81+-0x1] ;  /* 0xffffff00512f7983 */ /* 0x000f280000100000 */
[----:B------:R-:W4:Y:S04]  /*adb0*/  LDL.U8 R80, [R79+-0x1] ;  /* 0xffffff004f507983 */ /* 0x000f280000100000 */
[----:B------:R-:W4:Y:S04]  /*adc0*/  LDL.U8 R94, [R85+0x2] ;  /* 0x00000200555e7983 */ /* 0x000f280000100000 */
[----:B------:R-:W4:Y:S04]  /*add0*/  LDL.U8 R84, [R83] ;  /* 0x0000000053547983 */ /* 0x000f280000100000 */
[----:B------:R-:W4:Y:S04]  /*ade0*/  LDL.U8 R55, [R81] ;  /* 0x0000000051377983 */ /* 0x000f280000100000 */
[----:B------:R-:W4:Y:S04]  /*adf0*/  LDL.U8 R86, [R79] ;  /* 0x000000004f567983 */ /* 0x000f280000100000 */
[----:B------:R-:W4:Y:S04]  /*ae00*/  LDL.U8 R100, [R85+0x3] ;  /* 0x0000030055647983 */ /* 0x000f280000100000 */
[----:B------:R-:W4:Y:S04]  /*ae10*/  LDL.U8 R90, [R83+0x1] ;  /* 0x00000100535a7983 */ /* 0x000f280000100000 */
[----:B------:R-:W4:Y:S04]  /*ae20*/  LDL.U8 R57, [R81+0x1] ;  /* 0x0000010051397983 */ /* 0x000f280000100000 */
[----:B------:R-:W4:Y:S04]  /*ae30*/  LDL.U8 R92, [R79+0x1] ;  /* 0x000001004f5c7983 */ /* 0x000f280000100000 */
[----:B------:R0:W4:Y:S04]  /*ae40*/  LDL.U8 R106, [R85+0x4] ;  /* 0x00000400556a7983 */ /* 0x0001280000100000 */
[----:B------:R-:W4:Y:S04]  /*ae50*/  LDL.U8 R98, [R79+0x2] ;  /* 0x000002004f627983 */ /* 0x000f280000100000 */
[----:B------:R-:W4:Y:S04]  /*ae60*/  LDL.U8 R96, [R83+0x2] ;  /* 0x0000020053607983 */ /* 0x000f280000100000 */
[----:B------:R-:W4:Y:S04]  /*ae70*/  LDL.U8 R63, [R81+0x2] ;  /* 0x00000200513f7983 */ /* 0x000f280000100000 */
[----:B------:R-:W4:Y:S04]  /*ae80*/  LDL.U8 R104, [R79+0x3] ;  /* 0x000003004f687983 */ /* 0x000f280000100000 */
[----:B------:R-:W4:Y:S04]  /*ae90*/  LDL.U8 R102, [R83+0x3] ;  /* 0x0000030053667983 */ /* 0x000f280000100000 */
[----:B------:R-:W4:Y:S04]  /*aea0*/  LDL.U8 R65, [R81+0x3] ;  /* 0x0000030051417983 */ /* 0x000f280000100000 */
[----:B------:R1:W4:Y:S04]  /*aeb0*/  LDL.U8 R108, [R83+0x4] ;  /* 0x00000400536c7983 */ /* 0x0003280000100000 */
[----:B------:R1:W4:Y:S04]  /*aec0*/  LDL.U8 R67, [R81+0x4] ;  /* 0x0000040051437983 */ /* 0x0003280000100000 */
[----:B------:R1:W4:Y:S01]  /*aed0*/  LDL.U8 R110, [R79+0x4] ;  /* 0x000004004f6e7983 */ /* 0x0003220000100000 */
[----:B------:R-:W-:Y:S01]  /*aee0*/  IADD3 R89, PT, PT, R89, 0x8, RZ ;  /* 0x0000000859597810 */ /* 0x000fe20007ffe0ff */
[----:B0-----:R-:W-:-:S02]  /*aef0*/  VIADD R85, R85, 0x8 ;  /* 0x0000000855557836 */ /* 0x001fc40000000000 */
[----:B-1----:R-:W-:Y:S02]  /*af00*/  VIADD R83, R83, 0x8 ;  /* 0x0000000853537836 */ /* 0x002fe40000000000 */
[----:B------:R-:W-:Y:S02]  /*af10*/  VIADD R81, R81, 0x8 ;  /* 0x0000000851517836 */ /* 0x000fe40000000000 */
[----:B------:R-:W-:Y:S01]  /*af20*/  VIADD R79, R79, 0x8 ;  /* 0x000000084f4f7836 */ /* 0x000fe20000000000 */
[-C--:B--2--5:R-:W-:Y:S02]  /*af30*/  ISETP.GE.U32.AND P2, PT, R42, R41.reuse, PT ;  /* 0x000000292a00720c */ /* 0x0a4fe40003f46070 */
[-C--:B---3--:R-:W-:Y:S02]  /*af40*/  ISETP.GE.U32.AND P6, PT, R56, R41.reuse, PT ;  /* 0x000000293800720c */ /* 0x088fe40003fc6070 */
[----:B----4-:R-:W-:-:S09]  /*af50*/  ISETP.GE.U32.AND P5, PT, R66, R41, PT ;  /* 0x000000294200720c */ /* 0x010fd20003fa6070 */
[--C-:B------:R-:W-:Y:S02]  /*af60*/  @P2 IMAD.IADD R38, R38, 0x1, R43.reuse ;  /* 0x0000000126262824 */ /* 0x100fe400078e022b */
[----:B------:R-:W-:Y:S01]  /*af70*/  @P2 VIADD R40, R40, 0x1 ;  /* 0x0000000128282836 */ /* 0x000fe20000000000 */
[----:B------:R-:W-:Y:S01]  /*af80*/  ISETP.GE.U32.AND P4, PT, R82, R41, PT ;  /* 0x000000295200720c */ /* 0x000fe20003f86070 */
[----:B------:R-:W-:Y:S02]  /*af90*/  @!P2 IMAD.IADD R17, R17, 0x1, R43 ;  /* 0x000000011111a824 */ /* 0x000fe400078e022b */
[----:B------:R-:W-:Y:S02]  /*afa0*/  @!P2 VIADD R36, R36, 0x1 ;  /* 0x000000012424a836 */ /* 0x000fe40000000000 */
[--C-:B------:R-:W-:Y:S02]  /*afb0*/  @P2 IMAD.IADD R37, R37, 0x1, R44.reuse ;  /* 0x0000000125252824 */ /* 0x100fe400078e022c */
[----:B------:R-:W-:Y:S01]  /*afc0*/  @!P2 IMAD.IADD R29, R29, 0x1, R44 ;  /* 0x000000011d1da824 */ /* 0x000fe200078e022c */
[----:B------:R-:W-:Y:S01]  /*afd0*/  @P2 IADD3 R39, PT, PT, R39, R46, RZ ;  /* 0x0000002e27272210 */ /* 0x000fe20007ffe0ff */
[----:B------:R-:W-:Y:S01]  /*afe0*/  @!P2 IMAD.IADD R15, R15, 0x1, R46 ;  /* 0x000000010f0fa824 */ /* 0x000fe200078e022e */
[----:B------:R-:W-:Y:S01]  /*aff0*/  @P6 IADD3 R40, PT, PT, R40, 0x1, RZ ;  /* 0x0000000128286810 */ /* 0x000fe20007ffe0ff */
[----:B------:R-:W-:-:S02]  /*b000*/  @P6 IMAD.IADD R38, R38, 0x1, R45 ;  /* 0x0000000126266824 */ /* 0x000fc400078e022d */
[----:B------:R-:W-:Y:S02]  /*b010*/  @!P6 IMAD.IADD R17, R17, 0x1, R45 ;  /* 0x000000011111e824 */ /* 0x000fe400078e022d */
[--C-:B------:R-:W-:Y:S02]  /*b020*/  @P6 IMAD.IADD R37, R37, 0x1, R62.reuse ;  /* 0x0000000125256824 */ /* 0x100fe400078e023e */
[----:B------:R-:W-:Y:S01]  /*b030*/  @!P6 IMAD.IADD R29, R29, 0x1, R62 ;  /* 0x000000011d1de824 */ /* 0x000fe200078e023e */
[----:B------:R-:W-:Y:S01]  /*b040*/  ISETP.GE.U32.AND P3, PT, R88, R41, PT ;  /* 0x000000295800720c */ /* 0x000fe20003f66070 */
[----:B------:R-:W-:Y:S02]  /*b050*/  @!P6 VIADD R36, R36, 0x1 ;  /* 0x000000012424e836 */ /* 0x000fe40000000000 */
[--C-:B------:R-:W-:Y:S02]  /*b060*/  @P6 IMAD.IADD R39, R39, 0x1, R64.reuse ;  /* 0x0000000127276824 */ /* 0x100fe400078e0240 */
[----:B------:R-:W-:-:S02]  /*b070*/  @!P6 IMAD.IADD R15, R15, 0x1, R64 ;  /* 0x000000010f0fe824 */ /* 0x000fc400078e0240 */
[--C-:B------:R-:W-:Y:S02]  /*b080*/  @P5 IMAD.IADD R37, R37, 0x1, R78.reuse ;  /* 0x0000000125255824 */ /* 0x100fe400078e024e */
[----:B------:R-:W-:Y:S01]  /*b090*/  @!P5 IMAD.IADD R29, R29, 0x1, R78 ;  /* 0x000000011d1dd824 */ /* 0x000fe200078e024e */
[----:B------:R-:W-:Y:S01]  /*b0a0*/  @P5 IADD3 R38, PT, PT, R38, R47, RZ ;  /* 0x0000002f26265210 */ /* 0x000fe20007ffe0ff */
[----:B------:R-:W-:Y:S02]  /*b0b0*/  @!P5 IMAD.IADD R17, R17, 0x1, R47 ;  /* 0x000000011111d824 */ /* 0x000fe400078e022f */
[----:B------:R-:W-:Y:S02]  /*b0c0*/  @P5 VIADD R40, R40, 0x1 ;  /* 0x0000000128285836 */ /* 0x000fe40000000000 */
[--C-:B------:R-:W-:Y:S02]  /*b0d0*/  @P5 IMAD.IADD R39, R39, 0x1, R80.reuse ;  /* 0x0000000127275824 */ /* 0x100fe400078e0250 */
[----:B------:R-:W-:Y:S01]  /*b0e0*/  @!P5 IMAD.IADD R15, R15, 0x1, R80 ;  /* 0x000000010f0fd824 */ /* 0x000fe200078e0250 */
[----:B------:R-:W-:Y:S01]  /*b0f0*/  ISETP.GE.U32.AND P1, PT, R94, R41, PT ;  /* 0x000000295e00720c */ /* 0x000fe20003f26070 */
[----:B------:R-:W-:-:S02]  /*b100*/  @!P5 VIADD R36, R36, 0x1 ;  /* 0x000000012424d836 */ /* 0x000fc40000000000 */
[----:B------:R-:W-:Y:S02]  /*b110*/  @P4 VIADD R40, R40, 0x1 ;  /* 0x0000000128284836 */ /* 0x000fe40000000000 */
[--C-:B------:R-:W-:Y:S02]  /*b120*/  @P4 IMAD.IADD R37, R37, 0x1, R84.reuse ;  /* 0x0000000125254824 */ /* 0x100fe400078e0254 */
[----:B------:R-:W-:Y:S02]  /*b130*/  @!P4 IMAD.IADD R29, R29, 0x1, R84 ;  /* 0x000000011d1dc824 */ /* 0x000fe400078e0254 */
[--C-:B------:R-:W-:Y:S02]  /*b140*/  @P4 IMAD.IADD R38, R38, 0x1, R55.reuse ;  /* 0x0000000126264824 */ /* 0x100fe400078e0237 */
[----:B------:R-:W-:Y:S02]  /*b150*/  @!P4 IMAD.IADD R17, R17, 0x1, R55 ;  /* 0x000000011111c824 */ /* 0x000fe400078e0237 */
[----:B------:R-:W-:-:S02]  /*b160*/  @P4 IMAD.IADD R39, R39, 0x1, R86 ;  /* 0x0000000127274824 */ /* 0x000fc400078e0256 */
[----:B------:R-:W-:Y:S02]  /*b170*/  @!P4 IMAD.IADD R15, R15, 0x1, R86 ;  /* 0x000000010f0fc824 */ /* 0x000fe400078e0256 */
[----:B------:R-:W-:Y:S01]  /*b180*/  @!P4 VIADD R36, R36, 0x1 ;  /* 0x000000012424c836 */ /* 0x000fe20000000000 */
[----:B------:R-:W-:Y:S01]  /*b190*/  ISETP.GE.U32.AND P2, PT, R100, R41, PT ;  /* 0x000000296400720c */ /* 0x000fe20003f46070 */
[----:B------:R-:W-:Y:S01]  /*b1a0*/  @P3 VIADD R40, R40, 0x1 ;  /* 0x0000000128283836 */ /* 0x000fe20000000000 */
[----:B------:R-:W-:Y:S01]  /*b1b0*/  @P3 IADD3 R37, PT, PT, R37, R90, RZ ;  /* 0x0000005a25253210 */ /* 0x000fe20007ffe0ff */
[----:B------:R-:W-:Y:S02]  /*b1c0*/  @!P3 IMAD.IADD R29, R29, 0x1, R90 ;  /* 0x000000011d1db824 */ /* 0x000fe400078e025a */
[----:B------:R-:W-:Y:S02]  /*b1d0*/  @!P3 VIADD R36, R36, 0x1 ;  /* 0x000000012424b836 */ /* 0x000fe40000000000 */
[----:B------:R-:W-:-:S02]  /*b1e0*/  @P3 IMAD.IADD R38, R38, 0x1, R57 ;  /* 0x0000000126263824 */ /* 0x000fc400078e0239 */
[----:B------:R-:W-:Y:S02]  /*b1f0*/  @!P3 IMAD.IADD R17, R17, 0x1, R57 ;  /* 0x000000011111b824 */ /* 0x000fe400078e0239 */
[--C-:B------:R-:W-:Y:S02]  /*b200*/  @P3 IMAD.IADD R39, R39, 0x1, R92.reuse ;  /* 0x0000000127273824 */ /* 0x100fe400078e025c */
[----:B------:R-:W-:Y:S01]  /*b210*/  @!P3 IMAD.IADD R15, R15, 0x1, R92 ;  /* 0x000000010f0fb824 */ /* 0x000fe200078e025c */
[----:B------:R-:W-:Y:S02]  /*b220*/  ISETP.NE.AND P3, PT, R89, RZ, PT ;  /* 0x000000ff5900720c */ /* 0x000fe40003f65270 */
[----:B------:R-:W-:Y:S01]  /*b230*/  ISETP.GE.U32.AND P6, PT, R106, R41, PT ;  /* 0x000000296a00720c */ /* 0x000fe20003fc6070 */
[----:B------:R-:W-:Y:S02]  /*b240*/  @!P1 VIADD R36, R36, 0x1 ;  /* 0x0000000124249836 */ /* 0x000fe40000000000 */
[----:B------:R-:W-:-:S02]  /*b250*/  @P1 IMAD.IADD R39, R39, 0x1, R98 ;  /* 0x0000000127271824 */ /* 0x000fc400078e0262 */
[----:B------:R-:W-:Y:S02]  /*b260*/  @!P1 IMAD.IADD R15, R15, 0x1, R98 ;  /* 0x000000010f0f9824 */ /* 0x000fe400078e0262 */
[--C-:B------:R-:W-:Y:S02]  /*b270*/  @P1 IMAD.IADD R37, R37, 0x1, R96.reuse ;  /* 0x0000000125251824 */ /* 0x100fe400078e0260 */
[----:B------:R-:W-:Y:S02]  /*b280*/  @!P1 IMAD.IADD R29, R29, 0x1, R96 ;  /* 0x000000011d1d9824 */ /* 0x000fe400078e0260 */
[--C-:B------:R-:W-:Y:S02]  /*b290*/  @P1 IMAD.IADD R38, R38, 0x1, R63.reuse ;  /* 0x0000000126261824 */ /* 0x100fe400078e023f */
[----:B------:R-:W-:Y:S02]  /*b2a0*/  @!P1 IMAD.IADD R17, R17, 0x1, R63 ;  /* 0x0000000111119824 */ /* 0x000fe400078e023f */
[----:B------:R-:W-:Y:S01]  /*b2b0*/  @P1 VIADD R40, R40, 0x1 ;  /* 0x0000000128281836 */ /* 0x000fe20000000000 */
[----:B------:R-:W-:Y:S01]  /*b2c0*/  @P2 IADD3 R39, PT, PT, R39, R104, RZ ;  /* 0x0000006827272210 */ /* 0x000fe20007ffe0ff */
[----:B------:R-:W-:Y:S01]  /*b2d0*/  @!P2 IMAD.IADD R15, R15, 0x1, R104 ;  /* 0x000000010f0fa824 */ /* 0x000fe200078e0268 */
[----:B------:R-:W-:Y:S01]  /*b2e0*/  @!P2 IADD3 R36, PT, PT, R36, 0x1, RZ ;  /* 0x000000012424a810 */ /* 0x000fe20007ffe0ff */
[----:B------:R-:W-:-:S02]  /*b2f0*/  @P2 IMAD.IADD R37, R37, 0x1, R102 ;  /* 0x0000000125252824 */ /* 0x000fc400078e0266 */
[----:B------:R-:W-:Y:S02]  /*b300*/  @!P2 IMAD.IADD R29, R29, 0x1, R102 ;  /* 0x000000011d1da824 */ /* 0x000fe400078e0266 */
[--C-:B------:R-:W-:Y:S02]  /*b310*/  @P2 IMAD.IADD R38, R38, 0x1, R65.reuse ;  /* 0x0000000126262824 */ /* 0x100fe400078e0241 */
[----:B------:R-:W-:Y:S02]  /*b320*/  @!P2 IMAD.IADD R17, R17, 0x1, R65 ;  /* 0x000000011111a824 */ /* 0x000fe400078e0241 */
[----:B------:R-:W-:Y:S02]  /*b330*/  @P2 VIADD R40, R40, 0x1 ;  /* 0x0000000128282836 */ /* 0x000fe40000000000 */
[--C-:B------:R-:W-:Y:S02]  /*b340*/  @P6 IMAD.IADD R37, R37, 0x1, R108.reuse ;  /* 0x0000000125256824 */ /* 0x100fe400078e026c */
[----:B------:R-:W-:-:S02]  /*b350*/  @!P6 IMAD.IADD R29, R29, 0x1, R108 ;  /* 0x000000011d1de824 */ /* 0x000fc400078e026c */
[--C-:B------:R-:W-:Y:S02]  /*b360*/  @P6 IMAD.IADD R38, R38, 0x1, R67.reuse ;  /* 0x0000000126266824 */ /* 0x100fe400078e0243 */
[----:B------:R-:W-:Y:S02]  /*b370*/  @!P6 IMAD.IADD R17, R17, 0x1, R67 ;  /* 0x000000011111e824 */ /* 0x000fe400078e0243 */
[--C-:B------:R-:W-:Y:S02]  /*b380*/  @P6 IMAD.IADD R39, R39, 0x1, R110.reuse ;  /* 0x0000000127276824 */ /* 0x100fe400078e026e */
[----:B------:R-:W-:Y:S02]  /*b390*/  @!P6 IMAD.IADD R15, R15, 0x1, R110 ;  /* 0x000000010f0fe824 */ /* 0x000fe400078e026e */
[----:B------:R-:W-:Y:S02]  /*b3a0*/  @P6 VIADD R40, R40, 0x1 ;  /* 0x0000000128286836 */ /* 0x000fe40000000000 */
[----:B------:R-:W-:Y:S01]  /*b3b0*/  @!P6 VIADD R36, R36, 0x1 ;  /* 0x000000012424e836 */ /* 0x000fe20000000000 */
[----:B------:R-:W-:Y:S06]  /*b3c0*/  @P3 BRA `(.L_x_147) ;  /* 0xfffffff800443947 */ /* 0x000fec000383ffff */
.L_x_146:
[----:B------:R-:W-:Y:S05]  /*b3d0*/  BSYNC.RECONVERGENT B2 ;  /* 0x0000000000027941 */ /* 0x000fea0003800200 */
.L_x_145:
[----:B------:R-:W-:Y:S05]  /*b3e0*/  @!P0 BRA `(.L_x_144) ;  /* 0x0000000400b88947 */ /* 0x000fea0003800000 */
[----:B------:R-:W-:Y:S01]  /*b3f0*/  ISETP.GE.U32.AND P0, PT, R87, 0x4, PT ;  /* 0x000000045700780c */ /* 0x000fe20003f06070 */
[----:B------:R-:W-:Y:S01]  /*b400*/  BSSY.RECONVERGENT B2, `(.L_x_148) ;  /* 0x000003a000027945 */ /* 0x000fe20003800200 */
[----:B------:R-:W-:-:S04]  /*b410*/  LOP3.LUT R63, R16, 0x3, RZ, 0xc0, !PT ;  /* 0x00000003103f7812 */ /* 0x000fc800078ec0ff */
[----:B------:R-:W-:-:S07]  /*b420*/  ISETP.NE.AND P4, PT, R63, RZ, PT ;  /* 0x000000ff3f00720c */ /* 0x000fce0003f85270 */
[----:B------:R-:W-:Y:S06]  /*b430*/  @!P0 BRA `(.L_x_149) ;  /* 0x0000000000d88947 */ /* 0x000fec0003800000 */
[----:B------:R-:W-:-:S05]  /*b440*/  IMAD.IADD R57, R1, 0x1, R28 ;  /* 0x0000000101397824 */ /* 0x000fca00078e021c */
[----:B------:R-:W2:Y:S04]  /*b450*/  LDL.U8 R42, [R57+0xbc0] ;  /* 0x000bc000392a7983 */ /* 0x000ea80000100000 */
[----:B------:R-:W3:Y:S04]  /*b460*/  LDL.U8 R56, [R57+0xbc1] ;  /* 0x000bc10039387983 */ /* 0x000ee80000100000 */
[----:B------:R-:W4:Y:S04]  /*b470*/  LDL.U8 R66, [R57+0xbc2] ;  /* 0x000bc20039427983 */ /* 0x000f280000100000 */
[----:B------:R-:W4:Y:S04]  /*b480*/  LDL.U8 R43, [R57+0x3f0] ;  /* 0x0003f000392b7983 */ /* 0x000f280000100000 */
[----:B------:R-:W4:Y:S04]  /*b490*/  LDL.U8 R46, [R57+0x7d8] ;  /* 0x0007d800392e7983 */ /* 0x000f280000100000 */
[----:B------:R-:W4:Y:S04]  /*b4a0*/  LDL.U8 R82, [R57+0xbc3] ;  /* 0x000bc30039527983 */ /* 0x000f280000100000 */
[----:B------:R-:W4:Y:S04]  /*b4b0*/  LDL.U8 R44, [R57] ;  /* 0x00000000392c7983 */ /* 0x000f280000100000 */
[----:B------:R-:W4:Y:S04]  /*b4c0*/  LDL.U8 R45, [R57+0x3f1] ;  /* 0x0003f100392d7983 */ /* 0x000f280000100000 */
[----:B------:R-:W4:Y:S04]  /*b4d0*/  LDL.U8 R62, [R57+0x1] ;  /* 0x00000100393e7983 */ /* 0x000f280000100000 */
[----:B------:R-:W4:Y:S04]  /*b4e0*/  LDL.U8 R64, [R57+0x7d9] ;  /* 0x0007d90039407983 */ /* 0x000f280000100000 */
[----:B------:R-:W4:Y:S04]  /*b4f0*/  LDL.U8 R78, [R57+0x2] ;  /* 0x00000200394e7983 */ /* 0x000f280000100000 */
[----:B------:R-:W4:Y:S04]  /*b500*/  LDL.U8 R47, [R57+0x3f2] ;  /* 0x0003f200392f7983 */ /* 0x000f280000100000 */
[----:B------:R-:W4:Y:S04]  /*b510*/  LDL.U8 R80, [R57+0x7da] ;  /* 0x0007da0039507983 */ /* 0x000f280000100000 */
[----:B------:R-:W4:Y:S04]  /*b520*/  LDL.U8 R84, [R57+0x3] ;  /* 0x0000030039547983 */ /* 0x000f280000100000 */
[----:B------:R-:W4:Y:S04]  /*b530*/  LDL.U8 R55, [R57+0x3f3] ;  /* 0x0003f30039377983 */ /* 0x000f280000100000 */
[----:B------:R-:W4:Y:S01]  /*b540*/  LDL.U8 R86, [R57+0x7db] ;  /* 0x0007db0039567983 */ /* 0x000f220000100000 */
[----:B------:R-:W-:Y:S01]  /*b550*/  VIADD R28, R28, 0x4 ;  /* 0x000000041c1c7836 */ /* 0x000fe20000000000 */
[----:B--2--5:R-:W-:-:S02]  /*b560*/  ISETP.GE.U32.AND P0, PT, R42, R41, PT ;  /* 0x000000292a00720c */ /* 0x024fc40003f06070 */
[-C--:B---3--:R-:W-:Y:S02]  /*b570*/  ISETP.GE.U32.AND P1, PT, R56, R41.reuse, PT ;  /* 0x000000293800720c */ /* 0x088fe40003f26070 */
[----:B----4-:R-:W-:-:S09]  /*b580*/  ISETP.GE.U32.AND P2, PT, R66, R41, PT ;  /* 0x000000294200720c */ /* 0x010fd20003f46070 */
[--C-:B------:R-:W-:Y:S02]  /*b590*/  @P0 IMAD.IADD R38, R38, 0x1, R43.reuse ;  /* 0x0000000126260824 */ /* 0x100fe400078e022b */
[----:B------:R-:W-:Y:S01]  /*b5a0*/  @!P0 IMAD.IADD R17, R17, 0x1, R43 ;  /* 0x0000000111118824 */ /* 0x000fe200078e022b */
[----:B------:R-:W-:Y:S01]  /*b5b0*/  @P0 IADD3 R39, PT, PT, R39, R46, RZ ;  /* 0x0000002e27270210 */ /* 0x000fe20007ffe0ff */
[----:B------:R-:W-:Y:S02]  /*b5c0*/  @!P0 IMAD.IADD R15, R15, 0x1, R46 ;  /* 0x000000010f0f8824 */ /* 0x000fe400078e022e */
[----:B------:R-:W-:Y:S01]  /*b5d0*/  @P0 VIADD R40, R40, 0x1 ;  /* 0x0000000128280836 */ /* 0x000fe20000000000 */
        /* <DEDUP_REMOVED lines=8> */
[----:B------:R-:W-:-:S02]  /*b660*/  @P1 IMAD.IADD R39, R39, 0x1, R64 ;  /* 0x0000000127271824 */ /* 0x000fc400078e0240 */
[----:B------:R-:W-:Y:S02]  /*b670*/  @!P1 IMAD.IADD R15, R15, 0x1, R64 ;  /* 0x000000010f0f9824 */ /* 0x000fe400078e0240 */
[----:B------:R-:W-:Y:S02]  /*b680*/  @P1 VIADD R40, R40, 0x1 ;  /* 0x0000000128281836 */ /* 0x000fe40000000000 */
[----:B------:R-:W-:Y:S02]  /*b690*/  @!P1 VIADD R36, R36, 0x1 ;  /* 0x0000000124249836 */ /* 0x000fe40000000000 */
[--C-:B------:R-:W-:Y:S01]  /*b6a0*/  @P2 IMAD.IADD R37, R37, 0x1, R78.reuse ;  /* 0x0000000125252824 */ /* 0x100fe200078e024e */
[----:B------:R-:W-:Y:S01]  /*b6b0*/  @P2 IADD3 R38, PT, PT, R38, R47, RZ ;  /* 0x0000002f26262210 */ /* 0x000fe20007ffe0ff */
[----:B------:R-:W-:Y:S02]  /*b6c0*/  @!P2 IMAD.IADD R29, R29, 0x1, R78 ;  /* 0x000000011d1da824 */ /* 0x000fe400078e024e */
[----:B------:R-:W-:-:S02]  /*b6d0*/  @!P2 IMAD.IADD R17, R17, 0x1, R47 ;  /* 0x000000011111a824 */ /* 0x000fc400078e022f */
[--C-:B------:R-:W-:Y:S02]  /*b6e0*/  @P2 IMAD.IADD R39, R39, 0x1, R80.reuse ;  /* 0x0000000127272824 */ /* 0x100fe400078e0250 */
[----:B------:R-:W-:Y:S02]  /*b6f0*/  @!P2 IMAD.IADD R15, R15, 0x1, R80 ;  /* 0x000000010f0fa824 */ /* 0x000fe400078e0250 */
[----:B------:R-:W-:Y:S02]  /*b700*/  @P2 VIADD R40, R40, 0x1 ;  /* 0x0000000128282836 */ /* 0x000fe40000000000 */
[----:B------:R-:W-:Y:S01]  /*b710*/  @!P2 VIADD R36, R36, 0x1 ;  /* 0x000000012424a836 */ /* 0x000fe20000000000 */
[----:B------:R-:W-:Y:S01]  /*b720*/  @P3 IADD3 R38, PT, PT, R38, R55, RZ ;  /* 0x0000003726263210 */ /* 0x000fe20007ffe0ff */
[--C-:B------:R-:W-:Y:S02]  /*b730*/  @P3 IMAD.IADD R37, R37, 0x1, R84.reuse ;  /* 0x0000000125253824 */ /* 0x100fe400078e0254 */
[----:B------:R-:W-:-:S02]  /*b740*/  @!P3 IMAD.IADD R29, R29, 0x1, R84 ;  /* 0x000000011d1db824 */ /* 0x000fc400078e0254 */
[----:B------:R-:W-:Y:S02]  /*b750*/  @!P3 IMAD.IADD R17, R17, 0x1, R55 ;  /* 0x000000011111b824 */ /* 0x000fe400078e0237 */
[--C-:B------:R-:W-:Y:S02]  /*b760*/  @P3 IMAD.IADD R39, R39, 0x1, R86.reuse ;  /* 0x0000000127273824 */ /* 0x100fe400078e0256 */
[----:B------:R-:W-:Y:S02]  /*b770*/  @!P3 IMAD.IADD R15, R15, 0x1, R86 ;  /* 0x000000010f0fb824 */ /* 0x000fe400078e0256 */
[----:B------:R-:W-:Y:S02]  /*b780*/  @P3 VIADD R40, R40, 0x1 ;  /* 0x0000000128283836 */ /* 0x000fe40000000000 */
[----:B------:R-:W-:-:S07]  /*b790*/  @!P3 VIADD R36, R36, 0x1 ;  /* 0x000000012424b836 */ /* 0x000fce0000000000 */
.L_x_149:
[----:B------:R-:W-:Y:S05]  /*b7a0*/  BSYNC.RECONVERGENT B2 ;  /* 0x0000000000027941 */ /* 0x000fea0003800200 */
.L_x_148:
[----:B------:R-:W-:Y:S05]  /*b7b0*/  @!P4 BRA `(.L_x_144) ;  /* 0x0000000000c4c947 */ /* 0x000fea0003800000 */
[----:B------:R-:W-:Y:S01]  /*b7c0*/  ISETP.NE.AND P0, PT, R63, 0x1, PT ;  /* 0x000000013f00780c */ /* 0x000fe20003f05270 */
[----:B------:R-:W-:Y:S01]  /*b7d0*/  BSSY.RECONVERGENT B2, `(.L_x_150) ;  /* 0x0000020000027945 */ /* 0x000fe20003800200 */
[----:B------:R-:W-:-:S04]  /*b7e0*/  LOP3.LUT R16, R16, 0x1, RZ, 0xc0, !PT ;  /* 0x0000000110107812 */ /* 0x000fc800078ec0ff */
[----:B------:R-:W-:-:S07]  /*b7f0*/  ISETP.NE.U32.AND P2, PT, R16, 0x1, PT ;  /* 0x000000011000780c */ /* 0x000fce0003f45070 */
[----:B------:R-:W-:Y:S06]  /*b800*/  @!P0 BRA `(.L_x_151) ;  /* 0x0000000000708947 */ /* 0x000fec0003800000 */
[----:B------:R-:W-:-:S05]  /*b810*/  IMAD.IADD R47, R1, 0x1, R28 ;  /* 0x00000001012f7824 */ /* 0x000fca00078e021c */
[----:B------:R-:W2:Y:S04]  /*b820*/  LDL.U8 R16, [R47+0xbc0] ;  /* 0x000bc0002f107983 */ /* 0x000ea80000100000 */
[----:B------:R-:W3:Y:S04]  /*b830*/  LDL.U8 R46, [R47+0xbc1] ;  /* 0x000bc1002f2e7983 */ /* 0x000ee80000100000 */
[----:B------:R-:W4:Y:S04]  /*b840*/  LDL.U8 R42, [R47] ;  /* 0x000000002f2a7983 */ /* 0x000f280000100000 */
[----:B------:R-:W4:Y:S04]  /*b850*/  LDL.U8 R43, [R47+0x3f0] ;  /* 0x0003f0002f2b7983 */ /* 0x000f280000100000 */
[----:B------:R-:W4:Y:S04]  /*b860*/  LDL.U8 R44, [R47+0x7d8] ;  /* 0x0007d8002f2c7983 */ /* 0x000f280000100000 */
[----:B------:R-:W4:Y:S04]  /*b870*/  LDL.U8 R56, [R47+0x1] ;  /* 0x000001002f387983 */ /* 0x000f280000100000 */
[----:B------:R-:W4:Y:S04]  /*b880*/  LDL.U8 R45, [R47+0x3f1] ;  /* 0x0003f1002f2d7983 */ /* 0x000f280000100000 */
[----:B------:R-:W4:Y:S01]  /*b890*/  LDL.U8 R62, [R47+0x7d9] ;  /* 0x0007d9002f3e7983 */ /* 0x000f220000100000 */
[----:B------:R-:W-:Y:S01]  /*b8a0*/  VIADD R28, R28, 0x2 ;  /* 0x000000021c1c7836 */ /* 0x000fe20000000000 */
[----:B--2--5:R-:W-:-:S02]  /*b8b0*/  ISETP.GE.U32.AND P0, PT, R16, R41, PT ;  /* 0x000000291000720c */ /* 0x024fc40003f06070 */
[----:B---3--:R-:W-:-:S11]  /*b8c0*/  ISETP.GE.U32.AND P1, PT, R46, R41, PT ;  /* 0x000000292e00720c */ /* 0x008fd60003f26070 */
[----:B----4-:R-:W-:Y:S01]  /*b8d0*/  @P0 IADD3 R37, PT, PT, R37, R42, RZ ;  /* 0x0000002a25250210 */ /* 0x010fe20007ffe0ff */
[----:B------:R-:W-:Y:S01]  /*b8e0*/  @!P0 IMAD.IADD R29, R29, 0x1, R42 ;  /* 0x000000011d1d8824 */ /* 0x000fe200078e022a */
[----:B------:R-:W-:Y:S01]  /*b8f0*/  @P0 IADD3 R40, PT, PT, R40, 0x1, RZ ;  /* 0x0000000128280810 */ /* 0x000fe20007ffe0ff */
[--C-:B------:R-:W-:Y:S02]  /*b900*/  @P0 IMAD.IADD R38, R38, 0x1, R43.reuse ;  /* 0x0000000126260824 */ /* 0x100fe400078e022b */
[----:B------:R-:W-:Y:S02]  /*b910*/  @!P0 IMAD.IADD R17, R17, 0x1, R43 ;  /* 0x0000000111118824 */ /* 0x000fe400078e022b */
[--C-:B------:R-:W-:Y:S02]  /*b920*/  @P0 IMAD.IADD R39, R39, 0x1, R44.reuse ;  /* 0x0000000127270824 */ /* 0x100fe400078e022c */
[----:B------:R-:W-:Y:S02]  /*b930*/  @!P0 IMAD.IADD R15, R15, 0x1, R44 ;  /* 0x000000010f0f8824 */ /* 0x000fe400078e022c */
[----:B------:R-:W-:-:S02]  /*b940*/  @!P0 VIADD R36, R36, 0x1 ;  /* 0x0000000124248836 */ /* 0x000fc40000000000 */
[--C-:B------:R-:W-:Y:S02]  /*b950*/  @P1 IMAD.IADD R37, R37, 0x1, R56.reuse ;  /* 0x0000000125251824 */ /* 0x100fe400078e0238 */
[----:B------:R-:W-:Y:S02]  /*b960*/  @!P1 IMAD.IADD R29, R29, 0x1, R56 ;  /* 0x000000011d1d9824 */ /* 0x000fe400078e0238 */
[--C-:B------:R-:W-:Y:S02]  /*b970*/  @P1 IMAD.IADD R38, R38, 0x1, R45.reuse ;  /* 0x0000000126261824 */ /* 0x100fe400078e022d */
[----:B------:R-:W-:Y:S02]  /*b980*/  @!P1 IMAD.IADD R17, R17, 0x1, R45 ;  /* 0x0000000111119824 */ /* 0x000fe400078e022d */
[--C-:B------:R-:W-:Y:S02]  /*b990*/  @P1 IMAD.IADD R39, R39, 0x1, R62.reuse ;  /* 0x0000000127271824 */ /* 0x100fe400078e023e */
[----:B------:R-:W-:-:S02]  /*b9a0*/  @!P1 IMAD.IADD R15, R15, 0x1, R62 ;  /* 0x000000010f0f9824 */ /* 0x000fc400078e023e */
[----:B------:R-:W-:Y:S02]  /*b9b0*/  @P1 VIADD R40, R40, 0x1 ;  /* 0x0000000128281836 */ /* 0x000fe40000000000 */
[----:B------:R-:W-:-:S07]  /*b9c0*/  @!P1 VIADD R36, R36, 0x1 ;  /* 0x0000000124249836 */ /* 0x000fce0000000000 */
.L_x_151:
[----:B------:R-:W-:Y:S05]  /*b9d0*/  BSYNC.RECONVERGENT B2 ;  /* 0x0000000000027941 */ /* 0x000fea0003800200 */
.L_x_150:
[----:B------:R-:W-:Y:S05]  /*b9e0*/  @P2 BRA `(.L_x_144) ;  /* 0x0000000000382947 */ /* 0x000fea0003800000 */
[----:B------:R-:W-:-:S05]  /*b9f0*/  IMAD.IADD R43, R1, 0x1, R28 ;  /* 0x00000001012b7824 */ /* 0x000fca00078e021c */
[----:B------:R-:W2:Y:S04]  /*ba00*/  LDL.U8 R16, [R43+0xbc0] ;  /* 0x000bc0002b107983 */ /* 0x000ea80000100000 */
[----:B------:R-:W3:Y:S04]  /*ba10*/  LDL.U8 R28, [R43] ;  /* 0x000000002b1c7983 */ /* 0x000ee80000100000 */
[----:B------:R-:W4:Y:S04]  /*ba20*/  LDL.U8 R42, [R43+0x3f0] ;  /* 0x0003f0002b2a7983 */ /* 0x000f280000100000 */
[----:B------:R-:W4:Y:S01]  /*ba30*/  LDL.U8 R44, [R43+0x7d8] ;  /* 0x0007d8002b2c7983 */ /* 0x000f220000100000 */
[----:B--2--5:R-:W-:-:S13]  /*ba40*/  ISETP.GE.U32.AND P0, PT, R16, R41, PT ;  /* 0x000000291000720c */ /* 0x024fda0003f06070 */
[--C-:B---3--:R-:W-:Y:S01]  /*ba50*/  @P0 IMAD.IADD R37, R37, 0x1, R28.reuse ;  /* 0x0000000125250824 */ /* 0x108fe200078e021c */
[----:B----4-:R-:W-:Y:S01]  /*ba60*/  @P0 IADD3 R38, PT, PT, R38, R42, RZ ;  /* 0x0000002a26260210 */ /* 0x010fe20007ffe0ff */
[----:B------:R-:W-:Y:S02]  /*ba70*/  @!P0 IMAD.IADD R29, R29, 0x1, R28 ;  /* 0x000000011d1d8824 */ /* 0x000fe400078e021c */
[----:B------:R-:W-:Y:S02]  /*ba80*/  @!P0 IMAD.IADD R17, R17, 0x1, R42 ;  /* 0x0000000111118824 */ /* 0x000fe400078e022a */
[--C-:B------:R-:W-:Y:S02]  /*ba90*/  @P0 IMAD.IADD R39, R39, 0x1, R44.reuse ;  /* 0x0000000127270824 */ /* 0x100fe400078e022c */
[----:B------:R-:W-:Y:S02]  /*baa0*/  @!P0 IMAD.IADD R15, R15, 0x1, R44 ;  /* 0x000000010f0f8824 */ /* 0x000fe400078e022c */
[----:B------:R-:W-:-:S02]  /*bab0*/  @P0 VIADD R40, R40, 0x1 ;  /* 0x0000000128280836 */ /* 0x000fc40000000000 */
[----:B------:R-:W-:-:S07]  /*bac0*/  @!P0 VIADD R36, R36, 0x1 ;  /* 0x0000000124248836 */ /* 0x000fce0000000000 */
.L_x_144:
[----:B------:R-:W-:Y:S05]  /*bad0*/  BSYNC.RECONVERGENT B1 ;  /* 0x0000000000017941 */ /* 0x000fea0003800200 */
.L_x_143:
[----:B------:R-:W-:Y:S01]  /*bae0*/  ISETP.NE.AND P1, PT, R40, RZ, PT ;  /* 0x000000ff2800720c */ /* 0x000fe20003f25270 */
[----:B------:R-:W-:Y:S01]  /*baf0*/  IMAD.MOV.U32 R64, RZ, RZ, 0xc8 ;  /* 0x000000c8ff407424 */ /* 0x000fe200078e00ff */
[----:B------:R-:W-:Y:S01]  /*bb00*/  BSSY.RECONVERGENT B1, `(.L_x_152) ;  /* 0x0000033000017945 */ /* 0x000fe20003800200 */
[----:B------:R-:W-:Y:S01]  /*bb10*/  IMAD.MOV.U32 R65, RZ, RZ, 0xc8 ;  /* 0x000000c8ff417424 */ /* 0x000fe200078e00ff */
[----:B------:R-:W-:Y:S01]  /*bb20*/  ISETP.NE.AND P0, PT, R36, RZ, PT ;  /* 0x000000ff2400720c */ /* 0x000fe20003f05270 */
[----:B------:R-:W-:Y:S01]  /*bb30*/  IMAD.MOV.U32 R66, RZ, RZ, 0xc8 ;  /* 0x000000c8ff427424 */ /* 0x000fe200078e00ff */
[----:B------:R-:W-:Y:S01]  /*bb40*/  PRMT R64, R64, 0x5410, R64 ;  /* 0x0000541040407816 */ /* 0x000fe20000000040 */
[----:B------:R-:W-:Y:S01]  /*bb50*/  IMAD.MOV.U32 R44, RZ, RZ, 0x37 ;  /* 0x00000037ff2c7424 */ /* 0x000fe200078e00ff */
[----:B------:R-:W-:Y:S01]  /*bb60*/  PRMT R65, R65, 0x5410, R65 ;  /* 0x0000541041417816 */ /* 0x000fe20000000041 */
[----:B------:R-:W-:Y:S01]  /*bb70*/  IMAD.MOV.U32 R55, RZ, RZ, 0x37 ;  /* 0x00000037ff377424 */ /* 0x000fe200078e00ff */
[----:B------:R-:W-:-:S02]  /*bb80*/  MOV R46, 0x37 ;  /* 0x00000037002e7802 */ /* 0x000fc40000000f00 */
[----:B------:R-:W-:Y:S01]  /*bb90*/  PRMT R66, R66, 0x5410, R66 ;  /* 0x0000541042427816 */ /* 0x000fe20000000042 */
[----:B------:R-:W-:Y:S06]  /*bba0*/  @!P1 BRA `(.L_x_153) ;  /* 0x0000000000a09947 */ /* 0x000fec0003800000 */
[----:B------:R-:W0:Y:S08]  /*bbb0*/  I2F.U32.RP R16, R40 ;  /* 0x0000002800107306 */ /* 0x000e300000209000 */
[----:B0-----:R-:W0:Y:S02]  /*bbc0*/  MUFU.RCP R16, R16 ;  /* 0x0000001000107308 */ /* 0x001e240000001000 */
[----:B0-----:R-:W-:-:S06]  /*bbd0*/  VIADD R42, R16, 0xffffffe ;  /* 0x0ffffffe102a7836 */ /* 0x001fcc0000000000 */
[----:B------:R0:W1:Y:S02]  /*bbe0*/  F2I.FTZ.U32.TRUNC.NTZ R43, R42 ;  /* 0x0000002a002b7305 */ /* 0x000064000021f000 */
[----:B0-----:R-:W-:Y:S02]  /*bbf0*/  IMAD.MOV.U32 R42, RZ, RZ, RZ ;  /* 0x000000ffff2a7224 */ /* 0x001fe400078e00ff */
[----:B-1---5:R-:W-:-:S04]  /*bc00*/  IMAD.MOV R41, RZ, RZ, -R43 ;  /* 0x000000ffff297224 */ /* 0x022fc800078e0a2b */
[----:B------:R-:W-:-:S04]  /*bc10*/  IMAD R41, R41, R40, RZ ;  /* 0x0000002829297224 */ /* 0x000fc800078e02ff */
[----:B------:R-:W-:-:S06]  /*bc20*/  IMAD.HI.U32 R28, R43, R41, R42 ;  /* 0x000000292b1c7227 */ /* 0x000fcc00078e002a */
[----:B------:R-:W-:-:S04]  /*bc30*/  IMAD.HI.U32 R41, R28, R37, RZ ;  /* 0x000000251c297227 */ /* 0x000fc800078e00ff */
[----:B------:R-:W-:-:S04]  /*bc40*/  IMAD.HI.U32 R43, R28, R38, RZ ;  /* 0x000000261c2b7227 */ /* 0x000fc800078e00ff */
[----:B------:R-:W-:-:S04]  /*bc50*/  IMAD.HI.U32 R47, R28, R39, RZ ;  /* 0x000000271c2f7227 */ /* 0x000fc800078e00ff */
[----:B------:R-:W-:Y:S02]  /*bc60*/  IMAD.MOV R16, RZ, RZ, -R41 ;  /* 0x000000ffff107224 */ /* 0x000fe400078e0a29 */
[----:B------:R-:W-:Y:S02]  /*bc70*/  IMAD.MOV R45, RZ, RZ, -R43 ;  /* 0x000000ffff2d7224 */ /* 0x000fe400078e0a2b */
[----:B------:R-:W-:Y:S02]  /*bc80*/  IMAD.MOV R28, RZ, RZ, -R47 ;  /* 0x000000ffff1c7224 */ /* 0x000fe400078e0a2f */
[C---:B------:R-:W-:Y:S02]  /*bc90*/  IMAD R37, R40.reuse, R16, R37 ;  /* 0x0000001028257224 */ /* 0x040fe400078e0225 */
[C---:B------:R-:W-:Y:S02]  /*bca0*/  IMAD R45, R40.reuse, R45, R38 ;  /* 0x0000002d282d7224 */ /* 0x040fe400078e0226 */
[----:B------:R-:W-:Y:S01]  /*bcb0*/  IMAD R39, R40, R28, R39 ;  /* 0x0000001c28277224 */ /* 0x000fe200078e0227 */
[----:B------:R-:W-:-:S02]  /*bcc0*/  ISETP.GE.U32.AND P6, PT, R37, R40, PT ;  /* 0x000000282500720c */ /* 0x000fc40003fc6070 */
[-C--:B------:R-:W-:Y:S02]  /*bcd0*/  ISETP.GE.U32.AND P5, PT, R45, R40.reuse, PT ;  /* 0x000000282d00720c */ /* 0x080fe40003fa6070 */
[----:B------:R-:W-:-:S09]  /*bce0*/  ISETP.GE.U32.AND P4, PT, R39, R40, PT ;  /* 0x000000282700720c */ /* 0x000fd20003f86070 */
[--C-:B------:R-:W-:Y:S02]  /*bcf0*/  @P6 IMAD.IADD R37, R37, 0x1, -R40.reuse ;  /* 0x0000000125256824 */ /* 0x100fe400078e0a28 */
[----:B------:R-:W-:Y:S02]  /*bd00*/  @P5 IMAD.IADD R45, R45, 0x1, -R40 ;  /* 0x000000012d2d5824 */ /* 0x000fe400078e0a28 */
[-C--:B------:R-:W-:Y:S01]  /*bd10*/  @P4 IADD3 R39, PT, PT, R39, -R40.reuse, RZ ;  /* 0x8000002827274210 */ /* 0x080fe20007ffe0ff */
[----:B------:R-:W-:Y:S01]  /*bd20*/  @P6 VIADD R41, R41, 0x1 ;  /* 0x0000000129296836 */ /* 0x000fe20000000000 */
[-C--:B------:R-:W-:Y:S01]  /*bd30*/  ISETP.GE.U32.AND P3, PT, R37, R40.reuse, PT ;  /* 0x000000282500720c */ /* 0x080fe20003f66070 */
[----:B------:R-:W-:Y:S01]  /*bd40*/  @P5 VIADD R43, R43, 0x1 ;  /* 0x000000012b2b5836 */ /* 0x000fe20000000000 */
[-C--:B------:R-:W-:Y:S01]  /*bd50*/  ISETP.GE.U32.AND P2, PT, R45, R40.reuse, PT ;  /* 0x000000282d00720c */ /* 0x080fe20003f46070 */
[----:B------:R-:W-:Y:S01]  /*bd60*/  @P4 VIADD R47, R47, 0x1 ;  /* 0x000000012f2f4836 */ /* 0x000fe20000000000 */
[----:B------:R-:W-:-:S02]  /*bd70*/  ISETP.GE.U32.AND P1, PT, R39, R40, PT ;  /* 0x000000282700720c */ /* 0x000fc40003f26070 */
[----:B------:R-:W-:Y:S02]  /*bd80*/  ISETP.NE.U32.AND P6, PT, R40, RZ, PT ;  /* 0x000000ff2800720c */ /* 0x000fe40003fc5070 */
[----:B------:R-:W-:-:S05]  /*bd90*/  LOP3.LUT R40, RZ, R40, RZ, 0x33, !PT ;  /* 0x00000028ff287212 */ /* 0x000fca00078e33ff */
[----:B------:R-:W-:Y:S02]  /*bda0*/  @P3 VIADD R41, R41, 0x1 ;  /* 0x0000000129293836 */ /* 0x000fe40000000000 */
[----:B------:R-:W-:Y:S02]  /*bdb0*/  @P2 VIADD R43, R43, 0x1 ;  /* 0x000000012b2b2836 */ /* 0x000fe40000000000 */
[----:B------:R-:W-:Y:S01]  /*bdc0*/  @P1 VIADD R47, R47, 0x1 ;  /* 0x000000012f2f1836 */ /* 0x000fe20000000000 */
[C---:B------:R-:W-:Y:S02]  /*bdd0*/  SEL R41, R40.reuse, R41, !P6 ;  /* 0x0000002928297207 */ /* 0x040fe40007000000 */
[C---:B------:R-:W-:Y:S02]  /*bde0*/  SEL R43, R40.reuse, R43, !P6 ;  /* 0x0000002b282b7207 */ /* 0x040fe40007000000 */
[----:B------:R-:W-:Y:S02]  /*bdf0*/  SEL R40, R40, R47, !P6 ;  /* 0x0000002f28287207 */ /* 0x000fe40007000000 */
[----:B------:R-:W-:-:S02]  /*be00*/  PRMT R64, R64, 0x5410, R41 ;  /* 0x0000541040407816 */ /* 0x000fc40000000029 */
[----:B------:R-:W-:Y:S02]  /*be10*/  PRMT R65, R65, 0x5410, R43 ;  /* 0x0000541041417816 */ /* 0x000fe4000000002b */
[----:B------:R-:W-:-:S07]  /*be20*/  PRMT R66, R66, 0x5410, R40 ;  /* 0x0000541042427816 */ /* 0x000fce0000000028 */
.L_x_153:
[----:B------:R-:W-:Y:S05]  /*be30*/  BSYNC.RECONVERGENT B1 ;  /* 0x0000000000017941 */ /* 0x000fea0003800200 */
.L_x_152:
[----:B------:R-:W-:Y:S02]  /*be40*/  PRMT R64, R44, 0x7610, R64 ;  /* 0x000076102c407816 */ /* 0x000fe40000000040 */
[----:B------:R-:W-:Y:S02]  /*be50*/  PRMT R65, R46, 0x7610, R65 ;  /* 0x000076102e417816 */ /* 0x000fe40000000041 */
[----:B------:R-:W-:Y:S01]  /*be60*/  PRMT R66, R55, 0x7610, R66 ;  /* 0x0000761037427816 */ /* 0x000fe20000000042 */
[----:B------:R-:W-:Y:S06]  /*be70*/  @!P0 BRA `(.L_x_132) ;  /* 0x0000000000a08947 */ /* 0x000fec0003800000 */
[----:B------:R-:W0:Y:S01]  /*be80*/  I2F.U32.RP R16, R36 ;  /* 0x0000002400107306 */ /* 0x000e220000209000 */
[----:B------:R-:W-:-:S07]  /*be90*/  ISETP.NE.U32.AND P2, PT, R36, RZ, PT ;  /* 0x000000ff2400720c */ /* 0x000fce0003f45070 */
[----:B0-----:R-:W0:Y:S02]  /*bea0*/  MUFU.RCP R16, R16 ;  /* 0x0000001000107308 */ /* 0x001e240000001000 */
[----:B0-----:R-:W-:-:S06]  /*beb0*/  VIADD R38, R16, 0xffffffe ;  /* 0x0ffffffe10267836 */ /* 0x001fcc0000000000 */
[----:B------:R0:W1:Y:S02]  /*bec0*/  F2I.FTZ.U32.TRUNC.NTZ R39, R38 ;  /* 0x0000002600277305 */ /* 0x000064000021f000 */
[----:B0-----:R-:W-:Y:S02]  /*bed0*/  IMAD.MOV.U32 R38, RZ, RZ, RZ ;  /* 0x000000ffff267224 */ /* 0x001fe400078e00ff */
[----:B-1----:R-:W-:-:S04]  /*bee0*/  IMAD.MOV R37, RZ, RZ, -R39 ;  /* 0x000000ffff257224 */ /* 0x002fc800078e0a27 */
[----:B------:R-:W-:-:S04]  /*bef0*/  IMAD R37, R37, R36, RZ ;  /* 0x0000002425257224 */ /* 0x000fc800078e02ff */
[----:B------:R-:W-:-:S06]  /*bf00*/  IMAD.HI.U32 R28, R39, R37, R38 ;  /* 0x00000025271c7227 */ /* 0x000fcc00078e0026 */
[----:B------:R-:W-:-:S04]  /*bf10*/  IMAD.HI.U32 R37, R28, R29, RZ ;  /* 0x0000001d1c257227 */ /* 0x000fc800078e00ff */
[----:B------:R-:W-:Y:S01]  /*bf20*/  IMAD.HI.U32 R39, R28, R17, RZ ;  /* 0x000000111c277227 */ /* 0x000fe200078e00ff */
[----:B------:R-:W-:-:S03]  /*bf30*/  IADD3 R16, PT, PT, -R37, RZ, RZ ;  /* 0x000000ff25107210 */ /* 0x000fc60007ffe1ff */
[----:B-----5:R-:W-:-:S04]  /*bf40*/  IMAD.HI.U32 R41, R28, R15, RZ ;  /* 0x0000000f1c297227 */ /* 0x020fc800078e00ff */
[----:B------:R-:W-:Y:S02]  /*bf50*/  IMAD.MOV R28, RZ, RZ, -R39 ;  /* 0x000000ffff1c7224 */ /* 0x000fe400078e0a27 */
[----:B------:R-:W-:Y:S02]  /*bf60*/  IMAD.MOV R38, RZ, RZ, -R41 ;  /* 0x000000ffff267224 */ /* 0x000fe400078e0a29 */
[C---:B------:R-:W-:Y:S02]  /*bf70*/  IMAD R29, R36.reuse, R16, R29 ;  /* 0x00000010241d7224 */ /* 0x040fe400078e021d */
[C---:B------:R-:W-:Y:S02]  /*bf80*/  IMAD R17, R36.reuse, R28, R17 ;  /* 0x0000001c24117224 */ /* 0x040fe400078e0211 */
[----:B------:R-:W-:Y:S01]  /*bf90*/  IMAD R15, R36, R38, R15 ;  /* 0x00000026240f7224 */ /* 0x000fe200078e020f */
[-C--:B------:R-:W-:Y:S02]  /*bfa0*/  ISETP.GE.U32.AND P0, PT, R29, R36.reuse, PT ;  /* 0x000000241d00720c */ /* 0x080fe40003f06070 */
[----:B------:R-:W-:-:S02]  /*bfb0*/  ISETP.GE.U32.AND P3, PT, R17, R36, PT ;  /* 0x000000241100720c */ /* 0x000fc40003f66070 */
[----:B------:R-:W-:-:S09]  /*bfc0*/  ISETP.GE.U32.AND P5, PT, R15, R36, PT ;  /* 0x000000240f00720c */ /* 0x000fd20003fa6070 */
[--C-:B------:R-:W-:Y:S02]  /*bfd0*/  @P0 IMAD.IADD R29, R29, 0x1, -R36.reuse ;  /* 0x000000011d1d0824 */ /* 0x100fe400078e0a24 */
[--C-:B------:R-:W-:Y:S02]  /*bfe0*/  @P3 IMAD.IADD R17, R17, 0x1, -R36.reuse ;  /* 0x0000000111113824 */ /* 0x100fe400078e0a24 */
[----:B------:R-:W-:Y:S01]  /*bff0*/  @P5 IMAD.IADD R15, R15, 0x1, -R36 ;  /* 0x000000010f0f5824 */ /* 0x000fe200078e0a24 */
[-C--:B------:R-:W-:Y:S01]  /*c000*/  ISETP.GE.U32.AND P1, PT, R29, R36.reuse, PT ;  /* 0x000000241d00720c */ /* 0x080fe20003f26070 */
[----:B------:R-:W-:Y:S01]  /*c010*/  @P0 VIADD R37, R37, 0x1 ;  /* 0x0000000125250836 */ /* 0x000fe20000000000 */
[-C--:B------:R-:W-:Y:S01]  /*c020*/  ISETP.GE.U32.AND P4, PT, R17, R36.reuse, PT ;  /* 0x000000241100720c */ /* 0x080fe20003f86070 */
[----:B------:R-:W-:Y:S01]  /*c030*/  @P3 VIADD R39, R39, 0x1 ;  /* 0x0000000127273836 */ /* 0x000fe20000000000 */
[-C--:B------:R-:W-:Y:S01]  /*c040*/  ISETP.GE.U32.AND P6, PT, R15, R36.reuse, PT ;  /* 0x000000240f00720c */ /* 0x080fe20003fc6070 */
[----:B------:R-:W-:Y:S01]  /*c050*/  @P5 VIADD R41, R41, 0x1 ;  /* 0x0000000129295836 */ /* 0x000fe20000000000 */
[----:B------:R-:W-:-:S07]  /*c060*/  LOP3.LUT R36, RZ, R36, RZ, 0x33, !PT ;  /* 0x00000024ff247212 */ /* 0x000fce00078e33ff */
[----:B------:R-:W-:Y:S02]  /*c070*/  @P1 VIADD R37, R37, 0x1 ;  /* 0x0000000125251836 */ /* 0x000fe40000000000 */
[----:B------:R-:W-:Y:S02]  /*c080*/  @P4 IADD3 R39, PT, PT, R39, 0x1, RZ ;  /* 0x0000000127274810 */ /* 0x000fe40007ffe0ff */
[----:B------:R-:W-:Y:S01]  /*c090*/  @P6 VIADD R41, R41, 0x1 ;  /* 0x0000000129296836 */ /* 0x000fe20000000000 */
[C---:B------:R-:W-:Y:S02]  /*c0a0*/  SEL R37, R36.reuse, R37, !P2 ;  /* 0x0000002524257207 */ /* 0x040fe40005000000 */
[C---:B------:R-:W-:Y:S02]  /*c0b0*/  SEL R39, R36.reuse, R39, !P2 ;  /* 0x0000002724277207 */ /* 0x040fe40005000000 */
[----:B------:R-:W-:Y:S02]  /*c0c0*/  SEL R36, R36, R41, !P2 ;  /* 0x0000002924247207 */ /* 0x000fe40005000000 */
[----:B------:R-:W-:-:S02]  /*c0d0*/  PRMT R64, R37, 0x7610, R64 ;  /* 0x0000761025407816 */ /* 0x000fc40000000040 */
[----:B------:R-:W-:Y:S02]  /*c0e0*/  PRMT R65, R39, 0x7610, R65 ;  /* 0x0000761027417816 */ /* 0x000fe40000000041 */
[----:B------:R-:W-:-:S07]  /*c0f0*/  PRMT R66, R36, 0x7610, R66 ;  /* 0x0000761024427816 */ /* 0x000fce0000000042 */
.L_x_132:
[----:B------:R-:W-:Y:S05]  /*c100*/  BSYNC.RECONVERGENT B0 ;  /* 0x0000000000007941 */ /* 0x000fea0003800200 */
.L_x_131:
[----:B------:R-:W1:Y:S01]  /*c110*/  LDC.U8 R16, c[0x0][0x3b8] ;  /* 0x0000ee00ff107b82 */ /* 0x000e620000000000 */
[----:B------:R-:W-:Y:S01]  /*c120*/  LOP3.LUT P0, RZ, R14, 0xff, RZ, 0xc0, !PT ;  /* 0x000000ff0eff7812 */ /* 0x000fe2000780c0ff */
[----:B------:R-:W2:Y:S01]  /*c130*/  LDCU.64 UR4, c[0x0][0x3c0] ;  /* 0x00007800ff0477ac */ /* 0x000ea20008000a00 */
[----:B------:R-:W-:-:S11]  /*c140*/  SHF.R.S32.HI R67, RZ, 0x1f, R54 ;  /* 0x0000001fff437819 */ /* 0x000fd60000011436 */
[----:B------:R-:W-:Y:S01]  /*c150*/  DSETP.GT.OR P0, PT, R60, R58, P0 ;  /* 0x0000003a3c00722a */ /* 0x000fe20000704400 */
[----:B--2---:R-:W-:-:S05]  /*c160*/  IADD3 R14, P1, PT, R54, UR4, RZ ;  /* 0x00000004360e7c10 */ /* 0x004fca000ff3e0ff */
[----:B-1----:R-:W-:Y:S02]  /*c170*/  ISETP.GT.U32.AND P0, PT, R16, 0x3b, P0 ;  /* 0x0000003b1000780c */ /* 0x002fe40000704070 */
[----:B------:R-:W-:Y:S02]  /*c180*/  IADD3.X R15, PT, PT, R67, UR5, RZ, P1, !PT ;  /* 0x00000005430f7c10 */ /* 0x000fe40008ffe4ff */
[----:B------:R-:W-:-:S05]  /*c190*/  SEL R17, RZ, 0x1, !P0 ;  /* 0x00000001ff117807 */ /* 0x000fca0004000000 */
[----:B------:R1:W-:Y:S04]  /*c1a0*/  STG.E.U8 desc[UR10][R14.64], R17 ;  /* 0x000000110e007986 */ /* 0x0003e8000c10110a */
[----:B------:R-:W-:Y:S05]  /*c1b0*/  @!P0 BRA `(.L_x_154) ;  /* 0x0000002000dc8947 */ /* 0x000fea0003800000 */
[----:B------:R-:W-:Y:S01]  /*c1c0*/  ISETP.GE.U32.AND P0, PT, R16, 0x46, PT ;  /* 0x000000461000780c */ /* 0x000fe20003f06070 */
[----:B------:R-:W2:-:S12]  /*c1d0*/  LDCU.U8 UR6, c[0x0][0x3b9] ;  /* 0x00007720ff0677ac */ /* 0x000e980008000000 */
[----:B------:R-:W-:Y:S05]  /*c1e0*/  @!P0 BRA `(.L_x_155) ;  /* 0x0000001400548947 */ /* 0x000fea0003800000 */
[----:B--2---:R-:W-:Y:S01]  /*c1f0*/  UPRMT UR4, UR6, 0x9910, URZ ;  /* 0x0000991006047896 */ /* 0x004fe200080000ff */
[----:B-1----:R-:W-:Y:S01]  /*c200*/  IMAD.MOV.U32 R15, RZ, RZ, 0x10 ;  /* 0x00000010ff0f7424 */ /* 0x002fe200078e00ff */
[----:B------:R-:W-:Y:S02]  /*c210*/  MOV R28, 0xc310 ;  /* 0x0000c310001c7802 */ /* 0x000fe40000000f00 */
[----:B------:R-:W-:-:S04]  /*c220*/  UIMAD UR4, UR4, 0x25, URZ ;  /* 0x00000025040478a4 */ /* 0x000fc8000f8e02ff */
[----:B------:R-:W-:-:S04]  /*c230*/  ULOP3.LUT UR4, UR4, 0xffff, URZ, 0xc0, !UPT ;  /* 0x0000ffff04047892 */ /* 0x000fc8000f8ec0ff */
[----:B------:R-:W-:-:S04]  /*c240*/  USHF.R.U32.HI UR4, URZ, 0x8, UR4 ;  /* 0x00000008ff047899 */ /* 0x000fc80008011604 */
[----:B------:R-:W-:-:S04]  /*c250*/  UIADD3 UR5, UPT, UPT, URZ, -UR4, URZ ;  /* 0x80000004ff057290 */ /* 0x000fc8000fffe0ff */
[----:B------:R-:W-:-:S04]  /*c260*/  UPRMT UR5, UR5, 0x7710, URZ ;  /* 0x0000771005057896 */ /* 0x000fc800080000ff */
[----:B------:R-:W-:-:S04]  /*c270*/  UIADD3 UR5, UPT, UPT, UR6, UR5, URZ ;  /* 0x0000000506057290 */ /* 0x000fc8000fffe0ff */
[----:B------:R-:W-:-:S04]  /*c280*/  ULOP3.LUT UR5, UR5, 0xfe, URZ, 0xc0, !UPT ;  /* 0x000000fe05057892 */ /* 0x000fc8000f8ec0ff */
[----:B------:R-:W-:-:S04]  /*c290*/  ULEA.HI UR5, UR5, UR4, URZ, 0x1f ;  /* 0x0000000405057291 */ /* 0x000fc8000f8ff8ff */
[----:B------:R-:W-:-:S04]  /*c2a0*/  ULOP3.LUT UR4, UR5, 0xffff, URZ, 0xc0, !UPT ;  /* 0x0000ffff05047892 */ /* 0x000fc8000f8ec0ff */
[----:B------:R-:W-:-:S04]  /*c2b0*/  USHF.R.U32.HI UR4, URZ, 0x2, UR4 ;  /* 0x00000002ff047899 */ /* 0x000fc80008011604 */
[----:B------:R-:W-:-:S06]  /*c2c0*/  ULOP3.LUT UR4, UR4, 0xffff, URZ, 0xc0, !UPT ;  /* 0x0000ffff04047892 */ /* 0x000fcc000f8ec0ff */
[----:B------:R-:W-:-:S05]  /*c2d0*/  IMAD R0, RZ, RZ, -UR4 ;  /* 0x80000004ff007e24 */ /* 0x000fca000f8e02ff */
[----:B------:R-:W-:-:S04]  /*c2e0*/  VIADDMNMX R0, R0, R15, 0x1, !PT ;  /* 0x0000000100007446 */ /* 0x000fc8000780010f */
[----:B------:R-:W-:-:S07]  /*c2f0*/  LOP3.LUT R2, R0, 0xff, RZ, 0xc0, !PT ;  /* 0x000000ff00027812 */ /* 0x000fce00078ec0ff */
[----:B0----5:R-:W-:Y:S05]  /*c300*/  CALL.REL.NOINC `($__internal_3_$__cuda_sm20_div_u16) ;  /* 0x0000002800ac7944 */ /* 0x021fea0003c00000 */
[----:B------:R-:W-:Y:S01]  /*c310*/  LOP3.LUT R2, R2, 0xffff, RZ, 0xc0, !PT ;  /* 0x0000ffff02027812 */ /* 0x000fe200078ec0ff */
[----:B------:R-:W-:Y:S01]  /*c320*/  DADD R56, RZ, R4 ;  /* 0x00000000ff387229 */ /* 0x000fe20000000004 */
[----:B------:R-:W-:Y:S01]  /*c330*/  BSSY.RECONVERGENT B1, `(.L_x_156) ;  /* 0x00000d6000017945 */ /* 0x000fe20003800200 */
[----:B------:R-:W-:Y:S01]  /*c340*/  IMAD.MOV.U32 R79, RZ, RZ, RZ ;  /* 0x000000ffff4f7224 */ /* 0x000fe200078e00ff */
[----:B------:R-:W-:Y:S01]  /*c350*/  CS2R R16, SRZ ;  /* 0x0000000000107805 */ /* 0x000fe2000001ff00 */
[----:B------:R-:W-:Y:S02]  /*c360*/  VIADD R14, R2, 0x1 ;  /* 0x00000001020e7836 */ /* 0x000fe40000000000 */
[----:B------:R-:W-:-:S03]  /*c370*/  IMAD.MOV.U32 R81, RZ, RZ, R0 ;  /* 0x000000ffff517224 */ /* 0x000fc600078e0000 */
[----:B------:R-:W-:-:S05]  /*c380*/  LOP3.LUT R14, R14, 0x1fe, RZ, 0xc0, !PT ;  /* 0x000001fe0e0e7812 */ /* 0x000fca00078ec0ff */
[----:B------:R-:W-:-:S07]  /*c390*/  IMAD.MOV R78, RZ, RZ, -R14 ;  /* 0x000000ffff4e7224 */ /* 0x000fce00078e0a0e */
.L_x_169:
[----:B------:R-:W0:Y:S01]  /*c3a0*/  I2F.F64.U32 R60, R79 ;  /* 0x0000004f003c7312 */ /* 0x000e220000201800 */
[----:B------:R-:W-:Y:S01]  /*c3b0*/  IMAD.MOV.U32 R14, RZ, RZ, 0x1 ;  /* 0x00000001ff0e7424 */ /* 0x000fe200078e00ff */
[----:B------:R-:W-:Y:S01]  /*c3c0*/  IADD3 R78, PT, PT, R78, 0x2, RZ ;  /* 0x000000024e4e7810 */ /* 0x000fe20007ffe0ff */
[----:B------:R-:W-:Y:S01]  /*c3d0*/  BSSY.RECONVERGENT B2, `(.L_x_157) ;  /* 0x0000063000027945 */ /* 0x000fe20003800200 */
[--C-:B0-----:R-:W-:Y:S02]  /*c3e0*/  DSETP.GEU.AND P6, PT, R6, R60.reuse, PT ;  /* 0x0000003c0600722a */ /* 0x101fe40003fce000 */
[--C-:B------:R-:W-:Y:S02]  /*c3f0*/  DSETP.GEU.AND P1, PT, R4, R60.reuse, PT ;  /* 0x0000003c0400722a */ /* 0x100fe40003f2e000 */
[--C-:B------:R-:W-:Y:S02]  /*c400*/  DSETP.GEU.AND P0, PT, R76, R60.reuse, PT ;  /* 0x0000003c4c00722a */ /* 0x100fe40003f0e000 */
[----:B------:R-:W-:-:S02]  /*c410*/  DSETP.GEU.AND P2, PT, R74, R60, PT ;  /* 0x0000003c4a00722a */ /* 0x000fc40003f4e000 */
[C---:B------:R-:W-:Y:S01]  /*c420*/  FSEL R62, R56.reuse, RZ, P1 ;  /* 0x000000ff383e7208 */ /* 0x040fe20000800000 */
[--C-:B------:R-:W-:Y:S01]  /*c430*/  DSETP.GEU.AND P3, PT, R72, R60.reuse, PT ;  /* 0x0000003c4800722a */ /* 0x100fe20003f6e000 */
[C---:B------:R-:W-:Y:S01]  /*c440*/  FSEL R63, R57.reuse, RZ, P1 ;  /* 0x000000ff393f7208 */ /* 0x040fe20000800000 */
[--C-:B------:R-:W-:Y:S01]  /*c450*/  DSETP.GEU.AND P4, PT, R70, R60.reuse, PT ;  /* 0x0000003c4600722a */ /* 0x100fe20003f8e000 */
[----:B------:R-:W-:Y:S01]  /*c460*/  FSEL R36, R56, RZ, !P1 ;  /* 0x000000ff38247208 */ /* 0x000fe20004800000 */
[----:B------:R-:W-:Y:S01]  /*c470*/  DSETP.GEU.AND P5, PT, R32, R60, PT ;  /* 0x0000003c2000722a */ /* 0x000fe20003fae000 */
[----:B------:R-:W-:Y:S02]  /*c480*/  FSEL R37, R57, RZ, !P1 ;  /* 0x000000ff39257208 */ /* 0x000fe40004800000 */
[--C-:B------:R-:W-:Y:S01]  /*c490*/  @P6 DADD R62, R62, R6.reuse ;  /* 0x000000003e3e6229 */ /* 0x100fe20000000006 */
[----:B------:R-:W-:Y:S02]  /*c4a0*/  @P6 SEL R80, R14, 0x2, !P1 ;  /* 0x000000020e506807 */ /* 0x000fe40004800000 */
[----:B------:R-:W-:Y:S01]  /*c4b0*/  @!P6 SEL R80, RZ, 0x1, !P1 ;  /* 0x00000001ff50e807 */ /* 0x000fe20004800000 */
[----:B------:R-:W-:Y:S01]  /*c4c0*/  @!P6 DADD R36, R36, R6 ;  /* 0x000000002424e229 */ /* 0x000fe20000000006 */
[----:B------:R-:W-:-:S02]  /*c4d0*/  @P6 SEL R83, RZ, 0x1, P1 ;  /* 0x00000001ff536807 */ /* 0x000fc40000800000 */
[----:B------:R-:W-:Y:S01]  /*c4e0*/  @!P6 SEL R83, R14, 0x2, P1 ;  /* 0x000000020e53e807 */ /* 0x000fe20000800000 */
[----:B------:R-:W-:Y:S01]  /*c4f0*/  @P0 VIADD R80, R80, 0x1 ;  /* 0x0000000150500836 */ /* 0x000fe20000000000 */
[C---:B------:R-:W-:Y:S02]  /*c500*/  @P0 DADD R62, R76.reuse, R62 ;  /* 0x000000004c3e0229 */ /* 0x040fe4000000003e */
[----:B------:R-:W-:Y:S01]  /*c510*/  @!P0 IADD3 R83, PT, PT, R83, 0x1, RZ ;  /* 0x0000000153538810 */ /* 0x000fe20007ffe0ff */
[----:B------:R-:W-:Y:S01]  /*c520*/  @!P0 DADD R36, R76, R36 ;  /* 0x000000004c248229 */ /* 0x000fe20000000024 */
[----:B------:R-:W-:Y:S01]  /*c530*/  @P2 VIADD R80, R80, 0x1 ;  /* 0x0000000150502836 */ /* 0x000fe20000000000 */
[----:B------:R-:W-:Y:S02]  /*c540*/  DSETP.GEU.AND P1, PT, R34, R60, PT ;  /* 0x0000003c2200722a */ /* 0x000fe40003f2e000 */
[----:B------:R-:W-:Y:S01]  /*c550*/  @!P2 VIADD R83, R83, 0x1 ;  /* 0x000000015353a836 */ /* 0x000fe20000000000 */
[----:B------:R-:W-:Y:S01]  /*c560*/  @P2 DADD R62, R74, R62 ;  /* 0x000000004a3e2229 */ /* 0x000fe2000000003e */
[----:B------:R-:W-:-:S02]  /*c570*/  @P3 VIADD R80, R80, 0x1 ;  /* 0x0000000150503836 */ /* 0x000fc40000000000 */
[----:B------:R-:W-:Y:S01]  /*c580*/  @!P2 DADD R36, R74, R36 ;  /* 0x000000004a24a229 */ /* 0x000fe20000000024 */
[----:B------:R-:W-:Y:S01]  /*c590*/  @!P3 VIADD R83, R83, 0x1 ;  /* 0x000000015353b836 */ /* 0x000fe20000000000 */
[----:B------:R-:W-:Y:S01]  /*c5a0*/  ISETP.NE.AND P2, PT, R78, RZ, PT ;  /* 0x000000ff4e00720c */ /* 0x000fe20003f45270 */
[----:B------:R-:W-:Y:S02]  /*c5b0*/  @P4 VIADD R80, R80, 0x1 ;  /* 0x0000000150504836 */ /* 0x000fe40000000000 */
[----:B------:R-:W-:Y:S01]  /*c5c0*/  @!P4 VIADD R83, R83, 0x1 ;  /* 0x000000015353c836 */ /* 0x000fe20000000000 */
[C---:B------:R-:W-:Y:S01]  /*c5d0*/  @P3 DADD R62, R72.reuse, R62 ;  /* 0x00000000483e3229 */ /* 0x040fe2000000003e */
[----:B------:R-:W-:Y:S01]  /*c5e0*/  @P5 VIADD R80, R80, 0x1 ;  /* 0x0000000150505836 */ /* 0x000fe20000000000 */
[----:B------:R-:W-:Y:S01]  /*c5f0*/  @!P3 DADD R36, R72, R36 ;  /* 0x000000004824b229 */ /* 0x000fe20000000024 */
[----:B------:R-:W-:Y:S02]  /*c600*/  @!P5 VIADD R83, R83, 0x1 ;  /* 0x000000015353d836 */ /* 0x000fe40000000000 */
[----:B------:R-:W-:-:S02]  /*c610*/  @P1 VIADD R80, R80, 0x1 ;  /* 0x0000000150501836 */ /* 0x000fc40000000000 */
[----:B------:R-:W-:Y:S01]  /*c620*/  @!P1 VIADD R83, R83, 0x1 ;  /* 0x0000000153539836 */ /* 0x000fe20000000000 */
[C---:B------:R-:W-:Y:S02]  /*c630*/  @P4 DADD R62, R70.reuse, R62 ;  /* 0x00000000463e4229 */ /* 0x040fe4000000003e */
[----:B------:R-:W-:Y:S01]  /*c640*/  ISETP.NE.AND P0, PT, R80, RZ, PT ;  /* 0x000000ff5000720c */ /* 0x000fe20003f05270 */
[----:B------:R-:W-:-:S03]  /*c650*/  @!P4 DADD R36, R70, R36 ;  /* 0x000000004624c229 */ /* 0x000fc60000000024 */
[----:B------:R-:W-:Y:S02]  /*c660*/  ISETP.EQ.OR P0, PT, R83, RZ, !P0 ;  /* 0x000000ff5300720c */ /* 0x000fe40004702670 */
[----:B------:R-:W-:-:S03]  /*c670*/  @P5 DADD R62, R32, R62 ;  /* 0x00000000203e5229 */ /* 0x000fc6000000003e */
[----:B------:R-:W-:-:S05]  /*c680*/  @!P5 DADD R36, R32, R36 ;  /* 0x000000002024d229 */ /* 0x000fca0000000024 */
[----:B------:R-:W-:-:S03]  /*c690*/  @P1 DADD R62, R62, R34 ;  /* 0x000000003e3e1229 */ /* 0x000fc60000000022 */
[----:B------:R-:W-:Y:S01]  /*c6a0*/  @!P1 DADD R36, R36, R34 ;  /* 0x0000000024249229 */ /* 0x000fe20000000022 */
[----:B------:R-:W-:Y:S10]  /*c6b0*/  @P0 BRA `(.L_x_158) ;  /* 0x0000000000d00947 */ /* 0x000ff40003800000 */
[----:B------:R-:W0:Y:S01]  /*c6c0*/  I2F.F64.U32 R28, R83 ;  /* 0x00000053001c7312 */ /* 0x000e220000201800 */
[----:B------:R-:W-:Y:S01]  /*c6d0*/  IMAD.MOV.U32 R14, RZ, RZ, 0x1 ;  /* 0x00000001ff0e7424 */ /* 0x000fe200078e00ff */
[----:B------:R-:W-:Y:S01]  /*c6e0*/  FSETP.GEU.AND P1, PT, |R37|, 6.5827683646048100446e-37, PT ;  /* 0x036000002500780b */ /* 0x000fe20003f2e200 */
[----:B------:R-:W-:Y:S05]  /*c6f0*/  BSSY.RECONVERGENT B3, `(.L_x_159) ;  /* 0x0000011000037945 */ /* 0x000fea0003800200 */
[----:B0-----:R-:W0:Y:S02]  /*c700*/  MUFU.RCP64H R15, R29 ;  /* 0x0000001d000f7308 */ /* 0x001e240000001800 */
[----:B0-----:R-:W-:-:S08]  /*c710*/  DFMA R38, -R28, R14, 1 ;  /* 0x3ff000001c26742b */ /* 0x001fd0000000010e */
        /* <DEDUP_REMOVED lines=10> */
[----:B------:R-:W-:-:S07]  /*c7c0*/  MOV R58, 0xc7e0 ;  /* 0x0000c7e0003a7802 */ /* 0x000fce0000000f00 */
[----:B------:R-:W-:Y:S05]  /*c7d0*/  CALL.REL.NOINC `($__internal_2_$__cuda_sm20_div_rn_f64_full) ;  /* 0x0000002000107944 */ /* 0x000fea0003c00000 */
[----:B------:R-:W-:Y:S02]  /*c7e0*/  IMAD.MOV.U32 R14, RZ, RZ, R40 ;  /* 0x000000ffff0e7224 */ /* 0x000fe400078e0028 */
[----:B------:R-:W-:-:S07]  /*c7f0*/  IMAD.MOV.U32 R15, RZ, RZ, R41 ;  /* 0x000000ffff0f7224 */ /* 0x000fce00078e0029 */
.L_x_160:
[----:B------:R-:W-:Y:S05]  /*c800*/  BSYNC.RECONVERGENT B3 ;  /* 0x0000000000037941 */ /* 0x000fea0003800200 */
.L_x_159:
        /* <DEDUP_REMOVED lines=20> */
.L_x_162:
[----:B------:R-:W-:Y:S05]  /*c950*/  BSYNC.RECONVERGENT B3 ;  /* 0x0000000000037941 */ /* 0x000fea0003800200 */
.L_x_161:
[----:B------:R-:W-:Y:S01]  /*c960*/  IMAD R80, R80, R83, RZ ;  /* 0x0000005350507224 */ /* 0x000fe200078e02ff */
[----:B------:R-:W-:-:S03]  /*c970*/  DADD R14, R40, -R14 ;  /* 0x00000000280e7229 */ /* 0x000fc6000000080e */
[----:B------:R-:W0:Y:S05]  /*c980*/  I2F.F64.U32 R28, R80 ;  /* 0x00000050001c7312 */ /* 0x000e2a0000201800 */
[----:B0-----:R-:W-:-:S08]  /*c990*/  DMUL R28, R14, R28 ;  /* 0x0000001c0e1c7228 */ /* 0x001fd00000000000 */
[----:B------:R-:W-:-:S08]  /*c9a0*/  DMUL R28, R14, R28 ;  /* 0x0000001c0e1c7228 */ /* 0x000fd00000000000 */
[----:B------:R-:W-:-:S06]  /*c9b0*/  DSETP.GT.AND P0, PT, R28, R16, PT ;  /* 0x000000101c00722a */ /* 0x000fcc0003f04000 */
[----:B------:R-:W-:Y:S02]  /*c9c0*/  FSEL R16, R28, R16, P0 ;  /* 0x000000101c107208 */ /* 0x000fe40000000000 */
[----:B------:R-:W-:Y:S02]  /*c9d0*/  FSEL R17, R29, R17, P0 ;  /* 0x000000111d117208 */ /* 0x000fe40000000000 */
[----:B------:R-:W-:Y:S02]  /*c9e0*/  FSEL R68, R60, R68, P0 ;  /* 0x000000443c447208 */ /* 0x000fe40000000000 */
[----:B------:R-:W-:-:S07]  /*c9f0*/  FSEL R69, R61, R69, P0 ;  /* 0x000000453d457208 */ /* 0x000fce0000000000 */
.L_x_158:
[----:B------:R-:W-:Y:S05]  /*ca00*/  BSYNC.RECONVERGENT B2 ;  /* 0x0000000000027941 */ /* 0x000fea0003800200 */
.L_x_157:
[----:B------:R-:W0:Y:S01]  /*ca10*/  I2F.F64.U32 R62, R81 ;  /* 0x00000051003e7312 */ /* 0x000e220000201800 */
[----:B------:R-:W-:Y:S01]  /*ca20*/  IMAD.MOV.U32 R14, RZ, RZ, 0x1 ;  /* 0x00000001ff0e7424 */ /* 0x000fe200078e00ff */
[----:B------:R-:W-:Y:S01]  /*ca30*/  BSSY.RECONVERGENT B2, `(.L_x_163) ;  /* 0x0000062000027945 */ /* 0x000fe20003800200 */
[--C-:B0-----:R-:W-:Y:S02]  /*ca40*/  DSETP.GEU.AND P6, PT, R6, R62.reuse, PT ;  /* 0x0000003e0600722a */ /* 0x101fe40003fce000 */
[--C-:B------:R-:W-:Y:S02]  /*ca50*/  DSETP.GEU.AND P1, PT, R4, R62.reuse, PT ;  /* 0x0000003e0400722a */ /* 0x100fe40003f2e000 */
[--C-:B------:R-:W-:Y:S02]  /*ca60*/  DSETP.GEU.AND P0, PT, R76, R62.reuse, PT ;  /* 0x0000003e4c00722a */ /* 0x100fe40003f0e000 */
[--C-:B------:R-:W-:Y:S02]  /*ca70*/  DSETP.GEU.AND P3, PT, R74, R62.reuse, PT ;  /* 0x0000003e4a00722a */ /* 0x100fe40003f6e000 */
[C---:B------:R-:W-:Y:S01]  /*ca80*/  FSEL R60, R56.reuse, RZ, P1 ;  /* 0x000000ff383c7208 */ /* 0x040fe20000800000 */
[--C-:B------:R-:W-:Y:S01]  /*ca90*/  DSETP.GEU.AND P4, PT, R72, R62.reuse, PT ;  /* 0x0000003e4800722a */ /* 0x100fe20003f8e000 */
[----:B------:R-:W-:Y:S01]  /*caa0*/  FSEL R61, R57, RZ, P1 ;  /* 0x000000ff393d7208 */ /* 0x000fe20000800000 */
[----:B------:R-:W-:Y:S01]  /*cab0*/  DSETP.GEU.AND P5, PT, R70, R62, PT ;  /* 0x0000003e4600722a */ /* 0x000fe20003fae000 */
[----:B------:R-:W-:-:S02]  /*cac0*/  FSEL R36, R56, RZ, !P1 ;  /* 0x000000ff38247208 */ /* 0x000fc40004800000 */
[----:B------:R-:W-:Y:S02]  /*cad0*/  FSEL R37, R57, RZ, !P1 ;  /* 0x000000ff39257208 */ /* 0x000fe40004800000 */
[--C-:B------:R-:W-:Y:S01]  /*cae0*/  @P6 DADD R60, R60, R6.reuse ;  /* 0x000000003c3c6229 */ /* 0x100fe20000000006 */
[C---:B------:R-:W-:Y:S02]  /*caf0*/  @P6 SEL R80, R14.reuse, 0x2, !P1 ;  /* 0x000000020e506807 */ /* 0x040fe40004800000 */
[----:B------:R-:W-:Y:S01]  /*cb00*/  @!P6 SEL R80, RZ, 0x1, !P1 ;  /* 0x00000001ff50e807 */ /* 0x000fe20004800000 */
[----:B------:R-:W-:Y:S01]  /*cb10*/  @!P6 DADD R36, R36, R6 ;  /* 0x000000002424e229 */ /* 0x000fe20000000006 */
[----:B------:R-:W-:Y:S02]  /*cb20*/  @P6 SEL R83, RZ, 0x1, P1 ;  /* 0x00000001ff536807 */ /* 0x000fe40000800000 */
[----:B------:R-:W-:Y:S01]  /*cb30*/  @!P6 SEL R83, R14, 0x2, P1 ;  /* 0x000000020e53e807 */ /* 0x000fe20000800000 */
[----:B------:R-:W-:Y:S01]  /*cb40*/  @P0 VIADD R80, R80, 0x1 ;  /* 0x0000000150500836 */ /* 0x000fe20000000000 */
[----:B------:R-:W-:-:S02]  /*cb50*/  @P0 DADD R60, R76, R60 ;  /* 0x000000004c3c0229 */ /* 0x000fc4000000003c */
[----:B------:R-:W-:Y:S01]  /*cb60*/  DSETP.GEU.AND P6, PT, R32, R62, PT ;  /* 0x0000003e2000722a */ /* 0x000fe20003fce000 */
[----:B------:R-:W-:Y:S01]  /*cb70*/  @!P0 IADD3 R83, PT, PT, R83, 0x1, RZ ;  /* 0x0000000153538810 */ /* 0x000fe20007ffe0ff */
[----:B------:R-:W-:Y:S01]  /*cb80*/  @!P0 DADD R36, R76, R36 ;  /* 0x000000004c248229 */ /* 0x000fe20000000024 */
[----:B------:R-:W-:Y:S01]  /*cb90*/  @P3 VIADD R80, R80, 0x1 ;  /* 0x0000000150503836 */ /* 0x000fe20000000000 */
[----:B------:R-:W-:Y:S02]  /*cba0*/  DSETP.GEU.AND P1, PT, R34, R62, PT ;  /* 0x0000003e2200722a */ /* 0x000fe40003f2e000 */
[----:B------:R-:W-:Y:S01]  /*cbb0*/  @!P3 VIADD R83, R83, 0x1 ;  /* 0x000000015353b836 */ /* 0x000fe20000000000 */
[C---:B------:R-:W-:Y:S01]  /*cbc0*/  @P3 DADD R60, R74.reuse, R60 ;  /* 0x000000004a3c3229 */ /* 0x040fe2000000003c */
[----:B------:R-:W-:Y:S02]  /*cbd0*/  @P4 VIADD R80, R80, 0x1 ;  /* 0x0000000150504836 */ /* 0x000fe40000000000 */
[----:B------:R-:W-:Y:S01]  /*cbe0*/  @!P3 DADD R36, R74, R36 ;  /* 0x000000004a24b229 */ /* 0x000fe20000000024 */
[----:B------:R-:W-:-:S02]  /*cbf0*/  @!P4 VIADD R83, R83, 0x1 ;  /* 0x000000015353c836 */ /* 0x000fc40000000000 */
[----:B------:R-:W-:Y:S02]  /*cc00*/  @P5 VIADD R80, R80, 0x1 ;  /* 0x0000000150505836 */ /* 0x000fe40000000000 */
[----:B------:R-:W-:Y:S01]  /*cc10*/  @!P5 VIADD R83, R83, 0x1 ;  /* 0x000000015353d836 */ /* 0x000fe20000000000 */
[C---:B------:R-:W-:Y:S01]  /*cc20*/  @P4 DADD R60, R72.reuse, R60 ;  /* 0x00000000483c4229 */ /* 0x040fe2000000003c */
[----:B------:R-:W-:Y:S01]  /*cc30*/  @P6 VIADD R80, R80, 0x1 ;  /* 0x0000000150506836 */ /* 0x000fe20000000000 */
[----:B------:R-:W-:Y:S01]  /*cc40*/  @!P4 DADD R36, R72, R36 ;  /* 0x000000004824c229 */ /* 0x000fe20000000024 */
[----:B------:R-:W-:Y:S02]  /*cc50*/  @!P6 VIADD R83, R83, 0x1 ;  /* 0x000000015353e836 */ /* 0x000fe40000000000 */
[----:B------:R-:W-:-:S03]  /*cc60*/  @P1 VIADD R80, R80, 0x1 ;  /* 0x0000000150501836 */ /* 0x000fc60000000000 */
[----:B------:R-:W-:Y:S01]  /*cc70*/  @!P1 IADD3 R83, PT, PT, R83, 0x1, RZ ;  /* 0x0000000153539810 */ /* 0x000fe20007ffe0ff */
[C---:B------:R-:W-:Y:S01]  /*cc80*/  @P5 DADD R60, R70.reuse, R60 ;  /* 0x00000000463c5229 */ /* 0x040fe2000000003c */
[----:B------:R-:W-:Y:S01]  /*cc90*/  ISETP.NE.AND P0, PT, R80, RZ, PT ;  /* 0x000000ff5000720c */ /* 0x000fe20003f05270 */
[----:B------:R-:W-:-:S03]  /*cca0*/  @!P5 DADD R36, R70, R36 ;  /* 0x000000004624d229 */ /* 0x000fc60000000024 */
[----:B------:R-:W-:-:S03]  /*ccb0*/  ISETP.EQ.OR P0, PT, R83, RZ, !P0 ;  /* 0x000000ff5300720c */ /* 0x000fc60004702670 */
[C---:B------:R-:W-:Y:S02]  /*ccc0*/  @P6 DADD R60, R32.reuse, R60 ;  /* 0x00000000203c6229 */ /* 0x040fe4000000003c */
[----:B------:R-:W-:-:S06]  /*ccd0*/  @!P6 DADD R36, R32, R36 ;  /* 0x000000002024e229 */ /* 0x000fcc0000000024 */
[--C-:B------:R-:W-:Y:S02]  /*cce0*/  @P1 DADD R60, R60, R34.reuse ;  /* 0x000000003c3c1229 */ /* 0x100fe40000000022 */
        /* <DEDUP_REMOVED lines=22> */
.L_x_166:
[----:B------:R-:W-:Y:S05]  /*ce50*/  BSYNC.RECONVERGENT B3 ;  /* 0x0000000000037941 */ /* 0x000fea0003800200 */
.L_x_165:
        /* <DEDUP_REMOVED lines=20> */
.L_x_168:
[----:B------:R-:W-:Y:S05]  /*cfa0*/  BSYNC.RECONVERGENT B3 ;  /* 0x0000000000037941 */ /* 0x000fea0003800200 */
.L_x_167:
        /* <DEDUP_REMOVED lines=10> */
.L_x_164:
[----:B------:R-:W-:Y:S05]  /*d050*/  BSYNC.RECONVERGENT B2 ;  /* 0x0000000000027941 */ /* 0x000fea0003800200 */
.L_x_163:
[C---:B------:R-:W-:Y:S01]  /*d060*/  IADD3 R79, PT, PT, R0.reuse, R79, R0 ;  /* 0x0000004f004f7210 */ /* 0x040fe20007ffe000 */
[----:B------:R-:W-:Y:S01]  /*d070*/  IMAD R81, R0, 0x2, R81 ;  /* 0x0000000200517824 */ /* 0x000fe200078e0251 */
[----:B------:R-:W-:Y:S06]  /*d080*/  @P2 BRA `(.L_x_169) ;  /* 0xfffffff000c42947 */ /* 0x000fec000383ffff */
[----:B------:R-:W-:Y:S05]  /*d090*/  BSYNC.RECONVERGENT B1 ;  /* 0x0000000000017941 */ /* 0x000fea0003800200 */
.L_x_156:
[----:B------:R-:W-:Y:S01]  /*d0a0*/  LOP3.LUT R2, R2, 0x1, RZ, 0xc0, !PT ;  /* 0x0000000102027812 */ /* 0x000fe200078ec0ff */
[----:B------:R-:W-:Y:S03]  /*d0b0*/  BSSY.RECONVERGENT B1, `(.L_x_155) ;  /* 0x0000068000017945 */ /* 0x000fe60003800200 */
[----:B------:R-:W-:-:S13]  /*d0c0*/  ISETP.NE.U32.AND P0, PT, R2, 0x1, PT ;  /* 0x000000010200780c */ /* 0x000fda0003f05070 */
[----:B------:R-:W-:Y:S05]  /*d0d0*/  @!P0 BRA `(.L_x_170) ;  /* 0x0000000400948947 */ /* 0x000fea0003800000 */
[----:B------:R-:W0:Y:S01]  /*d0e0*/  I2F.F64.U32 R14, R79 ;  /* 0x0000004f000e7312 */ /* 0x000e220000201800 */
[----:B------:R-:W-:Y:S01]  /*d0f0*/  IMAD.MOV.U32 R2, RZ, RZ, 0x1 ;  /* 0x00000001ff027424 */ /* 0x000fe200078e00ff */
[--C-:B0-----:R-:W-:Y:S02]  /*d100*/  DSETP.GEU.AND P6, PT, R6, R14.reuse, PT ;  /* 0x0000000e0600722a */ /* 0x101fe40003fce000 */
[--C-:B------:R-:W-:Y:S02]  /*d110*/  DSETP.GEU.AND P1, PT, R4, R14.reuse, PT ;  /* 0x0000000e0400722a */ /* 0x100fe40003f2e000 */
[--C-:B------:R-:W-:Y:S02]  /*d120*/  DSETP.GEU.AND P0, PT, R76, R14.reuse, PT ;  /* 0x0000000e4c00722a */ /* 0x100fe40003f0e000 */
[--C-:B------:R-:W-:Y:S02]  /*d130*/  DSETP.GEU.AND P2, PT, R74, R14.reuse, PT ;  /* 0x0000000e4a00722a */ /* 0x100fe40003f4e000 */
[C---:B------:R-:W-:Y:S01]  /*d140*/  FSEL R60, R56.reuse, RZ, P1 ;  /* 0x000000ff383c7208 */ /* 0x040fe20000800000 */
[--C-:B------:R-:W-:Y:S01]  /*d150*/  DSETP.GEU.AND P3, PT, R72, R14.reuse, PT ;  /* 0x0000000e4800722a */ /* 0x100fe20003f6e000 */
[C---:B------:R-:W-:Y:S01]  /*d160*/  FSEL R61, R57.reuse, RZ, P1 ;  /* 0x000000ff393d7208 */ /* 0x040fe20000800000 */
[--C-:B------:R-:W-:Y:S01]  /*d170*/  DSETP.GEU.AND P4, PT, R70, R14.reuse, PT ;  /* 0x0000000e4600722a */ /* 0x100fe20003f8e000 */
[----:B------:R-:W-:Y:S01]  /*d180*/  FSEL R36, R56, RZ, !P1 ;  /* 0x000000ff38247208 */ /* 0x000fe20004800000 */
[----:B------:R-:W-:Y:S01]  /*d190*/  DSETP.GEU.AND P5, PT, R32, R14, PT ;  /* 0x0000000e2000722a */ /* 0x000fe20003fae000 */
[----:B------:R-:W-:-:S02]  /*d1a0*/  FSEL R37, R57, RZ, !P1 ;  /* 0x000000ff39257208 */ /* 0x000fc40004800000 */
[--C-:B------:R-:W-:Y:S01]  /*d1b0*/  @P6 DADD R60, R60, R6.reuse ;  /* 0x000000003c3c6229 */ /* 0x100fe20000000006 */
[C---:B------:R-:W-:Y:S02]  /*d1c0*/  @P6 SEL R0, R2.reuse, 0x2, !P1 ;  /* 0x0000000202006807 */ /* 0x040fe40004800000 */
[----:B------:R-:W-:Y:S01]  /*d1d0*/  @!P6 SEL R0, RZ, 0x1, !P1 ;  /* 0x00000001ff00e807 */ /* 0x000fe20004800000 */
[----:B------:R-:W-:Y:S01]  /*d1e0*/  @!P6 DADD R36, R36, R6 ;  /* 0x000000002424e229 */ /* 0x000fe20000000006 */
[----:B------:R-:W-:Y:S02]  /*d1f0*/  @P6 SEL R63, RZ, 0x1, P1 ;  /* 0x00000001ff3f6807 */ /* 0x000fe40000800000 */
[----:B------:R-:W-:Y:S01]  /*d200*/  @!P6 SEL R63, R2, 0x2, P1 ;  /* 0x00000002023fe807 */ /* 0x000fe20000800000 */
[----:B------:R-:W-:Y:S01]  /*d210*/  @P0 VIADD R0, R0, 0x1 ;  /* 0x0000000100000836 */ /* 0x000fe20000000000 */
[C---:B------:R-:W-:Y:S02]  /*d220*/  @P0 DADD R60, R76.reuse, R60 ;  /* 0x000000004c3c0229 */ /* 0x040fe4000000003c */
[----:B------:R-:W-:Y:S01]  /*d230*/  @!P0 IADD3 R63, PT, PT, R63, 0x1, RZ ;  /* 0x000000013f3f8810 */ /* 0x000fe20007ffe0ff */
[----:B------:R-:W-:Y:S01]  /*d240*/  @!P0 DADD R36, R76, R36 ;  /* 0x000000004c248229 */ /* 0x000fe20000000024 */
[----:B------:R-:W-:Y:S01]  /*d250*/  @P2 VIADD R0, R0, 0x1 ;  /* 0x0000000100002836 */ /* 0x000fe20000000000 */
[----:B------:R-:W-:-:S02]  /*d260*/  DSETP.GEU.AND P1, PT, R34, R14, PT ;  /* 0x0000000e2200722a */ /* 0x000fc40003f2e000 */
[----:B------:R-:W-:Y:S01]  /*d270*/  @!P2 VIADD R63, R63, 0x1 ;  /* 0x000000013f3fa836 */ /* 0x000fe20000000000 */
[C---:B------:R-:W-:Y:S01]  /*d280*/  @P2 DADD R60, R74.reuse, R60 ;  /* 0x000000004a3c2229 */ /* 0x040fe2000000003c */
[----:B------:R-:W-:Y:S02]  /*d290*/  @P3 VIADD R0, R0, 0x1 ;  /* 0x0000000100003836 */ /* 0x000fe40000000000 */
[----:B------:R-:W-:Y:S01]  /*d2a0*/  @!P2 DADD R36, R74, R36 ;  /* 0x000000004a24a229 */ /* 0x000fe20000000024 */
[----:B------:R-:W-:Y:S02]  /*d2b0*/  @!P3 VIADD R63, R63, 0x1 ;  /* 0x000000013f3fb836 */ /* 0x000fe40000000000 */
[----:B------:R-:W-:Y:S02]  /*d2c0*/  @P4 VIADD R0, R0, 0x1 ;  /* 0x0000000100004836 */ /* 0x000fe40000000000 */
[----:B------:R-:W-:Y:S01]  /*d2d0*/  @!P4 VIADD R63, R63, 0x1 ;  /* 0x000000013f3fc836 */ /* 0x000fe20000000000 */
[C---:B------:R-:W-:Y:S01]  /*d2e0*/  @P3 DADD R60, R72.reuse, R60 ;  /* 0x00000000483c3229 */ /* 0x040fe2000000003c */
[----:B------:R-:W-:Y:S01]  /*d2f0*/  @P5 VIADD R0, R0, 0x1 ;  /* 0x0000000100005836 */ /* 0x000fe20000000000 */
[----:B------:R-:W-:Y:S01]  /*d300*/  @!P3 DADD R36, R72, R36 ;  /* 0x000000004824b229 */ /* 0x000fe20000000024 */
[----:B------:R-:W-:-:S02]  /*d310*/  @!P5 VIADD R63, R63, 0x1 ;  /* 0x000000013f3fd836 */ /* 0x000fc40000000000 */
        /* <DEDUP_REMOVED lines=31> */
[----:B------:R-:W-:Y:S02]  /*d510*/  IMAD.MOV.U32 R56, RZ, RZ, R40 ;  /* 0x000000ffff387224 */ /* 0x000fe400078e0028 */
[----:B------:R-:W-:-:S07]  /*d520*/  IMAD.MOV.U32 R57, RZ, RZ, R41 ;  /* 0x000000ffff397224 */ /* 0x000fce00078e0029 */
.L_x_172:
[----:B------:R-:W-:Y:S05]  /*d530*/  BSYNC.RECONVERGENT B2 ;  /* 0x0000000000027941 */ /* 0x000fea0003800200 */
.L_x_171:
        /* <DEDUP_REMOVED lines=17> */
[----:B------:R-:W-:Y:S01]  /*d650*/  MOV R29, R39 ;  /* 0x00000027001d7202 */ /* 0x000fe20000000f00 */
[----:B------:R-:W-:Y:S01]  /*d660*/  IMAD.MOV.U32 R37, RZ, RZ, R61 ;  /* 0x000000ffff257224 */ /* 0x000fe200078e003d */
[----:B------:R-:W-:Y:S01]  /*d670*/  MOV R58, 0xd6a0 ;  /* 0x0000d6a0003a7802 */ /* 0x000fe20000000f00 */
[----:B------:R-:W-:-:S07]  /*d680*/  IMAD.MOV.U32 R28, RZ, RZ, R38 ;  /* 0x000000ffff1c7224 */ /* 0x000fce00078e0026 */
[----:B------:R-:W-:Y:S05]  /*d690*/  CALL.REL.NOINC `($__internal_2_$__cuda_sm20_div_rn_f64_full) ;  /* 0x0000001000607944 */ /* 0x000fea0003c00000 */
.L_x_174:
[----:B------:R-:W-:Y:S05]  /*d6a0*/  BSYNC.RECONVERGENT B2 ;  /* 0x0000000000027941 */ /* 0x000fea0003800200 */
.L_x_173:
[----:B------:R-:W-:Y:S01]  /*d6b0*/  IMAD R0, R0, R63, RZ ;  /* 0x0000003f00007224 */ /* 0x000fe200078e02ff */
[----:B------:R-:W-:-:S03]  /*d6c0*/  DADD R40, R40, -R56 ;  /* 0x0000000028287229 */ /* 0x000fc60000000838 */
[----:B------:R-:W0:Y:S05]  /*d6d0*/  I2F.F64.U32 R28, R0 ;  /* 0x00000000001c7312 */ /* 0x000e2a0000201800 */
[----:B0-----:R-:W-:-:S08]  /*d6e0*/  DMUL R28, R40, R28 ;  /* 0x0000001c281c7228 */ /* 0x001fd00000000000 */
[----:B------:R-:W-:-:S08]  /*d6f0*/  DMUL R28, R40, R28 ;  /* 0x0000001c281c7228 */ /* 0x000fd00000000000 */
[----:B------:R-:W-:-:S06]  /*d700*/  DSETP.GT.AND P0, PT, R28, R16, PT ;  /* 0x000000101c00722a */ /* 0x000fcc0003f04000 */
[----:B------:R-:W-:Y:S02]  /*d710*/  FSEL R68, R14, R68, P0 ;  /* 0x000000440e447208 */ /* 0x000fe40000000000 */
[----:B------:R-:W-:-:S07]  /*d720*/  FSEL R69, R15, R69, P0 ;  /* 0x000000450f457208 */ /* 0x000fce0000000000 */
.L_x_170:
[----:B------:R-:W-:Y:S05]  /*d730*/  BSYNC.RECONVERGENT B1 ;  /* 0x0000000000017941 */ /* 0x000fea0003800200 */
.L_x_155:
[----:B------:R-:W-:Y:S01]  /*d740*/  DSETP.MAX.AND P0, P1, RZ, R68, PT ;  /* 0x00000044ff00722a */ /* 0x000fe2000390f000 */
[----:B-1----:R-:W-:Y:S01]  /*d750*/  IMAD.MOV.U32 R15, RZ, RZ, R69 ;  /* 0x000000ffff0f7224 */ /* 0x002fe200078e0045 */
[----:B------:R-:W-:Y:S01]  /*d760*/  BSSY.RECONVERGENT B0, `(.L_x_175) ;  /* 0x00000ca000007945 */ /* 0x000fe20003800200 */
[----:B------:R-:W-:Y:S02]  /*d770*/  IMAD.MOV.U32 R0, RZ, RZ, RZ ;  /* 0x000000ffff007224 */ /* 0x000fe400078e00ff */
[----:B------:R-:W-:Y:S02]  /*d780*/  IMAD.MOV.U32 R14, RZ, RZ, RZ ;  /* 0x000000ffff0e7224 */ /* 0x000fe400078e00ff */
[----:B------:R-:W-:Y:S01]  /*d790*/  IMAD.MOV.U32 R2, RZ, RZ, 0x80000 ;  /* 0x00080000ff027424 */ /* 0x000fe200078e00ff */
[----:B------:R-:W-:Y:S02]  /*d7a0*/  FSEL R17, R0, R15, P0 ;  /* 0x0000000f00117208 */ /* 0x000fe40000000000 */
[----:B------:R-:W-:-:S04]  /*d7b0*/  SEL R14, R14, R68, P0 ;  /* 0x000000440e0e7207 */ /* 0x000fc80000000000 */
[----:B------:R-:W-:-:S05]  /*d7c0*/  @P1 LOP3.LUT R17, R15, 0x80000, RZ, 0xfc, !PT ;  /* 0x000800000f111812 */ /* 0x000fca00078efcff */
[----:B------:R-:W-:-:S04]  /*d7d0*/  IMAD.MOV.U32 R15, RZ, RZ, R17 ;  /* 0x000000ffff0f7224 */ /* 0x000fc800078e0011 */
[----:B------:R-:W-:Y:S02]  /*d7e0*/  IMAD.MOV.U32 R0, RZ, RZ, R15 ;  /* 0x000000ffff007224 */ /* 0x000fe400078e000f */
[----:B------:R-:W-:-:S06]  /*d7f0*/  DSETP.MIN.AND P0, P1, R14, 255, PT ;  /* 0x406fe0000e00742a */ /* 0x000fcc0003900000 */
[----:B------:R-:W-:Y:S02]  /*d800*/  FSEL R17, R0, 3.748046875, P0 ;  /* 0x406fe00000117808 */ /* 0x000fe40000000000 */
[----:B------:R-:W-:-:S06]  /*d810*/  SEL R14, R14, RZ, P0 ;  /* 0x000000ff0e0e7207 */ /* 0x000fcc0000000000 */
[----:B------:R-:W-:-:S05]  /*d820*/  @P1 LOP3.LUT R17, R2, 0x406fe000, RZ, 0xfc, !PT ;  /* 0x406fe00002111812 */ /* 0x000fca00078efcff */
[----:B------:R-:W-:-:S06]  /*d830*/  IMAD.MOV.U32 R15, RZ, RZ, R17 ;  /* 0x000000ffff0f7224 */ /* 0x000fcc00078e0011 */
[--C-:B------:R-:W-:Y:S02]  /*d840*/  DSETP.GT.AND P0, PT, R4, R14.reuse, PT ;  /* 0x0000000e0400722a */ /* 0x100fe40003f04000 */
[--C-:B------:R-:W-:Y:S02]  /*d850*/  DSETP.GT.AND P1, PT, R6, R14.reuse, PT ;  /* 0x0000000e0600722a */ /* 0x100fe40003f24000 */
[--C-:B------:R-:W-:Y:S02]  /*d860*/  DSETP.GT.AND P2, PT, R76, R14.reuse, PT ;  /* 0x0000000e4c00722a */ /* 0x100fe40003f44000 */
[--C-:B------:R-:W-:Y:S01]  /*d870*/  DSETP.GT.AND P3, PT, R74, R14.reuse, PT ;  /* 0x0000000e4a00722a */ /* 0x100fe20003f64000 */
[----:B------:R-:W-:Y:S01]  /*d880*/  SEL R0, RZ, 0x1, !P0 ;  /* 0x00000001ff007807 */ /* 0x000fe20004000000 */
[--C-:B------:R-:W-:Y:S01]  /*d890*/  DSETP.GT.AND P4, PT, R72, R14.reuse, PT ;  /* 0x0000000e4800722a */ /* 0x100fe20003f84000 */
[----:B------:R-:W-:Y:S01]  /*d8a0*/  SEL R5, RZ, 0x2, !P1 ;  /* 0x00000002ff057807 */ /* 0x000fe20004800000 */
[--C-:B------:R-:W-:Y:S01]  /*d8b0*/  DSETP.GT.AND P0, PT, R70, R14.reuse, PT ;  /* 0x0000000e4600722a */ /* 0x100fe20003f04000 */
[----:B------:R-:W-:Y:S01]  /*d8c0*/  SEL R2, RZ, 0x4, !P2 ;  /* 0x00000004ff027807 */ /* 0x000fe20005000000 */
[----:B------:R-:W-:-:S02]  /*d8d0*/  DSETP.GT.AND P1, PT, R32, R14, PT ;  /* 0x0000000e2000722a */ /* 0x000fc40003f24000 */
[----:B------:R-:W-:Y:S01]  /*d8e0*/  DSETP.GT.AND P2, PT, R34, R14, PT ;  /* 0x0000000e2200722a */ /* 0x000fe20003f44000 */
[----:B------:R-:W-:Y:S02]  /*d8f0*/  IADD3 R0, PT, PT, R2, R5, R0 ;  /* 0x0000000502007210 */ /* 0x000fe40007ffe000 */
[----:B------:R-:W-:Y:S02]  /*d900*/  SEL R5, RZ, 0x8, !P3 ;  /* 0x00000008ff057807 */ /* 0x000fe40005800000 */
[----:B------:R-:W-:Y:S02]  /*d910*/  SEL R2, RZ, 0x10, !P4 ;  /* 0x00000010ff027807 */ /* 0x000fe40006000000 */
[----:B------:R-:W-:Y:S02]  /*d920*/  SEL R7, RZ, 0xff80, !P2 ;  /* 0x0000ff80ff077807 */ /* 0x000fe40005000000 */
[----:B------:R-:W-:Y:S02]  /*d930*/  IADD3 R0, PT, PT, R2, R5, R0 ;  /* 0x0000000502007210 */ /* 0x000fe40007ffe000 */
[----:B------:R-:W-:-:S02]  /*d940*/  SEL R5, RZ, 0x20, !P0 ;  /* 0x00000020ff057807 */ /* 0x000fc40004000000 */
[----:B------:R-:W-:-:S04]  /*d950*/  SEL R2, RZ, 0x40, !P1 ;  /* 0x00000040ff027807 */ /* 0x000fc80004800000 */
[----:B------:R-:W-:-:S05]  /*d960*/  IADD3 R0, PT, PT, R2, R5, R0 ;  /* 0x0000000502007210 */ /* 0x000fca0007ffe000 */
[----:B------:R-:W-:-:S05]  /*d970*/  IMAD.IADD R7, R0, 0x1, R7 ;  /* 0x0000000100077824 */ /* 0x000fca00078e0207 */
[----:B------:R-:W-:-:S06]  /*d980*/  LOP3.LUT R0, R7, 0xff, RZ, 0xc0, !PT ;  /* 0x000000ff07007812 */ /* 0x000fcc00078ec0ff */
[----:B------:R-:W1:Y:S02]  /*d990*/  POPC R0, R0 ;  /* 0x0000000000007309 */ /* 0x000e640000000000 */
[----:B-1----:R-:W-:-:S04]  /*d9a0*/  LOP3.LUT R2, R0, 0xffff, RZ, 0xc0, !PT ;  /* 0x0000ffff00027812 */ /* 0x002fc800078ec0ff */
[----:B------:R-:W-:-:S13]  /*d9b0*/  ISETP.GT.U32.AND P0, PT, R2, 0x4, PT ;  /* 0x000000040200780c */ /* 0x000fda0003f04070 */
[----:B------:R-:W-:-:S04]  /*d9c0*/  @P0 LOP3.LUT R7, RZ, R7, RZ, 0x33, !PT ;  /* 0x00000007ff070212 */ /* 0x000fc800078e33ff */
[----:B------:R-:W-:-:S04]  /*d9d0*/  LOP3.LUT R2, R7, 0xffff, RZ, 0xc0, !PT ;  /* 0x0000ffff07027812 */ /* 0x000fc800078ec0ff */
[C---:B------:R-:W-:Y:S02]  /*d9e0*/  LOP3.LUT P0, RZ, R2.reuse, 0x2, RZ, 0xc0, !PT ;  /* 0x0000000202ff7812 */ /* 0x040fe4000780c0ff */
[C---:B------:R-:W-:Y:S02]  /*d9f0*/  LOP3.LUT R4, R2.reuse, 0xff, RZ, 0xc0, !PT ;  /* 0x000000ff02047812 */ /* 0x040fe400078ec0ff */
[----:B------:R-:W-:-:S04]  /*da00*/  LOP3.LUT P1, R6, R2, 0x1, RZ, 0xc0, !PT ;  /* 0x0000000102067812 */ /* 0x000fc8000782c0ff */
[----:B------:R-:W-:Y:S01]  /*da10*/  R2P PR, R4, 0x7c ;  /* 0x0000007c04007804 */ /* 0x000fe20000000000 */
[----:B------:R-:W-:Y:S01]  /*da20*/  IMAD.MOV R2, RZ, RZ, -R6 ;  /* 0x000000ffff027224 */ /* 0x000fe200078e0a06 */
[----:B------:R-:W-:Y:S02]  /*da30*/  SEL R14, R52, RZ, !P1 ;  /* 0x000000ff340e7207 */ /* 0x000fe40004800000 */
[----:B------:R-:W-:Y:S02]  /*da40*/  SEL R15, R53, RZ, !P1 ;  /* 0x000000ff350f7207 */ /* 0x000fe40004800000 */
[C---:B------:R-:W-:Y:S01]  /*da50*/  @P0 LOP3.LUT R0, R6.reuse, 0x1, RZ, 0x3c, !PT ;  /* 0x0000000106000812 */ /* 0x040fe200078e3cff */
[----:B------:R-:W-:Y:S01]  /*da60*/  @P0 VIADD R6, R6, 0x1 ;  /* 0x0000000106060836 */ /* 0x000fe20000000000 */
[----:B------:R-:W-:Y:S01]  /*da70*/  SEL R17, R51, RZ, !P1 ;  /* 0x000000ff33117207 */ /* 0x000fe20004800000 */
[----:B------:R-:W-:Y:S01]  /*da80*/  @!P0 IMAD.IADD R15, R50, 0x1, R15 ;  /* 0x00000001320f8824 */ /* 0x000fe200078e020f */
[----:B------:R-:W-:-:S02]  /*da90*/  LOP3.LUT P1, RZ, R4, 0x80, RZ, 0xc0, !PT ;  /* 0x0000008004ff7812 */ /* 0x000fc4000782c0ff */
[C---:B------:R-:W-:Y:S01]  /*daa0*/  @!P0 IADD3 R0, PT, PT, -R6.reuse, 0x2, RZ ;  /* 0x0000000206008810 */ /* 0x040fe20007ffe1ff */
[----:B------:R-:W-:Y:S01]  /*dab0*/  @P2 VIADD R6, R6, 0x1 ;  /* 0x0000000106062836 */ /* 0x000fe20000000000 */
[----:B------:R-:W-:Y:S01]  /*dac0*/  LOP3.LUT R53, R2, R53, RZ, 0xc0, !PT ;  /* 0x0000003502357212 */ /* 0x000fe200078ec0ff */
[----:B------:R-:W-:Y:S01]  /*dad0*/  @!P0 IMAD.IADD R17, R48, 0x1, R17 ;  /* 0x0000000130118824 */ /* 0x000fe200078e0211 */
[----:B------:R-:W-:Y:S01]  /*dae0*/  LOP3.LUT R52, R2, R52, RZ, 0xc0, !PT ;  /* 0x0000003402347212 */ /* 0x000fe200078ec0ff */
[----:B------:R-:W-:Y:S01]  /*daf0*/  @P3 VIADD R6, R6, 0x1 ;  /* 0x0000000106063836 */ /* 0x000fe20000000000 */
[----:B------:R-:W-:Y:S01]  /*db00*/  LOP3.LUT R51, R2, R51, RZ, 0xc0, !PT ;  /* 0x0000003302337212 */ /* 0x000fe200078ec0ff */
[----:B------:R-:W-:Y:S01]  /*db10*/  @P0 IMAD.IADD R53, R50, 0x1, R53 ;  /* 0x0000000132350824 */ /* 0x000fe200078e0235 */
[C---:B------:R-:W-:Y:S01]  /*db20*/  @!P0 IADD3 R14, PT, PT, R49.reuse, R14, RZ ;  /* 0x0000000e310e8210 */ /* 0x040fe20007ffe0ff */
[----:B------:R-:W-:Y:S01]  /*db30*/  @P4 VIADD R6, R6, 0x1 ;  /* 0x0000000106064836 */ /* 0x000fe20000000000 */
[----:B------:R-:W-:Y:S01]  /*db40*/  @!P2 IADD3 R17, PT, PT, R8, R17, RZ ;  /* 0x000000110811a210 */ /* 0x000fe20007ffe0ff */
[----:B------:R-:W-:-:S02]  /*db50*/  @P0 IMAD.IADD R52, R49, 0x1, R52 ;  /* 0x0000000131340824 */ /* 0x000fc400078e0234 */
[----:B------:R-:W-:Y:S02]  /*db60*/  @P5 VIADD R6, R6, 0x1 ;  /* 0x0000000106065836 */ /* 0x000fe40000000000 */
[----:B------:R-:W-:Y:S02]  /*db70*/  @P0 IMAD.IADD R51, R48, 0x1, R51 ;  /* 0x0000000130330824 */ /* 0x000fe400078e0233 */
[----:B------:R-:W-:Y:S02]  /*db80*/  @P6 VIADD R6, R6, 0x1 ;  /* 0x0000000106066836 */ /* 0x000fe40000000000 */
[----:B------:R-:W-:Y:S02]  /*db90*/  @P2 IMAD.IADD R53, R3, 0x1, R53 ;  /* 0x0000000103352824 */ /* 0x000fe400078e0235 */
[----:B------:R-:W-:Y:S02]  /*dba0*/  @P2 IMAD.IADD R52, R30, 0x1, R52 ;  /* 0x000000011e342824 */ /* 0x000fe400078e0234 */
[----:B------:R-:W-:-:S02]  /*dbb0*/  @!P2 VIADD R0, R0, 0x1 ;  /* 0x000000010000a836 */ /* 0x000fc40000000000 */
[----:B------:R-:W-:Y:S02]  /*dbc0*/  @!P2 IMAD.IADD R14, R30, 0x1, R14 ;  /* 0x000000011e0ea824 */ /* 0x000fe400078e020e */
[----:B------:R-:W-:Y:S01]  /*dbd0*/  @!P2 IMAD.IADD R15, R3, 0x1, R15 ;  /* 0x00000001030fa824 */ /* 0x000fe200078e020f */
[----:B------:R-:W-:Y:S01]  /*dbe0*/  @!P3 IADD3 R0, PT, PT, R0, 0x1, RZ ;  /* 0x000000010000b810 */ /* 0x000fe20007ffe0ff */
[----:B------:R-:W-:Y:S01]  /*dbf0*/  @P2 IMAD.IADD R51, R8, 0x1, R51 ;  /* 0x0000000108332824 */ /* 0x000fe200078e0233 */
[----:B------:R-:W-:Y:S01]  /*dc00*/  PRMT R8, R64, 0x7610, R8 ;  /* 0x0000761040087816 */ /* 0x000fe20000000008 */
[----:B------:R-:W-:Y:S02]  /*dc10*/  @P1 VIADD R6, R6, 0x1 ;  /* 0x0000000106061836 */ /* 0x000fe40000000000 */
[----:B------:R-:W-:Y:S02]  /*dc20*/  @P3 IMAD.IADD R53, R10, 0x1, R53 ;  /* 0x000000010a353824 */ /* 0x000fe400078e0235 */
[C---:B------:R-:W-:Y:S01]  /*dc30*/  @P3 IMAD.IADD R52, R9.reuse, 0x1, R52 ;  /* 0x0000000109343824 */ /* 0x040fe200078e0234 */
[----:B------:R-:W-:Y:S01]  /*dc40*/  ISETP.NE.AND P0, PT, R6, RZ, PT ;  /* 0x000000ff0600720c */ /* 0x000fe20003f05270 */
[----:B------:R-:W-:Y:S01]  /*dc50*/  @!P3 IMAD.IADD R14, R9, 0x1, R14 ;  /* 0x00000001090eb824 */ /* 0x000fe200078e020e */
[----:B------:R-:W-:Y:S01]  /*dc60*/  PRMT R9, R65, 0x7610, R9 ;  /* 0x0000761041097816 */ /* 0x000fe20000000009 */
[----:B------:R-:W-:Y:S01]  /*dc70*/  @!P3 IMAD.IADD R15, R10, 0x1, R15 ;  /* 0x000000010a0fb824 */ /* 0x000fe200078e020f */
[----:B------:R-:W-:Y:S01]  /*dc80*/  @P4 IADD3 R52, PT, PT, R18, R52, RZ ;  /* 0x0000003412344210 */ /* 0x000fe20007ffe0ff */
[C---:B------:R-:W-:Y:S01]  /*dc90*/  @!P3 IMAD.IADD R17, R11.reuse, 0x1, R17 ;  /* 0x000000010b11b824 */ /* 0x040fe200078e0211 */
[----:B------:R-:W-:Y:S01]  /*dca0*/  PRMT R10, R66, 0x7610, R10 ;  /* 0x00007610420a7816 */ /* 0x000fe2000000000a */
[----:B------:R-:W-:-:S02]  /*dcb0*/  @P3 IMAD.IADD R51, R11, 0x1, R51 ;  /* 0x000000010b333824 */ /* 0x000fc400078e0233 */
[C---:B------:R-:W-:Y:S02]  /*dcc0*/  @P4 IMAD.IADD R53, R19.reuse, 0x1, R53 ;  /* 0x0000000113354824 */ /* 0x040fe400078e0235 */
[----:B------:R-:W-:Y:S02]  /*dcd0*/  @!P4 IMAD.IADD R14, R18, 0x1, R14 ;  /* 0x00000001120ec824 */ /* 0x000fe400078e020e */
[----:B------:R-:W-:Y:S01]  /*dce0*/  @!P4 IMAD.IADD R15, R19, 0x1, R15 ;  /* 0x00000001130fc824 */ /* 0x000fe200078e020f */
[----:B------:R-:W-:Y:S01]  /*dcf0*/  @P5 IADD3 R53, PT, PT, R12, R53, RZ ;  /* 0x000000350c355210 */ /* 0x000fe20007ffe0ff */
[C---:B------:R-:W-:Y:S02]  /*dd00*/  @!P4 IMAD.IADD R17, R20.reuse, 0x1, R17 ;  /* 0x000000011411c824 */ /* 0x040fe400078e0211 */
[----:B------:R-:W-:Y:S02]  /*dd10*/  @P4 IMAD.IADD R51, R20, 0x1, R51 ;  /* 0x0000000114334824 */ /* 0x000fe400078e0233 */
[----:B------:R-:W-:-:S02]  /*dd20*/  @!P4 VIADD R0, R0, 0x1 ;  /* 0x000000010000c836 */ /* 0x000fc40000000000 */
[C---:B------:R-:W-:Y:S02]  /*dd30*/  @!P5 IMAD.IADD R14, R21.reuse, 0x1, R14 ;  /* 0x00000001150ed824 */ /* 0x040fe400078e020e */
[----:B------:R-:W-:Y:S02]  /*dd40*/  @P5 IMAD.IADD R52, R21, 0x1, R52 ;  /* 0x0000000115345824 */ /* 0x000fe400078e0234 */
[----:B------:R-:W-:Y:S02]  /*dd50*/  @!P5 IMAD.IADD R15, R12, 0x1, R15 ;  /* 0x000000010c0fd824 */ /* 0x000fe400078e020f */
[C---:B------:R-:W-:Y:S02]  /*dd60*/  @!P5 IMAD.IADD R17, R13.reuse, 0x1, R17 ;  /* 0x000000010d11d824 */ /* 0x040fe400078e0211 */
[----:B------:R-:W-:Y:S02]  /*dd70*/  @P5 IMAD.IADD R51, R13, 0x1, R51 ;  /* 0x000000010d335824 */ /* 0x000fe400078e0233 */
[----:B------:R-:W-:-:S02]  /*dd80*/  @!P5 VIADD R0, R0, 0x1 ;  /* 0x000000010000d836 */ /* 0x000fc40000000000 */
[C---:B------:R-:W-:Y:S02]  /*dd90*/  @P6 IMAD.IADD R53, R23.reuse, 0x1, R53 ;  /* 0x0000000117356824 */ /* 0x040fe400078e0235 */
[C---:B------:R-:W-:Y:S02]  /*dda0*/  @!P6 IMAD.IADD R14, R22.reuse, 0x1, R14 ;  /* 0x00000001160ee824 */ /* 0x040fe400078e020e */
[----:B------:R-:W-:Y:S01]  /*ddb0*/  @P6 IMAD.IADD R52, R22, 0x1, R52 ;  /* 0x0000000116346824 */ /* 0x000fe200078e0234 */
[----:B------:R-:W-:Y:S01]  /*ddc0*/  @P1 IADD3 R53, PT, PT, R26, R53, RZ ;  /* 0x000000351a351210 */ /* 0x000fe20007ffe0ff */
[----:B------:R-:W-:Y:S02]  /*ddd0*/  @!P6 IMAD.IADD R15, R23, 0x1, R15 ;  /* 0x00000001170fe824 */ /* 0x000fe400078e020f */
[C---:B------:R-:W-:Y:S02]  /*dde0*/  @!P6 IMAD.IADD R17, R24.reuse, 0x1, R17 ;  /* 0x000000011811e824 */ /* 0x040fe400078e0211 */
[----:B------:R-:W-:-:S02]  /*ddf0*/  @P6 IMAD.IADD R51, R24, 0x1, R51 ;  /* 0x0000000118336824 */ /* 0x000fc400078e0233 */
[----:B------:R-:W-:Y:S02]  /*de00*/  @!P6 VIADD R0, R0, 0x1 ;  /* 0x000000010000e836 */ /* 0x000fe40000000000 */
[C---:B------:R-:W-:Y:S02]  /*de10*/  @!P1 IMAD.IADD R14, R25.reuse, 0x1, R14 ;  /* 0x00000001190e9824 */ /* 0x040fe400078e020e */
[----:B------:R-:W-:Y:S02]  /*de20*/  @P1 IMAD.IADD R52, R25, 0x1, R52 ;  /* 0x0000000119341824 */ /* 0x000fe400078e0234 */
[----:B------:R-:W-:Y:S02]  /*de30*/  @!P1 IMAD.IADD R15, R26, 0x1, R15 ;  /* 0x000000011a0f9824 */ /* 0x000fe400078e020f */
[C---:B------:R-:W-:Y:S02]  /*de40*/  @!P1 IMAD.IADD R17, R27.reuse, 0x1, R17 ;  /* 0x000000011b119824 */ /* 0x040fe400078e0211 */
[----:B------:R-:W-:-:S02]  /*de50*/  @P1 IMAD.IADD R51, R27, 0x1, R51 ;  /* 0x000000011b331824 */ /* 0x000fc400078e0233 */
[----:B------:R-:W-:Y:S01]  /*de60*/  @!P1 VIADD R0, R0, 0x1 ;  /* 0x0000000100009836 */ /* 0x000fe20000000000 */
[----:B------:R-:W-:Y:S06]  /*de70*/  @!P0 BRA `(.L_x_176) ;  /* 0x0000000400608947 */ /* 0x000fec0003800000 */
[----:B------:R-:W-:Y:S02]  /*de80*/  ISETP.NE.AND P0, PT, R0, RZ, PT ;  /* 0x000000ff0000720c */ /* 0x000fe40003f05270 */
[----:B------:R-:W-:Y:S02]  /*de90*/  PRMT R64, R64, 0x7632, R64 ;  /* 0x0000763240407816 */ /* 0x000fe40000000040 */
[----:B------:R-:W-:Y:S02]  /*dea0*/  PRMT R65, R65, 0x7632, R65 ;  /* 0x0000763241417816 */ /* 0x000fe40000000041 */
[----:B------:R-:W-:Y:S02]  /*deb0*/  PRMT R66, R66, 0x7632, R66 ;  /* 0x0000763242427816 */ /* 0x000fe40000000042 */
[----:B------:R-:W-:Y:S02]  /*dec0*/  PRMT R8, R64, 0x7632, R8 ;  /* 0x0000763240087816 */ /* 0x000fe40000000008 */
[----:B------:R-:W-:-:S02]  /*ded0*/  PRMT R9, R65, 0x7632, R9 ;  /* 0x0000763241097816 */ /* 0x000fc40000000009 */
[----:B------:R-:W-:Y:S01]  /*dee0*/  PRMT R10, R66, 0x7632, R10 ;  /* 0x00007632420a7816 */ /* 0x000fe2000000000a */
[----:B------:R-:W-:Y:S06]  /*def0*/  @!P0 BRA `(.L_x_176) ;  /* 0x0000000400408947 */ /* 0x000fec0003800000 */
[----:B------:R-:W1:Y:S08]  /*df00*/  I2F.U32.RP R8, R6 ;  /* 0x0000000600087306 */ /* 0x000e700000209000 */
[----:B------:R-:W3:Y:S08]  /*df10*/  I2F.U32.RP R9, R0 ;  /* 0x0000000000097306 */ /* 0x000ef00000209000 */
[----:B-1----:R-:W1:Y:S08]  /*df20*/  MUFU.RCP R8, R8 ;  /* 0x0000000800087308 */ /* 0x002e700000001000 */
[----:B---3--:R-:W3:Y:S01]  /*df30*/  MUFU.RCP R9, R9 ;  /* 0x0000000900097308 */ /* 0x008ee20000001000 */
[----:B-1----:R-:W-:-:S07]  /*df40*/  VIADD R2, R8, 0xffffffe ;  /* 0x0ffffffe08027836 */ /* 0x002fce0000000000 */
[----:B------:R1:W4:Y:S01]  /*df50*/  F2I.FTZ.U32.TRUNC.NTZ R3, R2 ;  /* 0x0000000200037305 */ /* 0x000322000021f000 */
[----:B---3--:R-:W-:-:S07]  /*df60*/  VIADD R4, R9, 0xffffffe ;  /* 0x0ffffffe09047836 */ /* 0x008fce0000000000 */
[----:B------:R3:W0:Y:S01]  /*df70*/  F2I.FTZ.U32.TRUNC.NTZ R5, R4 ;  /* 0x0000000400057305 */ /* 0x000622000021f000 */
[----:B-1----:R-:W-:Y:S02]  /*df80*/  IMAD.MOV.U32 R2, RZ, RZ, RZ ;  /* 0x000000ffff027224 */ /* 0x002fe400078e00ff */
[----:B----4-:R-:W-:Y:S02]  /*df90*/  IMAD.MOV R11, RZ, RZ, -R3 ;  /* 0x000000ffff0b7224 */ /* 0x010fe400078e0a03 */
[----:B---3--:R-:W-:Y:S02]  /*dfa0*/  IMAD.MOV.U32 R4, RZ, RZ, RZ ;  /* 0x000000ffff047224 */ /* 0x008fe400078e00ff */
[----:B------:R-:W-:-:S04]  /*dfb0*/  IMAD R11, R11, R6, RZ ;  /* 0x000000060b0b7224 */ /* 0x000fc800078e02ff */
[----:B------:R-:W-:-:S04]  /*dfc0*/  IMAD.HI.U32 R10, R3, R11, R2 ;  /* 0x0000000b030a7227 */ /* 0x000fc800078e0002 */
[----:B0-----:R-:W-:Y:S02]  /*dfd0*/  IMAD.MOV R13, RZ, RZ, -R5 ;  /* 0x000000ffff0d7224 */ /* 0x001fe400078e0a05 */
[----:B------:R-:W-:-:S04]  /*dfe0*/  IMAD.HI.U32 R3, R10, R52, RZ ;  /* 0x000000340a037227 */ /* 0x000fc800078e00ff */
[----:B------:R-:W-:Y:S01]  /*dff0*/  IMAD.HI.U32 R9, R10, R53, RZ ;  /* 0x000000350a097227 */ /* 0x000fe200078e00ff */
[----:B------:R-:W-:-:S03]  /*e000*/  IADD3 R11, PT, PT, -R3, RZ, RZ ;  /* 0x000000ff030b7210 */ /* 0x000fc60007ffe1ff */
[----:B------:R-:W-:Y:S02]  /*e010*/  IMAD R13, R13, R0, RZ ;  /* 0x000000000d0d7224 */ /* 0x000fe400078e02ff */
[----:B------:R-:W-:Y:S02]  /*e020*/  IMAD.MOV R8, RZ, RZ, -R9 ;  /* 0x000000ffff087224 */ /* 0x000fe400078e0a09 */
[----:B------:R-:W-:-:S04]  /*e030*/  IMAD.HI.U32 R4, R5, R13, R4 ;  /* 0x0000000d05047227 */ /* 0x000fc800078e0004 */
[C---:B------:R-:W-:Y:S02]  /*e040*/  IMAD R5, R6.reuse, R11, R52 ;  /* 0x0000000b06057224 */ /* 0x040fe400078e0234 */
[----:B------:R-:W-:Y:S02]  /*e050*/  IMAD R53, R6, R8, R53 ;  /* 0x0000000806357224 */ /* 0x000fe400078e0235 */
[----:B------:R-:W-:Y:S01]  /*e060*/  IMAD.HI.U32 R11, R10, R51, RZ ;  /* 0x000000330a0b7227 */ /* 0x000fe200078e00ff */
[-C--:B------:R-:W-:Y:S02]  /*e070*/  ISETP.GE.U32.AND P6, PT, R5, R6.reuse, PT ;  /* 0x000000060500720c */ /* 0x080fe40003fc6070 */
[----:B------:R-:W-:Y:S01]  /*e080*/  ISETP.GE.U32.AND P3, PT, R53, R6, PT ;  /* 0x000000063500720c */ /* 0x000fe20003f66070 */
[----:B------:R-:W-:-:S04]  /*e090*/  IMAD.HI.U32 R2, R4, R14, RZ ;  /* 0x0000000e04027227 */ /* 0x000fc800078e00ff */
[----:B------:R-:W-:-:S04]  /*e0a0*/  IMAD.HI.U32 R8, R4, R15, RZ ;  /* 0x0000000f04087227 */ /* 0x000fc800078e00ff */
[----:B------:R-:W-:Y:S02]  /*e0b0*/  IMAD.MOV R10, RZ, RZ, -R11 ;  /* 0x000000ffff0a7224 */ /* 0x000fe400078e0a0b */
[----:B------:R-:W-:-:S04]  /*e0c0*/  IMAD.HI.U32 R4, R4, R17, RZ ;  /* 0x0000001104047227 */ /* 0x000fc800078e00ff */
[----:B------:R-:W-:Y:S02]  /*e0d0*/  IMAD R51, R6, R10, R51 ;  /* 0x0000000a06337224 */ /* 0x000fe400078e0233 */
[----:B------:R-:W-:Y:S02]  /*e0e0*/  IMAD.MOV R13, RZ, RZ, -R2 ;  /* 0x000000ffff0d7224 */ /* 0x000fe400078e0a02 */
[----:B------:R-:W-:Y:S01]  /*e0f0*/  IMAD.MOV R12, RZ, RZ, -R8 ;  /* 0x000000ffff0c7224 */ /* 0x000fe200078e0a08 */
[----:B------:R-:W-:Y:S01]  /*e100*/  ISETP.GE.U32.AND P5, PT, R51, R6, PT ;  /* 0x000000063300720c */ /* 0x000fe20003fa6070 */
[----:B------:R-:W-:Y:S02]  /*e110*/  IMAD.MOV R10, RZ, RZ, -R4 ;  /* 0x000000ffff0a7224 */ /* 0x000fe400078e0a04 */
[C---:B------:R-:W-:Y:S02]  /*e120*/  IMAD R13, R0.reuse, R13, R14 ;  /* 0x0000000d000d7224 */ /* 0x040fe400078e020e */
[----:B------:R-:W-:-:S02]  /*e130*/  IMAD R15, R0, R12, R15 ;  /* 0x0000000c000f7224 */ /* 0x000fc400078e020f */
[----:B------:R-:W-:Y:S01]  /*e140*/  IMAD R17, R0, R10, R17 ;  /* 0x0000000a00117224 */ /* 0x000fe200078e0211 */
[-C--:B------:R-:W-:Y:S01]  /*e150*/  ISETP.GE.U32.AND P2, PT, R13, R0.reuse, PT ;  /* 0x000000000d00720c */ /* 0x080fe20003f46070 */
[--C-:B------:R-:W-:Y:S01]  /*e160*/  @P6 IMAD.IADD R5, R5, 0x1, -R6.reuse ;  /* 0x0000000105056824 */ /* 0x100fe200078e0a06 */
[-C--:B------:R-:W-:Y:S01]  /*e170*/  ISETP.GE.U32.AND P1, PT, R15, R0.reuse, PT ;  /* 0x000000000f00720c */ /* 0x080fe20003f26070 */
[----:B------:R-:W-:Y:S01]  /*e180*/  @P3 IMAD.IADD R53, R53, 0x1, -R6 ;  /* 0x0000000135353824 */ /* 0x000fe200078e0a06 */
[----:B------:R-:W-:Y:S01]  /*e190*/  ISETP.GE.U32.AND P0, PT, R17, R0, PT ;  /* 0x000000001100720c */ /* 0x000fe20003f06070 */
[----:B------:R-:W-:Y:S01]  /*e1a0*/  @P6 VIADD R3, R3, 0x1 ;  /* 0x0000000103036836 */ /* 0x000fe20000000000 */
[-C--:B------:R-:W-:Y:S01]  /*e1b0*/  ISETP.GE.U32.AND P4, PT, R5, R6.reuse, PT ;  /* 0x000000060500720c */ /* 0x080fe20003f86070 */
[----:B------:R-:W-:Y:S01]  /*e1c0*/  @P3 VIADD R9, R9, 0x1 ;  /* 0x0000000109093836 */ /* 0x000fe20000000000 */
[-C--:B------:R-:W-:Y:S01]  /*e1d0*/  ISETP.GE.U32.AND P6, PT, R53, R6.reuse, PT ;  /* 0x000000063500720c */ /* 0x080fe20003fc6070 */
[----:B------:R-:W-:Y:S01]  /*e1e0*/  @P5 VIADD R11, R11, 0x1 ;  /* 0x000000010b0b5836 */ /* 0x000fe20000000000 */
[----:B------:R-:W-:-:S02]  /*e1f0*/  @P5 IADD3 R51, PT, PT, R51, -R6, RZ ;  /* 0x8000000633335210 */ /* 0x000fc40007ffe0ff */
[-C--:B------:R-:W-:Y:S01]  /*e200*/  LOP3.LUT R5, RZ, R0.reuse, RZ, 0x33, !PT ;  /* 0x00000000ff057212 */ /* 0x080fe200078e33ff */
[--C-:B------:R-:W-:Y:S02]  /*e210*/  @P2 IMAD.IADD R13, R13, 0x1, -R0.reuse ;  /* 0x000000010d0d2824 */ /* 0x100fe400078e0a00 */
[--C-:B------:R-:W-:Y:S02]  /*e220*/  @P1 IMAD.IADD R15, R15, 0x1, -R0.reuse ;  /* 0x000000010f0f1824 */ /* 0x100fe400078e0a00 */
[----:B------:R-:W-:Y:S01]  /*e230*/  @P0 IMAD.IADD R17, R17, 0x1, -R0 ;  /* 0x0000000111110824 */ /* 0x000fe200078e0a00 */
[----:B------:R-:W-:Y:S01]  /*e240*/  ISETP.GE.U32.AND P3, PT, R13, R0, PT ;  /* 0x000000000d00720c */ /* 0x000fe20003f66070 */
[----:B------:R-:W-:Y:S01]  /*e250*/  @P4 VIADD R3, R3, 0x1 ;  /* 0x0000000103034836 */ /* 0x000fe20000000000 */
[----:B------:R-:W-:Y:S01]  /*e260*/  ISETP.GE.U32.AND P4, PT, R51, R6, PT ;  /* 0x000000063300720c */ /* 0x000fe20003f86070 */
[----:B------:R-:W-:Y:S01]  /*e270*/  @P6 VIADD R9, R9, 0x1 ;  /* 0x0000000109096836 */ /* 0x000fe20000000000 */
[-C--:B------:R-:W-:Y:S01]  /*e280*/  ISETP.GE.U32.AND P6, PT, R15, R0.reuse, PT ;  /* 0x000000000f00720c */ /* 0x080fe20003fc6070 */
[----:B------:R-:W-:Y:S01]  /*e290*/  @P2 VIADD R2, R2, 0x1 ;  /* 0x0000000102022836 */ /* 0x000fe20000000000 */
[----:B------:R-:W-:Y:S01]  /*e2a0*/  ISETP.GE.U32.AND P5, PT, R17, R0, PT ;  /* 0x000000001100720c */ /* 0x000fe20003fa6070 */
[----:B------:R-:W-:Y:S01]  /*e2b0*/  @P1 VIADD R8, R8, 0x1 ;  /* 0x0000000108081836 */ /* 0x000fe20000000000 */
[----:B------:R-:W-:-:S02]  /*e2c0*/  @P0 IADD3 R4, PT, PT, R4, 0x1, RZ ;  /* 0x0000000104040810 */ /* 0x000fc40007ffe0ff */
[----:B------:R-:W-:Y:S02]  /*e2d0*/  ISETP.NE.U32.AND P2, PT, R6, RZ, PT ;  /* 0x000000ff0600720c */ /* 0x000fe40003f45070 */
[----:B------:R-:W-:Y:S01]  /*e2e0*/  LOP3.LUT R6, RZ, R6, RZ, 0x33, !PT ;  /* 0x00000006ff067212 */ /* 0x000fe200078e33ff */
[----:B------:R-:W-:Y:S01]  /*e2f0*/  @P3 VIADD R2, R2, 0x1 ;  /* 0x0000000102023836 */ /* 0x000fe20000000000 */
[----:B------:R-:W-:Y:S01]  /*e300*/  ISETP.NE.U32.AND P1, PT, R0, RZ, PT ;  /* 0x000000ff0000720c */ /* 0x000fe20003f25070 */
[----:B------:R-:W-:Y:S01]  /*e310*/  @P4 VIADD R11, R11, 0x1 ;  /* 0x000000010b0b4836 */ /* 0x000fe20000000000 */
[----:B------:R-:W-:Y:S01]  /*e320*/  SEL R3, R6, R3, !P2 ;  /* 0x0000000306037207 */ /* 0x000fe20005000000 */
[----:B------:R-:W-:Y:S01]  /*e330*/  @P6 VIADD R8, R8, 0x1 ;  /* 0x0000000108086836 */ /* 0x000fe20000000000 */
[----:B------:R-:W-:Y:S01]  /*e340*/  SEL R9, R6, R9, !P2 ;  /* 0x0000000906097207 */ /* 0x000fe20005000000 */
[----:B------:R-:W-:Y:S01]  /*e350*/  @P5 VIADD R4, R4, 0x1 ;  /* 0x0000000104045836 */ /* 0x000fe20000000000 */
[----:B------:R-:W-:-:S02]  /*e360*/  SEL R6, R6, R11, !P2 ;  /* 0x0000000b06067207 */ /* 0x000fc40005000000 */
[C---:B------:R-:W-:Y:S02]  /*e370*/  SEL R2, R5.reuse, R2, !P1 ;  /* 0x0000000205027207 */ /* 0x040fe40004800000 */
[C---:B------:R-:W-:Y:S02]  /*e380*/  SEL R0, R5.reuse, R8, !P1 ;  /* 0x0000000805007207 */ /* 0x040fe40004800000 */
[----:B------:R-:W-:Y:S02]  /*e390*/  SEL R4, R5, R4, !P1 ;  /* 0x0000000405047207 */ /* 0x000fe40004800000 */
[----:B------:R-:W-:Y:S02]  /*e3a0*/  PRMT R65, R9, 0x7610, R65 ;  /* 0x0000761009417816 */ /* 0x000fe40000000041 */
[----:B------:R-:W-:Y:S02]  /*e3b0*/  PRMT R64, R3, 0x7610, R64 ;  /* 0x0000761003407816 */ /* 0x000fe40000000040 */
[----:B------:R-:W-:-:S02]  /*e3c0*/  PRMT R66, R6, 0x7610, R66 ;  /* 0x0000761006427816 */ /* 0x000fc40000000042 */
[----:B------:R-:W-:Y:S02]  /*e3d0*/  PRMT R8, R2, 0x7610, R8 ;  /* 0x0000761002087816 */ /* 0x000fe40000000008 */
[----:B------:R-:W-:Y:S02]  /*e3e0*/  PRMT R9, R0, 0x7610, R9 ;  /* 0x0000761000097816 */ /* 0x000fe40000000009 */
[----:B------:R-:W-:-:S07]  /*e3f0*/  PRMT R10, R4, 0x7610, R10 ;  /* 0x00007610040a7816 */ /* 0x000fce000000000a */
.L_x_176:
[----:B--2---:R-:W-:Y:S05]  /*e400*/  BSYNC.RECONVERGENT B0 ;  /* 0x0000000000007941 */ /* 0x004fea0003800200 */
.L_x_175:
[----:B------:R-:W1:Y:S01]  /*e410*/  LDCU.64 UR4, c[0x0][0x3c8] ;  /* 0x00007900ff0477ac */ /* 0x000e620008000a00 */
[C---:B------:R-:W-:Y:S01]  /*e420*/  IMAD R4, R54.reuse, 0x3, RZ ;  /* 0x0000000336047824 */ /* 0x040fe200078e02ff */
[----:B------:R-:W2:Y:S04]  /*e430*/  LDCU.128 UR12, c[0x0][0x3d0] ;  /* 0x00007a00ff0c77ac */ /* 0x000ea80008000c00 */
[----:B------:R-:W-:Y:S02]  /*e440*/  SHF.R.S32.HI R0, RZ, 0x1f, R4 ;  /* 0x0000001fff007819 */ /* 0x000fe40000011404 */
[----:B-1----:R-:W-:Y:S02]  /*e450*/  IADD3 R54, P0, PT, R54, UR4, RZ ;  /* 0x0000000436367c10 */ /* 0x002fe4000ff1e0ff */
[----:B--2---:R-:W-:-:S02]  /*e460*/  IADD3 R2, P1, PT, R4, UR12, RZ ;  /* 0x0000000c04027c10 */ /* 0x004fc4000ff3e0ff */
[----:B------:R-:W-:Y:S02]  /*e470*/  IADD3.X R55, PT, PT, R67, UR5, RZ, P0, !PT ;  /* 0x0000000543377c10 */ /* 0x000fe400087fe4ff */
[----:B------:R-:W-:Y:S02]  /*e480*/  IADD3 R4, P0, PT, R4, UR14, RZ ;  /* 0x0000000e04047c10 */ /* 0x000fe4000ff1e0ff */
[C---:B------:R-:W-:Y:S01]  /*e490*/  IADD3.X R3, PT, PT, R0.reuse, UR13, RZ, P1, !PT ;  /* 0x0000000d00037c10 */ /* 0x040fe20008ffe4ff */
[----:B------:R-:W-:Y:S01]  /*e4a0*/  STG.E.U8 desc[UR10][R54.64], R7 ;  /* 0x0000000736007986 */ /* 0x000fe2000c10110a */
[----:B------:R-:W-:-:S03]  /*e4b0*/  IADD3.X R5, PT, PT, R0, UR15, RZ, P0, !PT ;  /* 0x0000000f00057c10 */ /* 0x000fc600087fe4ff */
[----:B------:R-:W-:Y:S04]  /*e4c0*/  STG.E.U8 desc[UR10][R2.64], R64 ;  /* 0x0000004002007986 */ /* 0x000fe8000c10110a */
[----:B------:R-:W-:Y:S04]  /*e4d0*/  STG.E.U8 desc[UR10][R2.64+0x1], R65 ;  /* 0x0000014102007986 */ /* 0x000fe8000c10110a */
[----:B------:R-:W-:Y:S04]  /*e4e0*/  STG.E.U8 desc[UR10][R2.64+0x2], R66 ;  /* 0x0000024202007986 */ /* 0x000fe8000c10110a */
[----:B------:R-:W-:Y:S04]  /*e4f0*/  STG.E.U8 desc[UR10][R4.64], R8 ;  /* 0x0000000804007986 */ /* 0x000fe8000c10110a */
[----:B------:R-:W-:Y:S04]  /*e500*/  STG.E.U8 desc[UR10][R4.64+0x1], R9 ;  /* 0x0000010904007986 */ /* 0x000fe8000c10110a */
[----:B------:R-:W-:Y:S01]  /*e510*/  STG.E.U8 desc[UR10][R4.64+0x2], R10 ;  /* 0x0000020a04007986 */ /* 0x000fe2000c10110a */
[----:B------:R-:W-:Y:S05]  /*e520*/  EXIT ;  /* 0x000000000000794d */ /* 0x000fea0003800000 */
.L_x_154:
[----:B------:R-:W-:Y:S01]  /*e530*/  LOP3.LUT R2, R2, 0xff, RZ, 0xc0, !PT ;  /* 0x000000ff02027812 */ /* 0x000fe200078ec0ff */
[----:B------:R-:W2:Y:S01]  /*e540*/  LDCU.128 UR4, c[0x0][0x3d0] ;  /* 0x00007a00ff0477ac */ /* 0x000ea20008000c00 */
[----:B------:R-:W-:Y:S01]  /*e550*/  LOP3.LUT R0, R0, 0xff, RZ, 0xc0, !PT ;  /* 0x000000ff00007812 */ /* 0x000fe200078ec0ff */
[----:B------:R-:W-:Y:S01]  /*e560*/  IMAD R4, R54, 0x3, RZ ;  /* 0x0000000336047824 */ /* 0x000fe200078e02ff */
[----:B------:R-:W-:Y:S01]  /*e570*/  IADD3 R31, PT, PT, R31, R53, R50 ;  /* 0x000000351f1f7210 */ /* 0x000fe20007ffe032 */
[----:B------:R-:W3:Y:S01]  /*e580*/  LDCU.64 UR8, c[0x0][0x3c8] ;  /* 0x00007900ff0877ac */ /* 0x000ee20008000a00 */
[----:B------:R-:W-:Y:S01]  /*e590*/  IADD3 R2, PT, PT, R2, R52, R49 ;  /* 0x0000003402027210 */ /* 0x000fe20007ffe031 */
[----:B------:R-:W-:Y:S01]  /*e5a0*/  IMAD.IADD R22, R22, 0x1, R25 ;  /* 0x0000000116167824 */ /* 0x000fe200078e0219 */
[----:B------:R-:W-:Y:S01]  /*e5b0*/  IADD3 R0, PT, PT, R8, R51, R0 ;  /* 0x0000003308007210 */ /* 0x000fe20007ffe000 */
[----:B------:R-:W-:Y:S01]  /*e5c0*/  IMAD.IADD R23, R23, 0x1, R26 ;  /* 0x0000000117177824 */ /* 0x000fe200078e021a */
[----:B------:R-:W-:Y:S01]  /*e5d0*/  IADD3 R31, PT, PT, R19, R31, R10 ;  /* 0x0000001f131f7210 */ /* 0x000fe20007ffe00a */
[----:B------:R-:W-:Y:S01]  /*e5e0*/  IMAD.IADD R24, R24, 0x1, R27 ;  /* 0x0000000118187824 */ /* 0x000fe200078e021b */
[----:B------:R-:W-:-:S02]  /*e5f0*/  IADD3 R2, PT, PT, R18, R2, R9 ;  /* 0x0000000212027210 */ /* 0x000fc40007ffe009 */
[----:B------:R-:W-:Y:S01]  /*e600*/  IADD3 R0, PT, PT, R20, R0, R11 ;  /* 0x0000000014007210 */ /* 0x000fe20007ffe00b */
[----:B------:R-:W-:Y:S01]  /*e610*/  IMAD.IADD R31, R12, 0x1, R31 ;  /* 0x000000010c1f7824 */ /* 0x000fe200078e021f */
[----:B------:R-:W-:Y:S01]  /*e620*/  SHF.R.S32.HI R5, RZ, 0x1f, R4 ;  /* 0x0000001fff057819 */ /* 0x000fe20000011404 */
[----:B------:R-:W-:Y:S01]  /*e630*/  IMAD.IADD R2, R21, 0x1, R2 ;  /* 0x0000000115027824 */ /* 0x000fe200078e0202 */
[----:B------:R-:W-:Y:S02]  /*e640*/  IADD3 R0, PT, PT, R13, R0, RZ ;  /* 0x000000000d007210 */ /* 0x000fe40007ffe0ff */
[----:B------:R-:W-:Y:S02]  /*e650*/  LOP3.LUT R31, R31, 0xffff, RZ, 0xc0, !PT ;  /* 0x0000ffff1f1f7812 */ /* 0x000fe400078ec0ff */
[----:B------:R-:W-:Y:S02]  /*e660*/  LOP3.LUT R3, R2, 0xffff, RZ, 0xc0, !PT ;  /* 0x0000ffff02037812 */ /* 0x000fe400078ec0ff */
[----:B------:R-:W-:Y:S01]  /*e670*/  LOP3.LUT R0, R0, 0xffff, RZ, 0xc0, !PT ;  /* 0x0000ffff00007812 */ /* 0x000fe200078ec0ff */
[----:B------:R-:W-:Y:S01]  /*e680*/  IMAD R9, R31, 0x2aab, RZ ;  /* 0x00002aab1f097824 */ /* 0x000fe200078e02ff */
[C---:B--2---:R-:W-:Y:S01]  /*e690*/  IADD3 R2, P0, PT, R4.reuse, UR4, RZ ;  /* 0x0000000404027c10 */ /* 0x044fe2000ff1e0ff */
[----:B------:R-:W-:Y:S01]  /*e6a0*/  IMAD R7, R3, 0x2aab, RZ ;  /* 0x00002aab03077824 */ /* 0x000fe200078e02ff */
[----:B------:R-:W-:Y:S01]  /*e6b0*/  IADD3 R4, P1, PT, R4, UR6, RZ ;  /* 0x0000000604047c10 */ /* 0x000fe2000ff3e0ff */
[----:B------:R-:W-:Y:S01]  /*e6c0*/  IMAD R0, R0, 0x2aab, RZ ;  /* 0x00002aab00007824 */ /* 0x000fe200078e02ff */
[----:B------:R-:W-:-:S02]  /*e6d0*/  IADD3.X R3, PT, PT, R5, UR5, RZ, P0, !PT ;  /* 0x0000000505037c10 */ /* 0x000fc400087fe4ff */
[----:B------:R-:W-:Y:S02]  /*e6e0*/  LOP3.LUT R13, R22, 0xffff, RZ, 0xc0, !PT ;  /* 0x0000ffff160d7812 */ /* 0x000fe400078ec0ff */
[----:B-1----:R-:W-:Y:S02]  /*e6f0*/  LOP3.LUT R15, R23, 0xffff, RZ, 0xc0, !PT ;  /* 0x0000ffff170f7812 */ /* 0x002fe400078ec0ff */
[----:B------:R-:W-:Y:S02]  /*e700*/  LOP3.LUT R17, R24, 0xffff, RZ, 0xc0, !PT ;  /* 0x0000ffff18117812 */ /* 0x000fe400078ec0ff */
[----:B---3--:R-:W-:Y:S02]  /*e710*/  IADD3 R54, P0, PT, R54, UR8, RZ ;  /* 0x0000000836367c10 */ /* 0x008fe4000ff1e0ff */
[----:B------:R-:W-:Y:S02]  /*e720*/  SHF.R.U32.HI R9, RZ, 0x10, R9 ;  /* 0x00000010ff097819 */ /* 0x000fe40000011609 */
[----:B------:R-:W-:-:S02]  /*e730*/  SHF.R.U32.HI R7, RZ, 0x10, R7 ;  /* 0x00000010ff077819 */ /* 0x000fc40000011607 */
[----:B------:R-:W-:Y:S01]  /*e740*/  SHF.R.U32.HI R11, RZ, 0x10, R0 ;  /* 0x00000010ff0b7819 */ /* 0x000fe20000011600 */
[----:B------:R-:W-:Y:S01]  /*e750*/  STG.E.U8 desc[UR10][R2.64+0x1], R9 ;  /* 0x0000010902007986 */ /* 0x000fe2000c10110a */
[----:B------:R-:W-:Y:S02]  /*e760*/  IADD3.X R5, PT, PT, R5, UR7, RZ, P1, !PT ;  /* 0x0000000705057c10 */ /* 0x000fe40008ffe4ff */
[----:B------:R-:W-:Y:S01]  /*e770*/  SHF.R.U32.HI R13, RZ, 0x1, R13 ;  /* 0x00000001ff0d7819 */ /* 0x000fe2000001160d */
[----:B------:R-:W-:Y:S01]  /*e780*/  STG.E.U8 desc[UR10][R2.64], R7 ;  /* 0x0000000702007986 */ /* 0x000fe2000c10110a */
[----:B------:R-:W-:Y:S02]  /*e790*/  SHF.R.U32.HI R15, RZ, 0x1, R15 ;  /* 0x00000001ff0f7819 */ /* 0x000fe4000001160f */
[----:B------:R-:W-:Y:S01]  /*e7a0*/  SHF.R.U32.HI R17, RZ, 0x1, R17 ;  /* 0x00000001ff117819 */ /* 0x000fe20000011611 */
[----:B------:R-:W-:Y:S01]  /*e7b0*/  STG.E.U8 desc[UR10][R2.64+0x2], R11 ;  /* 0x0000020b02007986 */ /* 0x000fe2000c10110a */
[----:B------:R-:W-:-:S03]  /*e7c0*/  IADD3.X R55, PT, PT, R67, UR9, RZ, P0, !PT ;  /* 0x0000000943377c10 */ /* 0x000fc600087fe4ff */
[----:B------:R-:W-:Y:S04]  /*e7d0*/  STG.E.U8 desc[UR10][R4.64], R13 ;  /* 0x0000000d04007986 */ /* 0x000fe8000c10110a */
[----:B------:R-:W-:Y:S04]  /*e7e0*/  STG.E.U8 desc[UR10][R4.64+0x1], R15 ;  /* 0x0000010f04007986 */ /* 0x000fe8000c10110a */
[----:B------:R-:W-:Y:S04]  /*e7f0*/  STG.E.U8 desc[UR10][R4.64+0x2], R17 ;  /* 0x0000021104007986 */ /* 0x000fe8000c10110a */
[----:B------:R-:W-:Y:S01]  /*e800*/  STG.E.U8 desc[UR10][R54.64], RZ ;  /* 0x000000ff36007986 */ /* 0x000fe2000c10110a */
[----:B------:R-:W-:Y:S05]  /*e810*/  EXIT ;  /* 0x000000000000794d */ /* 0x000fea0003800000 */
        .weak           $__internal_2_$__cuda_sm20_div_rn_f64_full
        .type           $__internal_2_$__cuda_sm20_div_rn_f64_full,@function
        .size           $__internal_2_$__cuda_sm20_div_rn_f64_full,($__internal_3_$__cuda_sm20_div_u16 - $__internal_2_$__cuda_sm20_div_rn_f64_full)
$__internal_2_$__cuda_sm20_div_rn_f64_full:
[C---:B------:R-:W-:Y:S01]  /*e820*/  FSETP.GEU.AND P1, PT, |R29|.reuse, 1.469367938527859385e-39, PT ;  /* 0x001000001d00780b */ /* 0x040fe20003f2e200 */
[----:B------:R-:W-:Y:S01]  /*e830*/  IMAD.MOV.U32 R40, RZ, RZ, 0x1 ;  /* 0x00000001ff287424 */ /* 0x000fe200078e00ff */
[----:B------:R-:W-:Y:S01]  /*e840*/  LOP3.LUT R46, R29, 0x800fffff, RZ, 0xc0, !PT ;  /* 0x800fffff1d2e7812 */ /* 0x000fe200078ec0ff */
[----:B------:R-:W-:Y:S01]  /*e850*/  IMAD.MOV.U32 R55, RZ, RZ, 0x1ca00000 ;  /* 0x1ca00000ff377424 */ /* 0x000fe200078e00ff */
[C---:B------:R-:W-:Y:S01]  /*e860*/  FSETP.GEU.AND P4, PT, |R37|.reuse, 1.469367938527859385e-39, PT ;  /* 0x001000002500780b */ /* 0x040fe20003f8e200 */
[----:B------:R-:W-:Y:S01]  /*e870*/  IMAD.MOV.U32 R44, RZ, RZ, R36 ;  /* 0x000000ffff2c7224 */ /* 0x000fe200078e0024 */
[----:B------:R-:W-:Y:S01]  /*e880*/  LOP3.LUT R47, R46, 0x3ff00000, RZ, 0xfc, !PT ;  /* 0x3ff000002e2f7812 */ /* 0x000fe200078efcff */
[----:B------:R-:W-:Y:S01]  /*e890*/  IMAD.MOV.U32 R46, RZ, RZ, R28 ;  /* 0x000000ffff2e7224 */ /* 0x000fe200078e001c */
[----:B------:R-:W-:Y:S01]  /*e8a0*/  LOP3.LUT R31, R37, 0x7ff00000, RZ, 0xc0, !PT ;  /* 0x7ff00000251f7812 */ /* 0x000fe200078ec0ff */
[----:B------:R-:W-:Y:S01]  /*e8b0*/  BSSY.RECONVERGENT B0, `(.L_x_177) ;  /* 0x000004e000007945 */ /* 0x000fe20003800200 */
[----:B------:R-:W-:-:S03]  /*e8c0*/  LOP3.LUT R86, R29, 0x7ff00000, RZ, 0xc0, !PT ;  /* 0x7ff000001d567812 */ /* 0x000fc600078ec0ff */
[----:B------:R-:W-:Y:S01]  /*e8d0*/  @!P1 DMUL R46, R28, 8.98846567431157953865e+307 ;  /* 0x7fe000001c2e9828 */ /* 0x000fe20000000000 */
[----:B------:R-:W-:Y:S01]  /*e8e0*/  ISETP.GE.U32.AND P3, PT, R31, R86, PT ;  /* 0x000000561f00720c */ /* 0x000fe20003f66070 */
[----:B------:R-:W-:Y:S02]  /*e8f0*/  IMAD.MOV.U32 R59, RZ, RZ, R31 ;  /* 0x000000ffff3b7224 */ /* 0x000fe400078e001f */
[----:B------:R-:W-:Y:S02]  /*e900*/  @!P4 LOP3.LUT R42, R29, 0x7ff00000, RZ, 0xc0, !PT ;  /* 0x7ff000001d2ac812 */ /* 0x000fe400078ec0ff */
[----:B------:R-:W0:Y:S01]  /*e910*/  MUFU.RCP64H R41, R47 ;  /* 0x0000002f00297308 */ /* 0x000e220000001800 */
[----:B------:R-:W-:Y:S02]  /*e920*/  SEL R45, R55, 0x63400000, !P3 ;  /* 0x63400000372d7807 */ /* 0x000fe40005800000 */
[----:B------:R-:W-:Y:S02]  /*e930*/  @!P4 ISETP.GE.U32.AND P5, PT, R31, R42, PT ;  /* 0x0000002a1f00c20c */ /* 0x000fe40003fa6070 */
[----:B------:R-:W-:-:S02]  /*e940*/  LOP3.LUT R45, R45, 0x800fffff, R37, 0xf8, !PT ;  /* 0x800fffff2d2d7812 */ /* 0x000fc400078ef825 */
[----:B------:R-:W-:-:S05]  /*e950*/  @!P1 LOP3.LUT R86, R47, 0x7ff00000, RZ, 0xc0, !PT ;  /* 0x7ff000002f569812 */ /* 0x000fca00078ec0ff */
[----:B------:R-:W-:Y:S01]  /*e960*/  VIADD R88, R86, 0xffffffff ;  /* 0xffffffff56587836 */ /* 0x000fe20000000000 */
[----:B0-----:R-:W-:-:S08]  /*e970*/  DFMA R38, R40, -R46, 1 ;  /* 0x3ff000002826742b */ /* 0x001fd0000000082e */
[----:B------:R-:W-:-:S08]  /*e980*/  DFMA R38, R38, R38, R38 ;  /* 0x000000262626722b */ /* 0x000fd00000000026 */
[----:B------:R-:W-:Y:S01]  /*e990*/  DFMA R38, R40, R38, R40 ;  /* 0x000000262826722b */ /* 0x000fe20000000028 */
[----:B------:R-:W-:-:S04]  /*e9a0*/  @!P4 SEL R41, R55, 0x63400000, !P5 ;  /* 0x634000003729c807 */ /* 0x000fc80006800000 */
[----:B------:R-:W-:-:S03]  /*e9b0*/  @!P4 LOP3.LUT R40, R41, 0x80000000, R37, 0xf8, !PT ;  /* 0x800000002928c812 */ /* 0x000fc600078ef825 */
[----:B------:R-:W-:Y:S01]  /*e9c0*/  DFMA R42, R38, -R46, 1 ;  /* 0x3ff00000262a742b */ /* 0x000fe2000000082e */
[----:B------:R-:W-:Y:S01]  /*e9d0*/  @!P4 LOP3.LUT R41, R40, 0x100000, RZ, 0xfc, !PT ;  /* 0x001000002829c812 */ /* 0x000fe200078efcff */
[----:B------:R-:W-:-:S06]  /*e9e0*/  @!P4 IMAD.MOV.U32 R40, RZ, RZ, RZ ;  /* 0x000000ffff28c224 */ /* 0x000fcc00078e00ff */
[----:B------:R-:W-:Y:S02]  /*e9f0*/  DFMA R42, R38, R42, R38 ;  /* 0x0000002a262a722b */ /* 0x000fe40000000026 */
[----:B------:R-:W-:-:S08]  /*ea00*/  @!P4 DFMA R44, R44, 2, -R40 ;  /* 0x400000002c2cc82b */ /* 0x000fd00000000828 */
[----:B------:R-:W-:Y:S02]  /*ea10*/  DMUL R40, R42, R44 ;  /* 0x0000002c2a287228 */ /* 0x000fe40000000000 */
[----:B------:R-:W-:-:S05]  /*ea20*/  @!P4 LOP3.LUT R59, R45, 0x7ff00000, RZ, 0xc0, !PT ;  /* 0x7ff000002d3bc812 */ /* 0x000fca00078ec0ff */
[----:B------:R-:W-:Y:S01]  /*ea30*/  VIADD R87, R59, 0xffffffff ;  /* 0xffffffff3b577836 */ /* 0x000fe20000000000 */
[----:B------:R-:W-:-:S04]  /*ea40*/  DFMA R38, R40, -R46, R44 ;  /* 0x8000002e2826722b */ /* 0x000fc8000000002c */
[----:B------:R-:W-:-:S04]  /*ea50*/  ISETP.GT.U32.AND P1, PT, R87, 0x7feffffe, PT ;  /* 0x7feffffe5700780c */ /* 0x000fc80003f24070 */
[----:B------:R-:W-:Y:S01]  /*ea60*/  ISETP.GT.U32.OR P1, PT, R88, 0x7feffffe, P1 ;  /* 0x7feffffe5800780c */ /* 0x000fe20000f24470 */
[----:B------:R-:W-:-:S12]  /*ea70*/  DFMA R38, R42, R38, R40 ;  /* 0x000000262a26722b */ /* 0x000fd80000000028 */
[----:B------:R-:W-:Y:S05]  /*ea80*/  @P1 BRA `(.L_x_178) ;  /* 0x00000000006c1947 */ /* 0x000fea0003800000 */
[----:B------:R-:W-:-:S04]  /*ea90*/  LOP3.LUT R36, R29, 0x7ff00000, RZ, 0xc0, !PT ;  /* 0x7ff000001d247812 */ /* 0x000fc800078ec0ff */
[CC--:B------:R-:W-:Y:S02]  /*eaa0*/  VIADDMNMX R37, R31.reuse, -R36.reuse, 0xb9600000, !PT ;  /* 0xb96000001f257446 */ /* 0x0c0fe40007800924 */
[----:B------:R-:W-:Y:S02]  /*eab0*/  ISETP.GE.U32.AND P1, PT, R31, R36, PT ;  /* 0x000000241f00720c */ /* 0x000fe40003f26070 */
[----:B------:R-:W-:Y:S02]  /*eac0*/  VIMNMX R31, PT, PT, R37, 0x46a00000, PT ;  /* 0x46a00000251f7848 */ /* 0x000fe40003fe0100 */
[----:B------:R-:W-:-:S05]  /*ead0*/  SEL R36, R55, 0x63400000, !P1 ;  /* 0x6340000037247807 */ /* 0x000fca0004800000 */
[----:B------:R-:W-:Y:S02]  /*eae0*/  IMAD.IADD R31, R31, 0x1, -R36 ;  /* 0x000000011f1f7824 */ /* 0x000fe400078e0a24 */
[----:B------:R-:W-:-:S03]  /*eaf0*/  IMAD.MOV.U32 R36, RZ, RZ, RZ ;  /* 0x000000ffff247224 */ /* 0x000fc600078e00ff */
[----:B------:R-:W-:-:S06]  /*eb00*/  IADD3 R37, PT, PT, R31, 0x7fe00000, RZ ;  /* 0x7fe000001f257810 */ /* 0x000fcc0007ffe0ff */
[----:B------:R-:W-:-:S10]  /*eb10*/  DMUL R40, R38, R36 ;  /* 0x0000002426287228 */ /* 0x000fd40000000000 */
[----:B------:R-:W-:-:S13]  /*eb20*/  FSETP.GTU.AND P1, PT, |R41|, 1.469367938527859385e-39, PT ;  /* 0x001000002900780b */ /* 0x000fda0003f2c200 */
[----:B------:R-:W-:Y:S05]  /*eb30*/  @P1 BRA `(.L_x_179) ;  /* 0x0000000000941947 */ /* 0x000fea0003800000 */
[----:B------:R-:W-:Y:S01]  /*eb40*/  DFMA R44, R38, -R46, R44 ;  /* 0x8000002e262c722b */ /* 0x000fe2000000002c */
[----:B------:R-:W-:-:S09]  /*eb50*/  IMAD.MOV.U32 R36, RZ, RZ, RZ ;  /* 0x000000ffff247224 */ /* 0x000fd200078e00ff */
[C---:B------:R-:W-:Y:S02]  /*eb60*/  FSETP.NEU.AND P1, PT, R45.reuse, RZ, PT ;  /* 0x000000ff2d00720b */ /* 0x040fe40003f2d000 */
[----:B------:R-:W-:-:S04]  /*eb70*/  LOP3.LUT R43, R45, 0x80000000, R29, 0x48, !PT ;  /* 0x800000002d2b7812 */ /* 0x000fc800078e481d */
[----:B------:R-:W-:-:S07]  /*eb80*/  LOP3.LUT R37, R43, R37, RZ, 0xfc, !PT ;  /* 0x000000252b257212 */ /* 0x000fce00078efcff */
        /* <DEDUP_REMOVED lines=11> */
.L_x_178:
[----:B------:R-:W-:-:S14]  /*ec40*/  DSETP.NAN.AND P1, PT, R36, R36, PT ;  /* 0x000000242400722a */ /* 0x000fdc0003f28000 */
[----:B------:R-:W-:Y:S05]  /*ec50*/  @P1 BRA `(.L_x_180) ;  /* 0x0000000000441947 */ /* 0x000fea0003800000 */
[----:B------:R-:W-:-:S14]  /*ec60*/  DSETP.NAN.AND P1, PT, R28, R28, PT ;  /* 0x0000001c1c00722a */ /* 0x000fdc0003f28000 */
[----:B------:R-:W-:Y:S05]  /*ec70*/  @P1 BRA `(.L_x_181) ;  /* 0x0000000000301947 */ /* 0x000fea0003800000 */
[----:B------:R-:W-:Y:S01]  /*ec80*/  ISETP.NE.AND P1, PT, R59, R86, PT ;  /* 0x000000563b00720c */ /* 0x000fe20003f25270 */
[----:B------:R-:W-:Y:S02]  /*ec90*/  IMAD.MOV.U32 R40, RZ, RZ, 0x0 ;  /* 0x00000000ff287424 */ /* 0x000fe400078e00ff */
[----:B------:R-:W-:-:S10]  /*eca0*/  IMAD.MOV.U32 R41, RZ, RZ, -0x80000 ;  /* 0xfff80000ff297424 */ /* 0x000fd400078e00ff */
[----:B------:R-:W-:Y:S05]  /*ecb0*/  @!P1 BRA `(.L_x_179) ;  /* 0x0000000000349947 */ /* 0x000fea0003800000 */
[----:B------:R-:W-:Y:S02]  /*ecc0*/  ISETP.NE.AND P1, PT, R59, 0x7ff00000, PT ;  /* 0x7ff000003b00780c */ /* 0x000fe40003f25270 */
[----:B------:R-:W-:Y:S02]  /*ecd0*/  LOP3.LUT R41, R37, 0x80000000, R29, 0x48, !PT ;  /* 0x8000000025297812 */ /* 0x000fe400078e481d */
[----:B------:R-:W-:-:S13]  /*ece0*/  ISETP.EQ.OR P1, PT, R86, RZ, !P1 ;  /* 0x000000ff5600720c */ /* 0x000fda0004f22670 */
[----:B------:R-:W-:Y:S01]  /*ecf0*/  @P1 LOP3.LUT R28, R41, 0x7ff00000, RZ, 0xfc, !PT ;  /* 0x7ff00000291c1812 */ /* 0x000fe200078efcff */
[----:B------:R-:W-:Y:S02]  /*ed00*/  @!P1 IMAD.MOV.U32 R40, RZ, RZ, RZ ;  /* 0x000000ffff289224 */ /* 0x000fe400078e00ff */
[----:B------:R-:W-:Y:S02]  /*ed10*/  @P1 IMAD.MOV.U32 R40, RZ, RZ, RZ ;  /* 0x000000ffff281224 */ /* 0x000fe400078e00ff */
[----:B------:R-:W-:Y:S01]  /*ed20*/  @P1 IMAD.MOV.U32 R41, RZ, RZ, R28 ;  /* 0x000000ffff291224 */ /* 0x000fe200078e001c */
[----:B------:R-:W-:Y:S06]  /*ed30*/  BRA `(.L_x_179) ;  /* 0x0000000000147947 */ /* 0x000fec0003800000 */
.L_x_181:
[----:B------:R-:W-:Y:S02]  /*ed40*/  LOP3.LUT R41, R29, 0x80000, RZ, 0xfc, !PT ;  /* 0x000800001d297812 */ /* 0x000fe400078efcff */
[----:B------:R-:W-:Y:S01]  /*ed50*/  MOV R40, R28 ;  /* 0x0000001c00287202 */ /* 0x000fe20000000f00 */
[----:B------:R-:W-:Y:S06]  /*ed60*/  BRA `(.L_x_179) ;  /* 0x0000000000087947 */ /* 0x000fec0003800000 */
.L_x_180:
[----:B------:R-:W-:Y:S01]  /*ed70*/  LOP3.LUT R41, R37, 0x80000, RZ, 0xfc, !PT ;  /* 0x0008000025297812 */ /* 0x000fe200078efcff */
[----:B------:R-:W-:-:S07]  /*ed80*/  IMAD.MOV.U32 R40, RZ, RZ, R36 ;  /* 0x000000ffff287224 */ /* 0x000fce00078e0024 */
.L_x_179:
[----:B------:R-:W-:Y:S05]  /*ed90*/  BSYNC.RECONVERGENT B0 ;  /* 0x0000000000007941 */ /* 0x000fea0003800200 */
.L_x_177:
[----:B------:R-:W-:-:S04]  /*eda0*/  IMAD.MOV.U32 R59, RZ, RZ, 0x0 ;  /* 0x00000000ff3b7424 */ /* 0x000fc800078e00ff */
[----:B------:R-:W-:Y:S05]  /*edb0*/  RET.REL.NODEC R58 `(_Z20render_hybrid_kernelPKhjjjiiiiiidhhPhS1_S1_S1_) ;  /* 0xffffff103a907950 */ /* 0x000fea0003c3ffff */
        .weak           $__internal_3_$__cuda_sm20_div_u16
        .type           $__internal_3_$__cuda_sm20_div_u16,@function
        .size           $__internal_3_$__cuda_sm20_div_u16,($__internal_4_$__cuda_sm20_dsqrt_rn_f64_mediumpath_v1 - $__internal_3_$__cuda_sm20_div_u16)
$__internal_3_$__cuda_sm20_div_u16:
[----:B------:R-:W0:Y:S01]  /*edc0*/  I2F.U16 R14, R2 ;  /* 0x00000002000e7306 */ /* 0x000e220000101000 */
[----:B------:R-:W-:Y:S01]  /*edd0*/  IMAD.MOV.U32 R15, RZ, RZ, 0x4b800000 ;  /* 0x4b800000ff0f7424 */ /* 0x000fe200078e00ff */
[C---:B0-----:R-:W-:Y:S02]  /*ede0*/  FSETP.GEU.AND P1, PT, |R14|.reuse, 1.175494350822287508e-38, PT ;  /* 0x008000000e00780b */ /* 0x041fe40003f2e200 */
[----:B------:R-:W-:Y:S02]  /*edf0*/  FSETP.GT.AND P0, PT, |R14|, 8.50705917302346158658e+37, PT ;  /* 0x7e8000000e00780b */ /* 0x000fe40003f04200 */
[----:B------:R-:W-:-:S04]  /*ee00*/  FSEL R15, R15, 1, !P1 ;  /* 0x3f8000000f0f7808 */ /* 0x000fc80004800000 */
[----:B------:R-:W-:Y:S02]  /*ee10*/  FSEL R15, R15, 0.25, !P0 ;  /* 0x3e8000000f0f7808 */ /* 0x000fe40004000000 */
[----:B------:R-:W-:-:S03]  /*ee20*/  ISETP.NE.U32.AND P0, PT, R2, RZ, PT ;  /* 0x000000ff0200720c */ /* 0x000fc60003f05070 */
[----:B------:R-:W-:Y:S01]  /*ee30*/  FMUL R16, R14, R15 ;  /* 0x0000000f0e107220 */ /* 0x000fe20000400000 */
[----:B------:R-:W-:-:S05]  /*ee40*/  I2FP.F32.U32.RZ R14, 0xff ;  /* 0x000000ff000e7845 */ /* 0x000fca000020d000 */
[----:B------:R-:W0:Y:S02]  /*ee50*/  MUFU.RCP R16, R16 ;  /* 0x0000001000107308 */ /* 0x000e240000001000 */
[----:B0-----:R-:W-:-:S04]  /*ee60*/  FMUL R15, R15, R16 ;  /* 0x000000100f0f7220 */ /* 0x001fc80000400000 */
[----:B------:R-:W-:-:S04]  /*ee70*/  VIADD R15, R15, 0x2 ;  /* 0x000000020f0f7836 */ /* 0x000fc80000000000 */
[----:B------:R-:W-:Y:S01]  /*ee80*/  FMUL.RZ R17, R14, R15 ;  /* 0x0000000f0e117220 */ /* 0x000fe2000040c000 */
[----:B------:R-:W-:Y:S02]  /*ee90*/  IMAD.MOV.U32 R14, RZ, RZ, R28 ;  /* 0x000000ffff0e7224 */ /* 0x000fe400078e001c */
[----:B------:R-:W-:-:S03]  /*eea0*/  IMAD.MOV.U32 R15, RZ, RZ, 0x0 ;  /* 0x00000000ff0f7424 */ /* 0x000fc600078e00ff */
[----:B------:R-:W0:Y:S02]  /*eeb0*/  F2I.U32.TRUNC.NTZ R17, R17 ;  /* 0x0000001100117305 */ /* 0x000e24000020f000 */
[----:B0-----:R-:W-:Y:S01]  /*eec0*/  LOP3.LUT R2, R17, 0xffff, RZ, 0xc0, !PT ;  /* 0x0000ffff11027812 */ /* 0x001fe200078ec0ff */
[----:B------:R-:W-:Y:S01]  /*eed0*/  @!P0 IMAD.MOV.U32 R2, RZ, RZ, -0x1 ;  /* 0xffffffffff028424 */ /* 0x000fe200078e00ff */
[----:B------:R-:W-:Y:S06]  /*eee0*/  RET.REL.NODEC R14 `(_Z20render_hybrid_kernelPKhjjjiiiiiidhhPhS1_S1_S1_) ;  /* 0xffffff100e447950 */ /* 0x000fec0003c3ffff */
        .weak           $__internal_4_$__cuda_sm20_dsqrt_rn_f64_mediumpath_v1
        .type           $__internal_4_$__cuda_sm20_dsqrt_rn_f64_mediumpath_v1,@function
        .size           $__internal_4_$__cuda_sm20_dsqrt_rn_f64_mediumpath_v1,($_Z20render_hybrid_kernelPKhjjjiiiiiidhhPhS1_S1_S1_$__internal_trig_reduction_slowpathd - $__internal_4_$__cuda_sm20_dsqrt_rn_f64_mediumpath_v1)
$__internal_4_$__cuda_sm20_dsqrt_rn_f64_mediumpath_v1:
[----:B------:R-:W-:Y:S01]  /*eef0*/  ISETP.GE.U32.AND P2, PT, R55, -0x3400000, PT ;  /* 0xfcc000003700780c */ /* 0x000fe20003f46070 */
[----:B------:R-:W-:Y:S01]  /*ef00*/  BSSY.RECONVERGENT B0, `(.L_x_182) ;  /* 0x0000028000007945 */ /* 0x000fe20003800200 */
[----:B------:R-:W-:Y:S01]  /*ef10*/  MOV R69, R87 ;  /* 0x0000005700457202 */ /* 0x000fe20000000f00 */
[----:B------:R-:W-:Y:S02]  /*ef20*/  IMAD.MOV.U32 R60, RZ, RZ, R88 ;  /* 0x000000ffff3c7224 */ /* 0x000fe400078e0058 */
[----:B------:R-:W-:Y:S02]  /*ef30*/  IMAD.MOV.U32 R61, RZ, RZ, R89 ;  /* 0x000000ffff3d7224 */ /* 0x000fe400078e0059 */
[----:B------:R-:W-:Y:S02]  /*ef40*/  IMAD.MOV.U32 R86, RZ, RZ, R16 ;  /* 0x000000ffff567224 */ /* 0x000fe400078e0010 */
[----:B------:R-:W-:-:S04]  /*ef50*/  IMAD.MOV.U32 R87, RZ, RZ, R57 ;  /* 0x000000ffff577224 */ /* 0x000fc800078e0039 */
[----:B------:R-:W-:Y:S05]  /*ef60*/  @!P2 BRA `(.L_x_183) ;  /* 0x000000000020a947 */ /* 0x000fea0003800000 */
[----:B------:R-:W-:-:S10]  /*ef70*/  DFMA.RM R68, R68, R86, R90 ;  /* 0x000000564444722b */ /* 0x000fd4000000405a */
[----:B------:R-:W-:-:S05]  /*ef80*/  IADD3 R86, P2, PT, R68, 0x1, RZ ;  /* 0x0000000144567810 */ /* 0x000fca0007f5e0ff */
[----:B------:R-:W-:-:S06]  /*ef90*/  IMAD.X R87, RZ, RZ, R69, P2 ;  /* 0x000000ffff577224 */ /* 0x000fcc00010e0645 */
[----:B------:R-:W-:-:S08]  /*efa0*/  DFMA.RP R60, -R68, R86, R60 ;  /* 0x00000056443c722b */ /* 0x000fd0000000813c */
[----:B------:R-:W-:-:S06]  /*efb0*/  DSETP.GT.AND P2, PT, R60, RZ, PT ;  /* 0x000000ff3c00722a */ /* 0x000fcc0003f44000 */
[----:B------:R-:W-:Y:S02]  /*efc0*/  FSEL R68, R86, R68, P2 ;  /* 0x0000004456447208 */ /* 0x000fe40001000000 */
[----:B------:R-:W-:Y:S01]  /*efd0*/  FSEL R69, R87, R69, P2 ;  /* 0x0000004557457208 */ /* 0x000fe20001000000 */
[----:B------:R-:W-:Y:S06]  /*efe0*/  BRA `(.L_x_184) ;  /* 0x0000000000647947 */ /* 0x000fec0003800000 */
.L_x_183:
[----:B------:R-:W-:-:S14]  /*eff0*/  DSETP.NE.AND P2, PT, R60, RZ, PT ;  /* 0x000000ff3c00722a */ /* 0x000fdc0003f45000 */
[----:B------:R-:W-:Y:S05]  /*f000*/  @!P2 BRA `(.L_x_185) ;  /* 0x000000000058a947 */ /* 0x000fea0003800000 */
[----:B------:R-:W-:-:S13]  /*f010*/  ISETP.GE.AND P2, PT, R61, RZ, PT ;  /* 0x000000ff3d00720c */ /* 0x000fda0003f46270 */
[----:B------:R-:W-:Y:S02]  /*f020*/  @!P2 IMAD.MOV.U32 R68, RZ, RZ, 0x0 ;  /* 0x00000000ff44a424 */ /* 0x000fe400078e00ff */
[----:B------:R-:W-:Y:S01]  /*f030*/  @!P2 IMAD.MOV.U32 R69, RZ, RZ, -0x80000 ;  /* 0xfff80000ff45a424 */ /* 0x000fe200078e00ff */
[----:B------:R-:W-:Y:S06]  /*f040*/  @!P2 BRA `(.L_x_184) ;  /* 0x00000000004ca947 */ /* 0x000fec0003800000 */
[----:B------:R-:W-:-:S13]  /*f050*/  ISETP.GT.AND P2, PT, R61, 0x7fefffff, PT ;  /* 0x7fefffff3d00780c */ /* 0x000fda0003f44270 */
[----:B------:R-:W-:Y:S05]  /*f060*/  @P2 BRA `(.L_x_185) ;  /* 0x0000000000402947 */ /* 0x000fea0003800000 */
[----:B------:R-:W-:Y:S01]  /*f070*/  DMUL R60, R60, 8.11296384146066816958e+31 ;  /* 0x469000003c3c7828 */ /* 0x000fe20000000000 */
[----:B------:R-:W-:Y:S02]  /*f080*/  IMAD.MOV.U32 R68, RZ, RZ, RZ ;  /* 0x000000ffff447224 */ /* 0x000fe400078e00ff */
[----:B------:R-:W-:Y:S02]  /*f090*/  IMAD.MOV.U32 R88, RZ, RZ, 0x0 ;  /* 0x00000000ff587424 */ /* 0x000fe400078e00ff */
[----:B------:R-:W-:Y:S01]  /*f0a0*/  IMAD.MOV.U32 R89, RZ, RZ, 0x3fd80000 ;  /* 0x3fd80000ff597424 */ /* 0x000fe200078e00ff */
[----:B------:R-:W0:Y:S02]  /*f0b0*/  MUFU.RSQ64H R69, R61 ;  /* 0x0000003d00457308 */ /* 0x000e240000001c00 */
[----:B0-----:R-:W-:-:S08]  /*f0c0*/  DMUL R86, R68, R68 ;  /* 0x0000004444567228 */ /* 0x001fd00000000000 */
[----:B------:R-:W-:-:S08]  /*f0d0*/  DFMA R86, R60, -R86, 1 ;  /* 0x3ff000003c56742b */ /* 0x000fd00000000856 */
[----:B------:R-:W-:Y:S02]  /*f0e0*/  DFMA R88, R86, R88, 0.5 ;  /* 0x3fe000005658742b */ /* 0x000fe40000000058 */
[----:B------:R-:W-:-:S08]  /*f0f0*/  DMUL R86, R68, R86 ;  /* 0x0000005644567228 */ /* 0x000fd00000000000 */
[----:B------:R-:W-:-:S08]  /*f100*/  DFMA R86, R88, R86, R68 ;  /* 0x000000565856722b */ /* 0x000fd00000000044 */
[----:B------:R-:W-:Y:S02]  /*f110*/  DMUL R68, R60, R86 ;  /* 0x000000563c447228 */ /* 0x000fe40000000000 */
[----:B------:R-:W-:-:S06]  /*f120*/  VIADD R87, R87, 0xfff00000 ;  /* 0xfff0000057577836 */ /* 0x000fcc0000000000 */
[----:B------:R-:W-:-:S08]  /*f130*/  DFMA R88, R68, -R68, R60 ;  /* 0x800000444458722b */ /* 0x000fd0000000003c */
[----:B------:R-:W-:-:S10]  /*f140*/  DFMA R68, R86, R88, R68 ;  /* 0x000000585644722b */ /* 0x000fd40000000044 */
[----:B------:R-:W-:Y:S01]  /*f150*/  IADD3 R69, PT, PT, R69, -0x3500000, RZ ;  /* 0xfcb0000045457810 */ /* 0x000fe20007ffe0ff */
[----:B------:R-:W-:Y:S06]  /*f160*/  BRA `(.L_x_184) ;  /* 0x0000000000047947 */ /* 0x000fec0003800000 */
.L_x_185:
[----:B------:R-:W-:-:S11]  /*f170*/  DADD R68, R60, R60 ;  /* 0x000000003c447229 */ /* 0x000fd6000000003c */
.L_x_184:
[----:B------:R-:W-:Y:S05]  /*f180*/  BSYNC.RECONVERGENT B0 ;  /* 0x0000000000007941 */ /* 0x000fea0003800200 */
.L_x_182:
[----:B------:R-:W-:Y:S02]  /*f190*/  IMAD.MOV.U32 R93, RZ, RZ, 0x0 ;  /* 0x00000000ff5d7424 */ /* 0x000fe400078e00ff */
[----:B------:R-:W-:Y:S02]  /*f1a0*/  IMAD.MOV.U32 R60, RZ, RZ, R68 ;  /* 0x000000ffff3c7224 */ /* 0x000fe400078e0044 */
[----:B------:R-:W-:Y:S01]  /*f1b0*/  IMAD.MOV.U32 R61, RZ, RZ, R69 ;  /* 0x000000ffff3d7224 */ /* 0x000fe200078e0045 */
[----:B------:R-:W-:Y:S06]  /*f1c0*/  RET.REL.NODEC R92 `(_Z20render_hybrid_kernelPKhjjjiiiiiidhhPhS1_S1_S1_) ;  /* 0xffffff0c5c8c7950 */ /* 0x000fec0003c3ffff */
        .type           $_Z20render_hybrid_kernelPKhjjjiiiiiidhhPhS1_S1_S1_$__internal_trig_reduction_slowpathd,@function
        .size           $_Z20render_hybrid_kernelPKhjjjiiiiiidhhPhS1_S1_S1_$__internal_trig_reduction_slowpathd,(.L_x_340 - $_Z20render_hybrid_kernelPKhjjjiiiiiidhhPhS1_S1_S1_$__internal_trig_reduction_slowpathd)
$_Z20render_hybrid_kernelPKhjjjiiiiiidhhPhS1_S1_S1_$__internal_trig_reduction_slowpathd:
[----:B------:R-:W-:Y:S01]  /*f1d0*/  SHF.R.U32.HI R95, RZ, 0x14, R93 ;  /* 0x00000014ff5f7819 */ /* 0x000fe2000001165d */
[----:B------:R-:W-:-:S03]  /*f1e0*/  IMAD.MOV.U32 R38, RZ, RZ, RZ ;  /* 0x000000ffff267224 */ /* 0x000fc600078e00ff */
[----:B------:R-:W-:-:S04]  /*f1f0*/  LOP3.LUT R36, R95, 0x7ff, RZ, 0xc0, !PT ;  /* 0x000007ff5f247812 */ /* 0x000fc800078ec0ff */
[----:B------:R-:W-:-:S13]  /*f200*/  ISETP.NE.AND P1, PT, R36, 0x7ff, PT ;  /* 0x000007ff2400780c */ /* 0x000fda0003f25270 */
[----:B------:R-:W-:Y:S05]  /*f210*/  @!P1 BRA `(.L_x_186) ;  /* 0x0000000800589947 */ /* 0x000fea0003800000 */
[----:B------:R-:W-:Y:S01]  /*f220*/  VIADD R37, R36, 0xfffffc00 ;  /* 0xfffffc0024257836 */ /* 0x000fe20000000000 */
[----:B------:R-:W-:Y:S01]  /*f230*/  BSSY.RECONVERGENT B0, `(.L_x_187) ;  /* 0x0000033000007945 */ /* 0x000fe20003800200 */
[----:B------:R-:W-:-:S03]  /*f240*/  CS2R R100, SRZ ;  /* 0x0000000000647805 */ /* 0x000fc6000001ff00 */
[----:B------:R-:W-:Y:S02]  /*f250*/  SHF.R.U32.HI R36, RZ, 0x6, R37 ;  /* 0x00000006ff247819 */ /* 0x000fe40000011625 */
[----:B------:R-:W-:Y:S01]  /*f260*/  ISETP.GE.U32.AND P1, PT, R37, 0x80, PT ;  /* 0x000000802500780c */ /* 0x000fe20003f26070 */
[----:B------:R-:W-:Y:S01]  /*f270*/  VIADD R37, R1, 0x1390 ;  /* 0x0000139001257836 */ /* 0x000fe20000000000 */
[C---:B------:R-:W-:Y:S02]  /*f280*/  IADD3 R39, PT, PT, -R36.reuse, 0x13, RZ ;  /* 0x0000001324277810 */ /* 0x040fe40007ffe1ff */
[----:B------:R-:W-:Y:S02]  /*f290*/  IADD3 R40, PT, PT, -R36, 0xf, RZ ;  /* 0x0000000f24287810 */ /* 0x000fe40007ffe1ff */
[----:B------:R-:W-:-:S04]  /*f2a0*/  SEL R39, R39, 0x12, P1 ;  /* 0x0000001227277807 */ /* 0x000fc80000800000 */
[----:B------:R-:W-:-:S13]  /*f2b0*/  ISETP.GE.AND P1, PT, R40, R39, PT ;  /* 0x000000272800720c */ /* 0x000fda0003f26270 */
[----:B------:R-:W-:Y:S05]  /*f2c0*/  @P1 BRA `(.L_x_188) ;  /* 0x0000000000a41947 */ /* 0x000fea0003800000 */
[----:B------:R-:W0:Y:S01]  /*f2d0*/  LDC.64 R96, c[0x0][0x358] ;  /* 0x0000d600ff607b82 */ /* 0x000e220000000a00 */
[C---:B------:R-:W-:Y:S01]  /*f2e0*/  SHF.L.U64.HI R43, R42.reuse, 0xb, R93 ;  /* 0x0000000b2a2b7819 */ /* 0x040fe2000001025d */
[----:B------:R-:W-:Y:S01]  /*f2f0*/  BSSY.RECONVERGENT B1, `(.L_x_189) ;  /* 0x0000025000017945 */ /* 0x000fe20003800200 */
[----:B------:R-:W-:Y:S01]  /*f300*/  IMAD.SHL.U32 R38, R42, 0x800, RZ ;  /* 0x000008002a267824 */ /* 0x000fe200078e00ff */
[----:B------:R-:W-:Y:S01]  /*f310*/  IADD3 R41, PT, PT, RZ, -R36, -R39 ;  /* 0x80000024ff297210 */ /* 0x000fe20007ffe827 */
[----:B------:R-:W-:Y:S01]  /*f320*/  IMAD.MOV.U32 R42, RZ, RZ, RZ ;  /* 0x000000ffff2a7224 */ /* 0x000fe200078e00ff */
[----:B------:R-:W-:Y:S02]  /*f330*/  CS2R R100, SRZ ;  /* 0x0000000000647805 */ /* 0x000fe4000001ff00 */
[----:B------:R-:W-:-:S07]  /*f340*/  LOP3.LUT R43, R43, 0x80000000, RZ, 0xfc, !PT ;  /* 0x800000002b2b7812 */ /* 0x000fce00078efcff */
.L_x_190:
[----:B------:R-:W1:Y:S01]  /*f350*/  LDC.64 R44, c[0x4][RZ] ;  /* 0x01000000ff2c7b82 */ /* 0x000e620000000a00 */
[----:B0-----:R-:W-:Y:S02]  /*f360*/  R2UR UR14, R96 ;  /* 0x00000000600e72ca */ /* 0x001fe400000e0000 */
[----:B------:R-:W-:Y:S01]  /*f370*/  R2UR UR15, R97 ;  /* 0x00000000610f72ca */ /* 0x000fe200000e0000 */
[----:B-1----:R-:W-:-:S12]  /*f380*/  IMAD.WIDE R98, R40, 0x8, R44 ;  /* 0x0000000828627825 */ /* 0x002fd800078e022c */
[----:B------:R-:W2:Y:S01]  /*f390*/  LDG.E.64.CONSTANT R98, desc[UR14][R98.64] ;  /* 0x0000000e62627981 */ /* 0x000ea2000c1e9b00 */
[----:B------:R-:W-:Y:S01]  /*f3a0*/  MOV R47, R101 ;  /* 0x00000065002f7202 */ /* 0x000fe20000000f00 */
[----:B------:R-:W-:Y:S02]  /*f3b0*/  IMAD.MOV.U32 R46, RZ, RZ, R100 ;  /* 0x000000ffff2e7224 */ /* 0x000fe400078e0064 */
[----:B------:R-:W-:Y:S02]  /*f3c0*/  VIADD R41, R41, 0x1 ;  /* 0x0000000129297836 */ /* 0x000fe40000000000 */
[C---:B------:R-:W-:Y:S02]  /*f3d0*/  IMAD R94, R42.reuse, 0x8, R37 ;  /* 0x000000082a5e7824 */ /* 0x040fe400078e0225 */
[----:B------:R-:W-:Y:S02]  /*f3e0*/  VIADD R42, R42, 0x1 ;  /* 0x000000012a2a7836 */ /* 0x000fe40000000000 */
[----:B------:R-:W-:-:S02]  /*f3f0*/  VIADD R40, R40, 0x1 ;  /* 0x0000000128287836 */ /* 0x000fc40000000000 */
        /* <DEDUP_REMOVED lines=9> */
[----:B------:R0:W-:Y:S01]  /*f490*/  STL.64 [R94], R100 ;  /* 0x000000645e007387 */ /* 0x0001e20000100a00 */
[----:B------:R-:W-:-:S03]  /*f4a0*/  IMAD.HI.U32 R45, R99, R43, RZ ;  /* 0x0000002b632d7227 */ /* 0x000fc600078e00ff */
[----:B------:R-:W-:Y:S01]  /*f4b0*/  IADD3.X R47, P2, PT, R44, R47, RZ, P2, !PT ;  /* 0x0000002f2c2f7210 */ /* 0x000fe2000175e4ff */
[----:B------:R-:W-:-:S04]  /*f4c0*/  IMAD R46, R99, R43, RZ ;  /* 0x0000002b632e7224 */ /* 0x000fc800078e02ff */
[----:B------:R-:W-:Y:S01]  /*f4d0*/  IMAD.X R45, RZ, RZ, R45, P2 ;  /* 0x000000ffff2d7224 */ /* 0x000fe200010e062d */
[----:B------:R-:W-:Y:S02]  /*f4e0*/  ISETP.NE.AND P2, PT, R41, -0xf, PT ;  /* 0xfffffff12900780c */ /* 0x000fe40003f45270 */
[----:B------:R-:W-:-:S05]  /*f4f0*/  IADD3.X R46, P1, PT, R46, R47, RZ, P1, !PT ;  /* 0x0000002f2e2e7210 */ /* 0x000fca0000f3e4ff */
[----:B------:R-:W-:Y:S02]  /*f500*/  IMAD.X R47, RZ, RZ, R45, P1 ;  /* 0x000000ffff2f7224 */ /* 0x000fe400008e062d */
[----:B0-----:R-:W-:-:S03]  /*f510*/  IMAD.MOV.U32 R100, RZ, RZ, R46 ;  /* 0x000000ffff647224 */ /* 0x001fc600078e002e */
[----:B------:R-:W-:Y:S01]  /*f520*/  MOV R101, R47 ;  /* 0x0000002f00657202 */ /* 0x000fe20000000f00 */
[----:B------:R-:W-:Y:S06]  /*f530*/  @P2 BRA `(.L_x_190) ;  /* 0xfffffffc00842947 */ /* 0x000fec000383ffff */
[----:B------:R-:W-:Y:S05]  /*f540*/  BSYNC.RECONVERGENT B1 ;  /* 0x0000000000017941 */ /* 0x000fea0003800200 */
.L_x_189:
[----:B------:R-:W-:-:S07]  /*f550*/  IMAD.MOV.U32 R40, RZ, RZ, R39 ;  /* 0x000000ffff287224 */ /* 0x000fce00078e0027 */
.L_x_188:
[----:B------:R-:W-:Y:S05]  /*f560*/  BSYNC.RECONVERGENT B0 ;  /* 0x0000000000007941 */ /* 0x000fea0003800200 */
.L_x_187:
[----:B------:R-:W-:Y:S01]  /*f570*/  LOP3.LUT P1, R95, R95, 0x3f, RZ, 0xc0, !PT ;  /* 0x0000003f5f5f7812 */ /* 0x000fe2000782c0ff */
[----:B------:R-:W-:-:S04]  /*f580*/  IMAD.IADD R36, R36, 0x1, R40 ;  /* 0x0000000124247824 */ /* 0x000fc800078e0228 */
[----:B------:R-:W-:-:S05]  /*f590*/  IMAD.U32 R47, R36, 0x8, R37 ;  /* 0x00000008242f7824 */ /* 0x000fca00078e0025 */
[----:B------:R0:W-:Y:S04]  /*f5a0*/  STL.64 [R47+-0x78], R100 ;  /* 0xffff88642f007387 */ /* 0x0001e80000100a00 */
[----:B------:R-:W2:Y:S04]  /*f5b0*/  @P1 LDL.64 R40, [R1+0x1398] ;  /* 0x0013980001281983 */ /* 0x000ea80000100a00 */
[----:B------:R-:W3:Y:S04]  /*f5c0*/  LDL.64 R36, [R1+0x13a0] ;  /* 0x0013a00001247983 */ /* 0x000ee80000100a00 */
[----:B------:R-:W0:Y:S01]  /*f5d0*/  LDL.64 R38, [R1+0x13a8] ;  /* 0x0013a80001267983 */ /* 0x000e220000100a00 */
[----:B------:R-:W-:Y:S01]  /*f5e0*/  BSSY.RECONVERGENT B0, `(.L_x_191) ;  /* 0x0000035000007945 */ /* 0x000fe20003800200 */
[----:B--2---:R-:W-:-:S02]  /*f5f0*/  @P1 SHF.R.U64 R46, R40, 0x1, R41 ;  /* 0x00000001282e1819 */ /* 0x004fc40000001229 */
[----:B------:R-:W-:Y:S02]  /*f600*/  @P1 SHF.R.U32.HI R45, RZ, 0x1, R41 ;  /* 0x00000001ff2d1819 */ /* 0x000fe40000011629 */
[----:B------:R-:W-:Y:S02]  /*f610*/  @P1 LOP3.LUT R40, R95, 0x3f, RZ, 0x3c, !PT ;  /* 0x0000003f5f281812 */ /* 0x000fe400078e3cff */
[----:B---3--:R-:W-:Y:S02]  /*f620*/  @P1 SHF.L.U32 R43, R36, R95, RZ ;  /* 0x0000005f242b1219 */ /* 0x008fe400000006ff */
[----:B------:R-:W-:Y:S02]  /*f630*/  @P1 SHF.R.U64 R46, R46, R40, R45 ;  /* 0x000000282e2e1219 */ /* 0x000fe4000000122d */
[--C-:B------:R-:W-:Y:S02]  /*f640*/  @P1 SHF.R.U32.HI R41, RZ, 0x1, R37.reuse ;  /* 0x00000001ff291819 */ /* 0x100fe40000011625 */
[----:B------:R-:W-:-:S02]  /*f650*/  @P1 SHF.R.U64 R44, R36, 0x1, R37 ;  /* 0x00000001242c1819 */ /* 0x000fc40000001225 */
[-C--:B------:R-:W-:Y:S02]  /*f660*/  @P1 SHF.L.U64.HI R42, R36, R95.reuse, R37 ;  /* 0x0000005f242a1219 */ /* 0x080fe40000010225 */
[----:B------:R-:W-:Y:S02]  /*f670*/  @P1 SHF.R.U32.HI R45, RZ, R40, R45 ;  /* 0x00000028ff2d1219 */ /* 0x000fe4000001162d */
[----:B------:R-:W-:Y:S02]  /*f680*/  @P1 LOP3.LUT R36, R43, R46, RZ, 0xfc, !PT ;  /* 0x0000002e2b241212 */ /* 0x000fe400078efcff */
[----:B0-----:R-:W-:Y:S02]  /*f690*/  @P1 SHF.L.U32 R47, R38, R95, RZ ;  /* 0x0000005f262f1219 */ /* 0x001fe400000006ff */
        /* <DEDUP_REMOVED lines=25> */
[----:B------:R-:W0:Y:S02]  /*f830*/  FLO.U32 R37, R45 ;  /* 0x0000002d00257300 */ /* 0x000e2400000e0000 */
[C---:B0-----:R-:W-:Y:S02]  /*f840*/  IADD3 R44, PT, PT, -R37.reuse, 0x1f, RZ ;  /* 0x0000001f252c7810 */ /* 0x041fe40007ffe1ff */
[----:B------:R-:W-:-:S03]  /*f850*/  IADD3 R37, PT, PT, -R37, 0x3f, RZ ;  /* 0x0000003f25257810 */ /* 0x000fc60007ffe1ff */
[----:B------:R-:W-:-:S05]  /*f860*/  @P2 IMAD.MOV R37, RZ, RZ, R44 ;  /* 0x000000ffff252224 */ /* 0x000fca00078e022c */
        /* <DEDUP_REMOVED lines=12> */
.L_x_192:
[----:B------:R-:W-:Y:S05]  /*f930*/  BSYNC.RECONVERGENT B0 ;  /* 0x0000000000007941 */ /* 0x000fea0003800200 */
.L_x_191:
[----:B------:R-:W-:Y:S01]  /*f940*/  IMAD.WIDE.U32 R44, R42, 0x2168c235, RZ ;  /* 0x2168c2352a2c7825 */ /* 0x000fe200078e00ff */
[----:B------:R-:W-:-:S03]  /*f950*/  SHF.R.U32.HI R39, RZ, 0x1e, R39 ;  /* 0x0000001eff277819 */ /* 0x000fc60000011627 */
[----:B------:R-:W-:Y:S01]  /*f960*/  IMAD.MOV.U32 R46, RZ, RZ, R45 ;  /* 0x000000ffff2e7224 */ /* 0x000fe200078e002d */
[----:B------:R-:W-:Y:S01]  /*f970*/  IADD3 RZ, P3, PT, R44, R44, RZ ;  /* 0x0000002c2cff7210 */ /* 0x000fe20007f7e0ff */
[----:B------:R-:W-:Y:S01]  /*f980*/  IMAD.MOV.U32 R47, RZ, RZ, RZ ;  /* 0x000000ffff2f7224 */ /* 0x000fe200078e00ff */
[----:B------:R-:W-:Y:S01]  /*f990*/  LEA.HI R38, R38, R39, RZ, 0x1 ;  /* 0x0000002726267211 */ /* 0x000fe200078f08ff */
[----:B------:R-:W-:-:S04]  /*f9a0*/  IMAD.HI.U32 R36, R41, -0x36f0255e, RZ ;  /* 0xc90fdaa229247827 */ /* 0x000fc800078e00ff */
[----:B------:R-:W-:-:S04]  /*f9b0*/  IMAD.WIDE.U32 R42, R42, -0x36f0255e, R46 ;  /* 0xc90fdaa22a2a7825 */ /* 0x000fc800078e002e */
[----:B------:R-:W-:-:S04]  /*f9c0*/  IMAD.WIDE.U32 R42, P2, R41, 0x2168c235, R42 ;  /* 0x2168c235292a7825 */ /* 0x000fc8000784002a */
[----:B------:R-:W-:Y:S01]  /*f9d0*/  IMAD R41, R41, -0x36f0255e, RZ ;  /* 0xc90fdaa229297824 */ /* 0x000fe200078e02ff */
[----:B------:R-:W-:Y:S02]  /*f9e0*/  IADD3.X R40, PT, PT, R36, RZ, RZ, P2, !PT ;  /* 0x000000ff24287210 */ /* 0x000fe400017fe4ff */
[----:B------:R-:W-:Y:S02]  /*f9f0*/  IADD3.X RZ, P3, PT, R42, R42, RZ, P3, !PT ;  /* 0x0000002a2aff7210 */ /* 0x000fe40001f7e4ff */
[----:B------:R-:W-:-:S04]  /*fa00*/  IADD3 R36, P2, PT, R41, R43, RZ ;  /* 0x0000002b29247210 */ /* 0x000fc80007f5e0ff */
[C---:B------:R-:W-:Y:S01]  /*fa10*/  IADD3.X R41, P3, PT, R36.reuse, R36, RZ, P3, !PT ;  /* 0x0000002424297210 */ /* 0x040fe20001f7e4ff */
[----:B------:R-:W-:Y:S01]  /*fa20*/  IMAD.X R40, RZ, RZ, R40, P2 ;  /* 0x000000ffff287224 */ /* 0x000fe200010e0628 */
[----:B------:R-:W-:-:S03]  /*fa30*/  ISETP.GT.U32.AND P2, PT, R36, RZ, PT ;  /* 0x000000ff2400720c */ /* 0x000fc60003f44070 */
[C---:B------:R-:W-:Y:S01]  /*fa40*/  IMAD.X R43, R40.reuse, 0x1, R40, P3 ;  /* 0x00000001282b7824 */ /* 0x040fe200018e0628 */
[----:B------:R-:W-:-:S04]  /*fa50*/  ISETP.GT.AND.EX P2, PT, R40, RZ, PT, P2 ;  /* 0x000000ff2800720c */ /* 0x000fc80003f44320 */
[----:B------:R-:W-:Y:S02]  /*fa60*/  SEL R41, R41, R36, P2 ;  /* 0x0000002429297207 */ /* 0x000fe40001000000 */
[----:B------:R-:W-:Y:S02]  /*fa70*/  SEL R40, R43, R40, P2 ;  /* 0x000000282b287207 */ /* 0x000fe40001000000 */
[----:B------:R-:W-:Y:S02]  /*fa80*/  IADD3 R41, P3, PT, R41, 0x1, RZ ;  /* 0x0000000129297810 */ /* 0x000fe40007f7e0ff */
[----:B------:R-:W-:Y:S02]  /*fa90*/  SEL R42, RZ, 0xffffffff, !P2 ;  /* 0xffffffffff2a7807 */ /* 0x000fe40005000000 */
[----:B------:R-:W-:Y:S01]  /*faa0*/  LOP3.LUT P2, R36, R93, 0x80000000, RZ, 0xc0, !PT ;  /* 0x800000005d247812 */ /* 0x000fe2000784c0ff */
[----:B------:R-:W-:Y:S02]  /*fab0*/  IMAD.X R40, RZ, RZ, R40, P3 ;  /* 0x000000ffff287224 */ /* 0x000fe400018e0628 */
[----:B------:R-:W-:Y:S01]  /*fac0*/  IMAD.IADD R42, R42, 0x1, -R37 ;  /* 0x000000012a2a7824 */ /* 0x000fe200078e0a25 */
[----:B------:R-:W-:-:S02]  /*fad0*/  @!P1 LOP3.LUT R36, R36, 0x80000000, RZ, 0x3c, !PT ;  /* 0x8000000024249812 */ /* 0x000fc400078e3cff */
[----:B------:R-:W-:Y:S01]  /*fae0*/  SHF.R.U64 R41, R41, 0xa, R40 ;  /* 0x0000000a29297819 */ /* 0x000fe20000001228 */
[----:B------:R-:W-:-:S03]  /*faf0*/  IMAD.SHL.U32 R37, R42, 0x100000, RZ ;  /* 0x001000002a257824 */ /* 0x000fc600078e00ff */
        /* <DEDUP_REMOVED lines=8> */
.L_x_186:
[----:B------:R-:W-:Y:S02]  /*fb80*/  IMAD.MOV.U32 R43, RZ, RZ, R93 ;  /* 0x000000ffff2b7224 */ /* 0x000fe400078e005d */
[----:B------:R-:W-:-:S04]  /*fb90*/  IMAD.MOV.U32 R93, RZ, RZ, 0x0 ;  /* 0x00000000ff5d7424 */ /* 0x000fc800078e00ff */
[----:B------:R-:W-:Y:S05]  /*fba0*/  RET.REL.NODEC R92 `(_Z20render_hybrid_kernelPKhjjjiiiiiidhhPhS1_S1_S1_) ;  /* 0xffffff045c147950 */ /* 0x000fea0003c3ffff */
.L_x_193:
        /* <DEDUP_REMOVED lines=13> */
.L_x_340:


//--------------------- .text._Z21render_braille_kernelPKhjjjiiiiiidhhPhS1_S1_ --------------------------
	.section	.text._Z21render_braille_kernelPKhjjjiiiiiidhhPhS1_S1_,"ax",@progbits
	.align	128
        .global         _Z21render_braille_kernelPKhjjjiiiiiidhhPhS1_S1_
        .type           _Z21render_braille_kernelPKhjjjiiiiiidhhPhS1_S1_,@function
        .size           _Z21render_braille_kernelPKhjjjiiiiiidhhPhS1_S1_,(.L_x_344 - _Z21render_braille_kernelPKhjjjiiiiiidhhPhS1_S1_)
        .other          _Z21render_braille_kernelPKhjjjiiiiiidhhPhS1_S1_,@"STO_CUDA_ENTRY STV_DEFAULT"
_Z21render_braille_kernelPKhjjjiiiiiidhhPhS1_S1_:
.text._Z21render_braille_kernelPKhjjjiiiiiidhhPhS1_S1_:
        /* <DEDUP_REMOVED lines=20> */
[----:B------:R-:W-:Y:S01]  /*0140*/  IMAD.MOV.U32 R2, RZ, RZ, 0x1 ;  /* 0x00000001ff027424 */ /* 0x000fe200078e00ff */
[----:B0-----:R-:W-:-:S05]  /*0150*/  UISETP.GT.U32.AND UP0, UPT, UR4, 0x5e, UPT ;  /* 0x0000005e0400788c */ /* 0x001fca000bf04070 */
        /* <DEDUP_REMOVED lines=10> */
.L_x_194:
[----:B------:R-:W0:Y:S01]  /*0200*/  LDCU.64 UR4, c[0x0][0x3b0] ;  /* 0x00007600ff0477ac */ /* 0x000e220008000a00 */
[----:B------:R-:W-:Y:S01]  /*0210*/  DFMA R4, R2, R4, R2 ;  /* 0x000000040204722b */ /* 0x000fe20000000002 */
[----:B------:R-:W-:Y:S01]  /*0220*/  IMAD.MOV.U32 R36, RZ, RZ, 0x54442d18 ;  /* 0x54442d18ff247424 */ /* 0x000fe200078e00ff */
[----:B------:R-:W-:Y:S01]  /*0230*/  CS2R R8, SRZ ;  /* 0x0000000000087805 */ /* 0x000fe2000001ff00 */
[----:B------:R-:W-:Y:S01]  /*0240*/  IMAD.MOV.U32 R37, RZ, RZ, 0x400921fb ;  /* 0x400921fbff257424 */ /* 0x000fe200078e00ff */
[----:B------:R-:W-:Y:S01]  /*0250*/  MOV R19, 0x3 ;  /* 0x0000000300137802 */ /* 0x000fe20000000f00 */
[----:B------:R-:W-:Y:S01]  /*0260*/  IMAD.MOV.U32 R11, RZ, RZ, 0x1 ;  /* 0x00000001ff0b7424 */ /* 0x000fe200078e00ff */
[----:B------:R1:W-:Y:S01]  /*0270*/  STL.128 [R1], RZ ;  /* 0x000000ff01007387 */ /* 0x0003e20000100c00 */
[----:B------:R-:W-:Y:S01]  /*0280*/  IMAD.MOV.U32 R10, RZ, RZ, RZ ;  /* 0x000000ffff0a7224 */ /* 0x000fe200078e00ff */
[C---:B------:R-:W-:Y:S01]  /*0290*/  DFMA R2, R4.reuse, -R6, 1 ;  /* 0x3ff000000402742b */ /* 0x040fe20000000806 */
[----:B------:R-:W-:Y:S01]  /*02a0*/  IMAD.MOV.U32 R13, RZ, RZ, 0x2 ;  /* 0x00000002ff0d7424 */ /* 0x000fe200078e00ff */
[----:B------:R1:W-:Y:S01]  /*02b0*/  STL.128 [R1+0x10], RZ ;  /* 0x000010ff01007387 */ /* 0x0003e20000100c00 */
[----:B------:R-:W-:Y:S01]  /*02c0*/  IMAD.MOV.U32 R14, RZ, RZ, 0x1 ;  /* 0x00000001ff0e7424 */ /* 0x000fe200078e00ff */
[----:B------:R-:W2:Y:S01]  /*02d0*/  LDCU.64 UR10, c[0x0][0x358] ;  /* 0x00006b00ff0a77ac */ /* 0x000ea20008000a00 */
[----:B------:R-:W-:Y:S01]  /*02e0*/  IMAD.MOV.U32 R12, RZ, RZ, RZ ;  /* 0x000000ffff0c7224 */ /* 0x000fe200078e00ff */
[----:B------:R1:W-:Y:S01]  /*02f0*/  STL.128 [R1+0x3f0], R8 ;  /* 0x0003f00801007387 */ /* 0x0003e20000100c00 */
[----:B------:R-:W-:Y:S01]  /*0300*/  IMAD.MOV.U32 R15, RZ, RZ, RZ ;  /* 0x000000ffff0f7224 */ /* 0x000fe200078e00ff */
[----:B------:R-:W-:Y:S01]  /*0310*/  DFMA R2, R4, R2, R4 ;  /* 0x000000020402722b */ /* 0x000fe20000000004 */
[----:B------:R-:W-:Y:S01]  /*0320*/  IMAD.MOV.U32 R7, RZ, RZ, 0x2 ;  /* 0x00000002ff077424 */ /* 0x000fe200078e00ff */
[----:B0-----:R-:W-:Y:S01]  /*0330*/  DMUL R36, R36, UR4 ;  /* 0x0000000424247c28 */ /* 0x001fe20008000000 */
[----:B------:R-:W-:Y:S01]  /*0340*/  IMAD.MOV.U32 R4, RZ, RZ, 0x1 ;  /* 0x00000001ff047424 */ /* 0x000fe200078e00ff */
[----:B------:R1:W-:Y:S01]  /*0350*/  STL.128 [R1+0x400], R12 ;  /* 0x0004000c01007387 */ /* 0x0003e20000100c00 */
[----:B------:R-:W-:Y:S01]  /*0360*/  IMAD.MOV.U32 R5, RZ, RZ, 0x1 ;  /* 0x00000001ff057424 */ /* 0x000fe200078e00ff */
[----:B------:R-:W-:Y:S01]  /*0370*/  USHF.R.U32.HI UR16, URZ, 0x1, UR9 ;  /* 0x00000001ff107899 */ /* 0x000fe20008011609 */
[----:B------:R-:W-:Y:S01]  /*0380*/  IMAD.MOV.U32 R6, RZ, RZ, 0x1 ;  /* 0x00000001ff067424 */ /* 0x000fe200078e00ff */
[----:B------:R1:W-:Y:S01]  /*0390*/  STL.128 [R1+0x20], RZ ;  /* 0x000020ff01007387 */ /* 0x0003e20000100c00 */
[----:B------:R-:W-:Y:S01]  /*03a0*/  IMAD.MOV.U32 R17, RZ, RZ, 0x3 ;  /* 0x00000003ff117424 */ /* 0x000fe200078e00ff */
[----:B------:R-:W-:Y:S01]  /*03b0*/  DMUL R82, R36, R2 ;  /* 0x0000000224527228 */ /* 0x000fe20000000000 */
[----:B------:R-:W-:Y:S01]  /*03c0*/  IMAD.MOV.U32 R16, RZ, RZ, RZ ;  /* 0x000000ffff107224 */ /* 0x000fe200078e00ff */
[----:B------:R1:W-:Y:S01]  /*03d0*/  STL.128 [R1+0x410], R4 ;  /* 0x0004100401007387 */ /* 0x0003e20000100c00 */
[----:B------:R-:W-:Y:S01]  /*03e0*/  IMAD.MOV.U32 R18, RZ, RZ, 0x1 ;  /* 0x00000001ff127424 */ /* 0x000fe200078e00ff */
[----:B------:R-:W-:-:S02]  /*03f0*/  FSETP.GEU.AND P1, PT, |R37|, 6.5827683646048100446e-37, PT ;  /* 0x036000002500780b */ /* 0x000fc40003f2e200 */
[----:B------:R1:W-:Y:S02]  /*0400*/  STL.128 [R1+0x30], RZ ;  /* 0x000030ff01007387 */ /* 0x0003e40000100c00 */
[----:B------:R-:W-:Y:S02]  /*0410*/  DFMA R20, R82, -180, R36 ;  /* 0xc06680005214782b */ /* 0x000fe40000000024 */
[----:B------:R1:W-:Y:S04]  /*0420*/  STL.128 [R1+0x420], R16 ;  /* 0x0004201001007387 */ /* 0x0003e80000100c00 */
[----:B------:R1:W-:Y:S02]  /*0430*/  STL.128 [R1+0x40], RZ ;  /* 0x000040ff01007387 */ /* 0x0003e40000100c00 */
[----:B------:R-:W-:-:S02]  /*0440*/  DFMA R82, R2, R20, R82 ;  /* 0x000000140252722b */ /* 0x000fc40000000052 */
[----:B------:R1:W-:Y:S01]  /*0450*/  STL.128 [R1+0x50], RZ ;  /* 0x000050ff01007387 */ /* 0x0003e20000100c00 */
[----:B------:R-:W-:-:S03]  /*0460*/  IMAD.MOV.U32 R2, RZ, RZ, RZ ;  /* 0x000000ffff027224 */ /* 0x000fc600078e00ff */
[----:B------:R1:W-:Y:S04]  /*0470*/  STL.128 [R1+0x60], RZ ;  /* 0x000060ff01007387 */ /* 0x0003e80000100c00 */
[----:B------:R1:W-:Y:S01]  /*0480*/  STL.128 [R1+0x70], RZ ;  /* 0x000070ff01007387 */ /* 0x0003e20000100c00 */
[----:B------:R-:W-:-:S03]  /*0490*/  FFMA R0, RZ, 3.6015625, R83 ;  /* 0x40668000ff007823 */ /* 0x000fc60000000053 */
[----:B------:R1:W-:Y:S02]  /*04a0*/  STL.128 [R1+0x80], RZ ;  /* 0x000080ff01007387 */ /* 0x0003e40000100c00 */
[----:B------:R-:W-:Y:S01]  /*04b0*/  FSETP.GT.AND P0, PT, |R0|, 1.469367938527859385e-39, PT ;  /* 0x001000000000780b */ /* 0x000fe20003f04200 */
[----:B------:R-:W-:Y:S01]  /*04c0*/  VIADD R0, R1, 0x3f0 ;  /* 0x000003f001007836 */ /* 0x000fe20000000000 */
[----:B------:R1:W-:Y:S04]  /*04d0*/  STL.128 [R1+0x90], RZ ;  /* 0x000090ff01007387 */ /* 0x0003e80000100c00 */
[----:B------:R1:W-:Y:S07]  /*04e0*/  STL.128 [R1+0xa0], RZ ;  /* 0x0000a0ff01007387 */ /* 0x0003ee0000100c00 */
[----:B--2---:R-:W-:Y:S05]  /*04f0*/  @P0 BRA P1, `(.L_x_195) ;  /* 0x0000000000180947 */ /* 0x004fea0000800000 */
[----:B------:R-:W-:Y:S01]  /*0500*/  IMAD.MOV.U32 R26, RZ, RZ, RZ ;  /* 0x000000ffff1a7224 */ /* 0x000fe200078e00ff */
[----:B------:R-:W-:Y:S01]  /*0510*/  MOV R48, 0x540 ;  /* 0x0000054000307802 */ /* 0x000fe20000000f00 */
[----:B------:R-:W-:-:S07]  /*0520*/  IMAD.MOV.U32 R27, RZ, RZ, 0x40668000 ;  /* 0x40668000ff1b7424 */ /* 0x000fce00078e00ff */
[----:B-1----:R-:W-:Y:S05]  /*0530*/  CALL.REL.NOINC `($__internal_5_$__cuda_sm20_div_rn_f64_full) ;  /* 0x000000b800287944 */ /* 0x002fea0003c00000 */
[----:B------:R-:W-:Y:S02]  /*0540*/  IMAD.MOV.U32 R82, RZ, RZ, R40 ;  /* 0x000000ffff527224 */ /* 0x000fe400078e0028 */
[----:B------:R-:W-:-:S07]  /*0550*/  IMAD.MOV.U32 R83, RZ, RZ, R41 ;  /* 0x000000ffff537224 */ /* 0x000fce00078e0029 */
.L_x_195:
[----:B------:R-:W-:Y:S01]  /*0560*/  UMOV UR4, 0x6dc9c883 ;  /* 0x6dc9c88300047882 */ /* 0x000fe20000000000 */
[----:B------:R-:W-:Y:S01]  /*0570*/  UMOV UR5, 0x3fe45f30 ;  /* 0x3fe45f3000057882 */ /* 0x000fe20000000000 */
[----:B------:R-:W0:Y:S01]  /*0580*/  LDCU.64 UR12, c[0x0][0x388] ;  /* 0x00007100ff0c77ac */ /* 0x000e220008000a00 */
[C---:B------:R-:W-:Y:S01]  /*0590*/  DMUL R28, R82.reuse, UR4 ;  /* 0x00000004521c7c28 */ /* 0x040fe20008000000 */
[----:B-1----:R-:W1:Y:S01]  /*05a0*/  I2F.F64.U32 R18, UR9 ;  /* 0x0000000900127d12 */ /* 0x002e620008201800 */
[----:B------:R-:W-:Y:S01]  /*05b0*/  DMUL R66, RZ, R82 ;  /* 0x00000052ff427228 */ /* 0x000fe20000000000 */
[----:B------:R-:W-:Y:S01]  /*05c0*/  UMOV UR4, 0x54442d18 ;  /* 0x54442d1800047882 */ /* 0x000fe20000000000 */
[----:B------:R-:W-:Y:S01]  /*05d0*/  UMOV UR5, 0x3ff921fb ;  /* 0x3ff921fb00057882 */ /* 0x000fe20000000000 */
[----:B------:R-:W-:Y:S01]  /*05e0*/  UMOV UR14, 0x9999999a ;  /* 0x9999999a000e7882 */ /* 0x000fe20000000000 */
[----:B------:R-:W-:Y:S01]  /*05f0*/  UMOV UR15, 0x3fd99999 ;  /* 0x3fd99999000f7882 */ /* 0x000fe20000000000 */
[----:B------:R-:W2:Y:S01]  /*0600*/  LDCU UR6, c[0x0][0x3a4] ;  /* 0x00007480ff0677ac */ /* 0x000ea20008000800 */
[----:B------:R-:W-:-:S02]  /*0610*/  DSETP.NEU.AND P0, PT, |R82|, +INF , PT ;  /* 0x7ff000005200742a */ /* 0x000fc40003f0d200 */
[----:B------:R-:W3:Y:S01]  /*0620*/  F2I.F64 R28, R28 ;  /* 0x0000001c001c7311 */ /* 0x000ee20000301100 */
[----:B------:R-:W-:-:S03]  /*0630*/  UIADD3 UR8, UPT, UPT, -UR9, URZ, URZ ;  /* 0x000000ff09087290 */ /* 0x000fc6000fffe1ff */
[----:B------:R-:W-:Y:S02]  /*0640*/  DSETP.LTU.OR P1, PT, |R82|, 2.14748364800000000000e+09, !P0 ;  /* 0x41e000005200742a */ /* 0x000fe40004729600 */
[----:B-1----:R-:W-:Y:S02]  /*0650*/  DMUL R10, R18, UR14 ;  /* 0x0000000e120a7c28 */ /* 0x002fe40008000000 */
[----:B0-----:R-:W-:Y:S01]  /*0660*/  I2F.F64.U32 R76, UR12 ;  /* 0x0000000c004c7d12 */ /* 0x001fe20008201800 */
[----:B------:R-:W-:Y:S01]  /*0670*/  UMOV UR12, 0x33145c00 ;  /* 0x33145c00000c7882 */ /* 0x000fe20000000000 */
[----:B---3--:R-:W-:-:S06]  /*0680*/  SEL R29, R28, RZ, P0 ;  /* 0x000000ff1c1d7207 */ /* 0x008fcc0000000000 */
[----:B------:R-:W0:Y:S08]  /*0690*/  I2F.F64 R68, R28 ;  /* 0x0000001c00447312 */ /* 0x000e300000201c00 */
        /* <DEDUP_REMOVED lines=9> */
[----:B------:R-:W-:Y:S02]  /*0730*/  DFMA R68, R68, -UR12, R4 ;  /* 0x8000000c44447c2b */ /* 0x000fe40008000004 */
[----:B------:R-:W-:Y:S01]  /*0740*/  DADD R4, R10, R10 ;  /* 0x000000000a047229 */ /* 0x000fe2000000000a */
[----:B0-----:R-:W0:Y:S01]  /*0750*/  I2F.F64 R78, UR5 ;  /* 0x00000005004e7d12 */ /* 0x001e220008201c00 */
[----:B------:R-:W-:-:S06]  /*0760*/  UIADD3 UR5, UPT, UPT, UR5, -0x1, URZ ;  /* 0xffffffff05057890 */ /* 0x000fcc000fffe0ff */
[----:B------:R-:W-:Y:S01]  /*0770*/  DMUL R10, R10, R4 ;  /* 0x000000040a0a7228 */ /* 0x000fe20000000000 */
[----:B------:R-:W-:Y:S02]  /*0780*/  FSEL R64, R66, R68, !P0 ;  /* 0x0000004442407208 */ /* 0x000fe40004000000 */
[----:B-12---:R-:W-:-:S08]  /*0790*/  FSEL R65, R67, R69, !P0 ;  /* 0x0000004543417208 */ /* 0x006fd00004000000 */
.L_x_213:
[----:B--2---:R-:W-:Y:S01]  /*07a0*/  IMAD R3, R2, 0x8, R0 ;  /* 0x0000000802037824 */ /* 0x004fe200078e0200 */
[----:B------:R-:W1:Y:S01]  /*07b0*/  LDC R15, c[0x0][0x394] ;  /* 0x0000e500ff0f7b82 */ /* 0x000e620000000800 */
[----:B------:R-:W2:Y:S03]  /*07c0*/  LDCU UR4, c[0x0][0x3a4] ;  /* 0x00007480ff0477ac */ /* 0x000ea60008000800 */
[----:B------:R3:W4:Y:S01]  /*07d0*/  LDL.64 R8, [R3] ;  /* 0x0000000003087983 */ /* 0x0007220000100a00 */
[----:B------:R-:W5:Y:S01]  /*07e0*/  LDCU UR7, c[0x0][0x3a8] ;  /* 0x00007500ff0777ac */ /* 0x000f620008000800 */
[----:B------:R-:W-:Y:S02]  /*07f0*/  CS2R R22, SRZ ;  /* 0x0000000000167805 */ /* 0x000fe4000001ff00 */
[----:B------:R-:W0:Y:S01]  /*0800*/  LDC R20, c[0x0][0x398] ;  /* 0x0000e600ff147b82 */ /* 0x000e220000000800 */
[----:B-1----:R-:W-:-:S04]  /*0810*/  IABS R14, R15 ;  /* 0x0000000f000e7213 */ /* 0x002fc80000000000 */
[----:B------:R-:W1:Y:S01]  /*0820*/  I2F.RP R12, R14 ;  /* 0x0000000e000c7306 */ /* 0x000e620000209400 */
[----:B0-----:R-:W-:-:S07]  /*0830*/  IABS R16, R20 ;  /* 0x0000001400107213 */ /* 0x001fce0000000000 */
[----:B------:R-:W0:Y:S08]  /*0840*/  I2F.RP R13, R16 ;  /* 0x00000010000d7306 */ /* 0x000e300000209400 */
[----:B-1----:R-:W1:Y:S08]  /*0850*/  MUFU.RCP R12, R12 ;  /* 0x0000000c000c7308 */ /* 0x002e700000001000 */
[----:B0-----:R-:W0:Y:S01]  /*0860*/  MUFU.RCP R13, R13 ;  /* 0x0000000d000d7308 */ /* 0x001e220000001000 */
[----:B-1----:R-:W-:-:S07]  /*0870*/  VIADD R4, R12, 0xffffffe ;  /* 0x0ffffffe0c047836 */ /* 0x002fce0000000000 */
        /* <DEDUP_REMOVED lines=8> */
[----:B------:R-:W-:Y:S02]  /*0900*/  IMAD R5, R13, R16, RZ ;  /* 0x000000100d057224 */ /* 0x000fe400078e02ff */
[----:B----4-:R-:W-:Y:S02]  /*0910*/  IMAD R8, R61, 0x2, R8 ;  /* 0x000000023d087824 */ /* 0x010fe400078e0208 */
[----:B------:R-:W-:Y:S02]  /*0920*/  IMAD R9, R62, 0x4, R9 ;  /* 0x000000043e097824 */ /* 0x000fe400078e0209 */
[----:B--2---:R-:W-:Y:S01]  /*0930*/  IMAD R8, R8, UR4, RZ ;  /* 0x0000000408087c24 */ /* 0x004fe2000f8e02ff */
[----:B------:R-:W-:Y:S01]  /*0940*/  UMOV UR4, URZ ;  /* 0x000000ff00047c82 */ /* 0x000fe20008000000 */
[----:B-----5:R-:W-:-:S03]  /*0950*/  IMAD R9, R9, UR7, RZ ;  /* 0x0000000709097c24 */ /* 0x020fc6000f8e02ff */
[----:B------:R-:W-:Y:S02]  /*0960*/  IABS R6, R8 ;  /* 0x0000000800067213 */ /* 0x000fe40000000000 */
[----:B------:R-:W-:Y:S02]  /*0970*/  IABS R12, R9 ;  /* 0x00000009000c7213 */ /* 0x000fe40000000000 */
[----:B------:R-:W-:Y:S01]  /*0980*/  LOP3.LUT R8, R8, R15, RZ, 0x3c, !PT ;  /* 0x0000000f08087212 */ /* 0x000fe200078e3cff */
[----:B------:R-:W-:Y:S01]  /*0990*/  IMAD.MOV.U32 R3, RZ, RZ, R6 ;  /* 0x000000ffff037224 */ /* 0x000fe200078e0006 */
[----:B------:R-:W-:Y:S02]  /*09a0*/  MOV R6, RZ ;  /* 0x000000ff00067202 */ /* 0x000fe40000000f00 */
[----:B------:R-:W-:Y:S01]  /*09b0*/  LOP3.LUT R9, R9, R20, RZ, 0x3c, !PT ;  /* 0x0000001409097212 */ /* 0x000fe200078e3cff */
[----:B------:R-:W-:Y:S01]  /*09c0*/  IMAD.HI.U32 R4, R4, R3, RZ ;  /* 0x0000000304047227 */ /* 0x000fe200078e00ff */
[----:B------:R-:W-:-:S03]  /*09d0*/  ISETP.GE.AND P2, PT, R8, RZ, PT ;  /* 0x000000ff0800720c */ /* 0x000fc60003f46270 */
[----:B------:R-:W-:-:S04]  /*09e0*/  IMAD.HI.U32 R6, R7, R5, R6 ;  /* 0x0000000507067227 */ /* 0x000fc800078e0006 */
[----:B------:R-:W-:Y:S02]  /*09f0*/  IMAD.MOV R5, RZ, RZ, -R4 ;  /* 0x000000ffff057224 */ /* 0x000fe400078e0a04 */
[----:B------:R-:W-:Y:S02]  /*0a00*/  IMAD.MOV.U32 R7, RZ, RZ, R12 ;  /* 0x000000ffff077224 */ /* 0x000fe400078e000c */
[----:B------:R-:W-:Y:S02]  /*0a10*/  IMAD R3, R14, R5, R3 ;  /* 0x000000050e037224 */ /* 0x000fe400078e0203 */
[----:B------:R-:W-:-:S03]  /*0a20*/  IMAD.HI.U32 R6, R6, R7, RZ ;  /* 0x0000000706067227 */ /* 0x000fc600078e00ff */
[----:B------:R-:W-:Y:S01]  /*0a30*/  ISETP.GT.U32.AND P4, PT, R14, R3, PT ;  /* 0x000000030e00720c */ /* 0x000fe20003f84070 */
[----:B------:R-:W-:-:S04]  /*0a40*/  IMAD.MOV R12, RZ, RZ, -R6 ;  /* 0x000000ffff0c7224 */ /* 0x000fc800078e0a06 */
[----:B------:R-:W-:Y:S01]  /*0a50*/  IMAD R5, R16, R12, R7 ;  /* 0x0000000c10057224 */ /* 0x000fe200078e0207 */
[----:B------:R-:W-:-:S04]  /*0a60*/  CS2R R12, SRZ ;  /* 0x00000000000c7805 */ /* 0x000fc8000001ff00 */
        /* <DEDUP_REMOVED lines=9> */
[----:B------:R-:W-:-:S03]  /*0b00*/  ISETP.GE.U32.AND P0, PT, R5, R16, PT ;  /* 0x000000100500720c */ /* 0x000fc60003f06070 */
[----:B------:R-:W-:Y:S01]  /*0b10*/  @P3 VIADD R4, R4, 0x1 ;  /* 0x0000000104043836 */ /* 0x000fe20000000000 */
[----:B------:R-:W-:-:S03]  /*0b20*/  ISETP.NE.AND P3, PT, R20, RZ, PT ;  /* 0x000000ff1400720c */ /* 0x000fc60003f65270 */
[----:B------:R-:W-:-:S04]  /*0b30*/  @!P2 IMAD.MOV R4, RZ, RZ, -R4 ;  /* 0x000000ffff04a224 */ /* 0x000fc800078e0a04 */
[----:B------:R-:W-:Y:S02]  /*0b40*/  @!P5 LOP3.LUT R4, RZ, R15, RZ, 0x33, !PT ;  /* 0x0000000fff04d212 */ /* 0x000fe400078e33ff */
[----:B------:R-:W-:-:S03]  /*0b50*/  @P0 VIADD R6, R6, 0x1 ;  /* 0x0000000106060836 */ /* 0x000fc60000000000 */
[----:B------:R-:W-:Y:S02]  /*0b60*/  VIADD R14, R4, -UR16 ;  /* 0x80000010040e7c36 */ /* 0x000fe40008000000 */
[----:B------:R-:W-:Y:S01]  /*0b70*/  @!P4 IMAD.MOV R6, RZ, RZ, -R6 ;  /* 0x000000ffff06c224 */ /* 0x000fe200078e0a06 */
[----:B------:R-:W-:-:S05]  /*0b80*/  @!P3 LOP3.LUT R6, RZ, R20, RZ, 0x33, !PT ;  /* 0x00000014ff06b212 */ /* 0x000fca00078e33ff */
[----:B------:R-:W-:-:S07]  /*0b90*/  VIADD R15, R6, -UR16 ;  /* 0x80000010060f7c36 */ /* 0x000fce0008000000 */
.L_x_206:
[----:B0-----:R-:W0:Y:S01]  /*0ba0*/  I2F.F64.U32 R4, UR4 ;  /* 0x0000000400047d12 */ /* 0x001e220008201800 */
[----:B------:R-:W-:Y:S01]  /*0bb0*/  VIADDMNMX R6, R15, UR4, RZ, !PT ;  /* 0x000000040f067c46 */ /* 0x000fe2000f8001ff */
[----:B------:R-:W-:Y:S01]  /*0bc0*/  UIADD3 UR4, UPT, UPT, UR4, 0x1, URZ ;  /* 0x0000000104047890 */ /* 0x000fe2000fffe0ff */
[----:B------:R-:W-:Y:S01]  /*0bd0*/  IMAD.MOV.U32 R16, RZ, RZ, R14 ;  /* 0x000000ffff107224 */ /* 0x000fe200078e000e */
[----:B------:R-:W-:Y:S02]  /*0be0*/  CS2R R20, SRZ ;  /* 0x0000000000147805 */ /* 0x000fe4000001ff00 */
[----:B------:R-:W-:Y:S01]  /*0bf0*/  VIMNMX R17, PT, PT, R6, UR5, PT ;  /* 0x0000000506117c48 */ /* 0x000fe2000bfe0100 */
[----:B-1----:R-:W1:Y:S03]  /*0c00*/  LDCU.64 UR12, c[0x4][0x8] ;  /* 0x01000100ff0c77ac */ /* 0x002e660008000a00 */
[----:B------:R-:W2:Y:S01]  /*0c10*/  I2F.F64 R6, R17 ;  /* 0x0000001100067312 */ /* 0x000ea20000201c00 */
[----:B------:R-:W3:Y:S01]  /*0c20*/  LDCU.64 UR18, c[0x0][0x388] ;  /* 0x00007100ff1277ac */ /* 0x000ee20008000a00 */
[----:B------:R-:W-:Y:S01]  /*0c30*/  UISETP.NE.AND UP1, UPT, UR4, UR9, UPT ;  /* 0x000000090400728c */ /* 0x000fe2000bf25270 */
[----:B0-----:R-:W-:Y:S01]  /*0c40*/  DFMA R4, R18, -0.5, R4 ;  /* 0xbfe000001204782b */ /* 0x001fe20000000004 */
[----:B------:R-:W-:-:S07]  /*0c50*/  UMOV UR7, UR8 ;  /* 0x0000000800077c82 */ /* 0x000fce0008000000 */
[----:B------:R-:W-:Y:S02]  /*0c60*/  DMUL R8, R4, R4 ;  /* 0x0000000404087228 */ /* 0x000fe40000000000 */
[----:B-12-4-:R-:W-:-:S11]  /*0c70*/  DFMA R6, R78, -0.5, R6 ;  /* 0xbfe000004e06782b */ /* 0x016fd60000000006 */
.L_x_205:
        /* <DEDUP_REMOVED lines=15> */
[----:B---3--:R-:W-:Y:S05]  /*0d70*/  CALL.REL.NOINC `($_Z21render_braille_kernelPKhjjjiiiiiidhhPhS1_S1_$__internal_trig_reduction_slowpathd) ;  /* 0x000000b800847944 */ /* 0x008fea0003c00000 */
.L_x_199:
[----:B---3--:R-:W-:Y:S05]  /*0d80*/  BSYNC.RECONVERGENT B3 ;  /* 0x0000000000037941 */ /* 0x008fea0003800200 */
.L_x_198:
[----:B------:R-:W-:-:S07]  /*0d90*/  VIADD R42, R42, 0x1 ;  /* 0x000000012a2a7836 */ /* 0x000fce0000000000 */
.L_x_197:
[----:B---3--:R-:W-:Y:S05]  /*0da0*/  BSYNC.RECONVERGENT B2 ;  /* 0x0000000000027941 */ /* 0x008fea0003800200 */
.L_x_196:
        /* <DEDUP_REMOVED lines=9> */
[----:B------:R-:W-:Y:S01]  /*0e40*/  DMUL R30, R44, R44 ;  /* 0x0000002c2c1e7228 */ /* 0x000fe20000000000 */
[----:B------:R-:W-:Y:S01]  /*0e50*/  BSSY.RECONVERGENT B2, `(.L_x_200) ;  /* 0x000001c000027945 */ /* 0x000fe20003800200 */
[----:B------:R-:W-:Y:S01]  /*0e60*/  ISETP.NE.U32.AND P0, PT, R17, 0x1, PT ;  /* 0x000000011100780c */ /* 0x000fe20003f05070 */
[----:B------:R-:W-:-:S03]  /*0e70*/  IMAD.MOV.U32 R17, RZ, RZ, 0x3da8ff83 ;  /* 0x3da8ff83ff117424 */ /* 0x000fc600078e00ff */
[----:B------:R-:W-:Y:S02]  /*0e80*/  FSEL R40, R40, -8.06006814911005101289e+34, !P0 ;  /* 0xf9785eba28287808 */ /* 0x000fe40004000000 */
        /* <DEDUP_REMOVED lines=22> */
[----:B------:R-:W-:Y:S05]  /*0ff0*/  CALL.REL.NOINC `($_Z21render_braille_kernelPKhjjjiiiiiidhhPhS1_S1_$__internal_trig_reduction_slowpathd) ;  /* 0x000000b400e47944 */ /* 0x000fea0003c00000 */
[----:B------:R-:W-:-:S07]  /*1000*/  MOV R17, R42 ;  /* 0x0000002a00117202 */ /* 0x000fce0000000f00 */
.L_x_201:
[----:B------:R-:W-:Y:S05]  /*1010*/  BSYNC.RECONVERGENT B2 ;  /* 0x0000000000027941 */ /* 0x000fea0003800200 */
.L_x_200:
[----:B------:R-:W-:-:S05]  /*1020*/  IMAD.SHL.U32 R24, R17, 0x40, RZ ;  /* 0x0000004011187824 */ /* 0x000fca00078e00ff */
[----:B------:R-:W-:-:S04]  /*1030*/  LOP3.LUT R24, R24, 0x40, RZ, 0xc0, !PT ;  /* 0x0000004018187812 */ /* 0x000fc800078ec0ff */
[----:B------:R-:W-:-:S05]  /*1040*/  IADD3 R30, P0, PT, R24, UR12, RZ ;  /* 0x0000000c181e7c10 */ /* 0x000fca000ff1e0ff */
        /* <DEDUP_REMOVED lines=8> */
[----:B------:R-:W-:-:S03]  /*10d0*/  DMUL R40, R44, R44 ;  /* 0x0000002c2c287228 */ /* 0x000fc60000000000 */
[----:B------:R-:W-:Y:S02]  /*10e0*/  FSEL R42, R42, -8.06006814911005101289e+34, !P0 ;  /* 0xf9785eba2a2a7808 */ /* 0x000fe40004000000 */
[----:B------:R-:W-:Y:S02]  /*10f0*/  FSEL R43, -R43, 0.11223486810922622681, !P0 ;  /* 0x3de5db652b2b7808 */ /* 0x000fe40004000100 */
[----:B0-----:R-:W-:-:S04]  /*1100*/  VIMNMX R30, PT, PT, RZ, R16, !PT ;  /* 0x00000010ff1e7248 */ /* 0x001fc80007fe0100 */
[----:B--2---:R-:W-:-:S08]  /*1110*/  DFMA R24, R40, R42, R24 ;  /* 0x0000002a2818722b */ /* 0x004fd00000000018 */
[----:B------:R-:W-:-:S08]  /*1120*/  DFMA R24, R40, R24, R26 ;  /* 0x000000182818722b */ /* 0x000fd0000000001a */
[----:B---3--:R-:W-:Y:S01]  /*1130*/  DFMA R24, R40, R24, R32 ;  /* 0x000000182818722b */ /* 0x008fe20000000020 */
[----:B------:R-:W-:-:S07]  /*1140*/  VIMNMX R32, PT, PT, R30, UR6, PT ;  /* 0x000000061e207c48 */ /* 0x000fce000bfe0100 */
[----:B------:R-:W-:-:S08]  /*1150*/  DFMA R24, R40, R24, R34 ;  /* 0x000000182818722b */ /* 0x000fd00000000022 */
        /* <DEDUP_REMOVED lines=16> */
[----:B------:R-:W-:Y:S02]  /*1260*/  IMAD.MOV.U32 R27, RZ, RZ, 0x3fe00000 ;  /* 0x3fe00000ff1b7424 */ /* 0x000fe400078e00ff */
[----:B------:R-:W-:Y:S02]  /*1270*/  IMAD.MOV.U32 R4, RZ, RZ, RZ ;  /* 0x000000ffff047224 */ /* 0x000fe400078e00ff */
[----:B------:R-:W-:Y:S01]  /*1280*/  IMAD.MOV.U32 R26, RZ, RZ, RZ ;  /* 0x000000ffff1a7224 */ /* 0x000fe200078e00ff */
        /* <DEDUP_REMOVED lines=24> */
[----:B0-----:R-:W-:-:S05]  /*1410*/  CS2R R4, SRZ ;  /* 0x0000000000047805 */ /* 0x001fca000001ff00 */
        /* <DEDUP_REMOVED lines=11> */
[----:B------:R-:W-:Y:S02]  /*14d0*/  CS2R R24, SRZ ;  /* 0x0000000000187805 */ /* 0x000fe4000001ff00 */
[----:B------:R-:W-:Y:S02]  /*14e0*/  CS2R R30, SRZ ;  /* 0x00000000001e7805 */ /* 0x000fe4000001ff00 */
[----:B------:R-:W-:-:S05]  /*14f0*/  FSETP.GEU.AND P2, PT, |R37|, 6.5827683646048100446e-37, PT ;  /* 0x036000002500780b */ /* 0x000fca0003f4e200 */
        /* <DEDUP_REMOVED lines=9> */
[----:B---3--:R-:W-:Y:S05]  /*1590*/  CALL.REL.NOINC `($__internal_5_$__cuda_sm20_div_rn_f64_full) ;  /* 0x000000a800107944 */ /* 0x008fea0003c00000 */
.L_x_202:
        /* <DEDUP_REMOVED lines=43> */
[----:B------:R-:W-:Y:S01]  /*1850*/  IMAD R27, R34, 0x100000, R33 ;  /* 0x00100000221b7824 */ /* 0x000fe200078e0221 */
[----:B------:R-:W-:Y:S01]  /*1860*/  MOV R26, R32 ;  /* 0x00000020001a7202 */ /* 0x000fe20000000f00 */
[----:B------:R-:W-:Y:S06]  /*1870*/  @!P0 BRA `(.L_x_204) ;  /* 0x0000000000308947 */ /* 0x000fec0003800000 */
[----:B------:R-:W-:Y:S01]  /*1880*/  FSETP.GEU.AND P2, PT, |R41|, 4.2275390625, PT ;  /* 0x408748002900780b */ /* 0x000fe20003f4e200 */
[C---:B------:R-:W-:Y:S02]  /*1890*/  DADD R26, R40.reuse, +INF ;  /* 0x7ff00000281a7429 */ /* 0x040fe40000000000 */
[----:B------:R-:W-:-:S08]  /*18a0*/  DSETP.GEU.AND P0, PT, R40, RZ, PT ;  /* 0x000000ff2800722a */ /* 0x000fd00003f0e000 */
[----:B------:R-:W-:Y:S02]  /*18b0*/  FSEL R26, R26, RZ, P0 ;  /* 0x000000ff1a1a7208 */ /* 0x000fe40000000000 */
[----:B------:R-:W-:Y:S02]  /*18c0*/  @!P2 LEA.HI R17, R34, R34, RZ, 0x1 ;  /* 0x000000222211a211 */ /* 0x000fe400078f08ff */
[----:B------:R-:W-:Y:S02]  /*18d0*/  FSEL R27, R27, RZ, P0 ;  /* 0x000000ff1b1b7208 */ /* 0x000fe40000000000 */
[----:B------:R-:W-:-:S05]  /*18e0*/  @!P2 SHF.R.S32.HI R17, RZ, 0x1, R17 ;  /* 0x00000001ff11a819 */ /* 0x000fca0000011411 */
[----:B------:R-:W-:Y:S02]  /*18f0*/  @!P2 IMAD.IADD R34, R34, 0x1, -R17 ;  /* 0x000000012222a824 */ /* 0x000fe400078e0a11 */
[----:B------:R-:W-:-:S03]  /*1900*/  @!P2 IMAD R33, R17, 0x100000, R33 ;  /* 0x001000001121a824 */ /* 0x000fc600078e0221 */
[----:B------:R-:W-:Y:S01]  /*1910*/  @!P2 LEA R35, R34, 0x3ff00000, 0x14 ;  /* 0x3ff000002223a811 */ /* 0x000fe200078ea0ff */
[----:B------:R-:W-:-:S06]  /*1920*/  @!P2 IMAD.MOV.U32 R34, RZ, RZ, RZ ;  /* 0x000000ffff22a224 */ /* 0x000fcc00078e00ff */
[----:B------:R-:W-:-:S11]  /*1930*/  @!P2 DMUL R26, R32, R34 ;  /* 0x00000022201aa228 */ /* 0x000fd60000000000 */
.L_x_204:
[----:B------:R-:W-:Y:S05]  /*1940*/  BSYNC.RECONVERGENT B0 ;  /* 0x0000000000007941 */ /* 0x000fea0003800200 */
.L_x_203:
        /* <DEDUP_REMOVED lines=10> */
[----:B------:R0:W2:Y:S01]  /*19f0*/  F2I.U32.F64.TRUNC R13, R30 ;  /* 0x0000001e000d7311 */ /* 0x0000a2000030d000 */
[----:B-1----:R-:W-:-:S07]  /*1a00*/  DFMA R4, R26, R4, R36 ;  /* 0x000000041a04722b */ /* 0x002fce0000000024 */
[----:B------:R0:W1:Y:S08]  /*1a10*/  F2I.U32.F64.TRUNC R12, R24 ;  /* 0x00000018000c7311 */ /* 0x000070000030d000 */
[----:B------:R0:W4:Y:S01]  /*1a20*/  F2I.U32.F64.TRUNC R3, R4 ;  /* 0x0000000400037311 */ /* 0x000122000030d000 */
[----:B--2---:R-:W-:Y:S05]  /*1a30*/  BRA.U UP0, `(.L_x_205) ;  /* 0xfffffff100907547 */ /* 0x004fea000b83ffff */
        /* <DEDUP_REMOVED lines=20> */
[----:B-1--4-:R-:W-:Y:S05]  /*1b80*/  CALL.REL.NOINC `($__internal_5_$__cuda_sm20_div_rn_f64_full) ;  /* 0x000000a000947944 */ /* 0x012fea0003c00000 */
.L_x_208:
[----:B------:R-:W-:Y:S05]  /*1b90*/  BSYNC.RECONVERGENT B1 ;  /* 0x0000000000017941 */ /* 0x000fea0003800200 */
.L_x_207:
        /* <DEDUP_REMOVED lines=19> */
[----:B------:R-:W-:Y:S01]  /*1cd0*/  MOV R48, 0x1d00 ;  /* 0x00001d0000307802 */ /* 0x000fe20000000f00 */
[----:B------:R-:W-:-:S07]  /*1ce0*/  IMAD.MOV.U32 R27, RZ, RZ, R23 ;  /* 0x000000ffff1b7224 */ /* 0x000fce00078e0017 */
[----:B----4-:R-:W-:Y:S05]  /*1cf0*/  CALL.REL.NOINC `($__internal_5_$__cuda_sm20_div_rn_f64_full) ;  /* 0x000000a000387944 */ /* 0x010fea0003c00000 */
[----:B------:R-:W-:Y:S02]  /*1d00*/  IMAD.MOV.U32 R4, RZ, RZ, R40 ;  /* 0x000000ffff047224 */ /* 0x000fe400078e0028 */
[----:B------:R-:W-:-:S07]  /*1d10*/  IMAD.MOV.U32 R5, RZ, RZ, R41 ;  /* 0x000000ffff057224 */ /* 0x000fce00078e0029 */
.L_x_210:
[----:B------:R-:W-:Y:S05]  /*1d20*/  BSYNC.RECONVERGENT B1 ;  /* 0x0000000000017941 */ /* 0x000fea0003800200 */
.L_x_209:
        /* <DEDUP_REMOVED lines=21> */
[----:B------:R-:W-:Y:S05]  /*1e80*/  CALL.REL.NOINC `($__internal_5_$__cuda_sm20_div_rn_f64_full) ;  /* 0x0000009c00d47944 */ /* 0x000fea0003c00000 */
.L_x_212:
[----:B------:R-:W-:Y:S05]  /*1e90*/  BSYNC.RECONVERGENT B1 ;  /* 0x0000000000017941 */ /* 0x000fea0003800200 */
.L_x_211:
[----:B------:R-:W0:Y:S01]  /*1ea0*/  F2I.U32.F64.TRUNC R40, R40 ;  /* 0x0000002800287311 */ /* 0x000e22000030d000 */
[----:B------:R-:W-:Y:S01]  /*1eb0*/  UMOV UR12, 0x39581062 ;  /* 0x39581062000c7882 */ /* 0x000fe20000000000 */
[----:B------:R-:W-:Y:S01]  /*1ec0*/  UMOV UR13, 0x3fe2c8b4 ;  /* 0x3fe2c8b4000d7882 */ /* 0x000fe20000000000 */
[----:B------:R-:W-:-:S04]  /*1ed0*/  IMAD R3, R2, 0x3, R1 ;  /* 0x0000000302037824 */ /* 0x000fc800078e0201 */
[----:B------:R-:W-:Y:S01]  /*1ee0*/  IMAD R5, R2, 0x5, R3 ;  /* 0x0000000502057824 */ /* 0x000fe200078e0203 */
[----:B------:R-:W1:Y:S01]  /*1ef0*/  I2F.F64.U16 R12, R16 ;  /* 0x00000010000c7312 */ /* 0x000e620000101800 */
[----:B------:R2:W-:Y:S01]  /*1f00*/  STL.U8 [R3+0x40], R6 ;  /* 0x0000400603007387 */ /* 0x0005e20000100000 */
[----:B0-----:R-:W-:-:S06]  /*1f10*/  LOP3.LUT R14, R40, 0xff, RZ, 0xc0, !PT ;  /* 0x000000ff280e7812 */ /* 0x001fcc00078ec0ff */
[----:B------:R-:W0:Y:S01]  /*1f20*/  I2F.F64.U16 R8, R7 ;  /* 0x0000000700087312 */ /* 0x000e220000101800 */
[----:B-1----:R-:W-:-:S07]  /*1f30*/  DMUL R12, R12, UR12 ;  /* 0x0000000c0c0c7c28 */ /* 0x002fce0008000000 */
[----:B------:R-:W1:Y:S01]  /*1f40*/  I2F.F64.U16 R14, R14 ;  /* 0x0000000e000e7312 */ /* 0x000e620000101800 */
[----:B------:R-:W-:Y:S01]  /*1f50*/  UMOV UR12, 0xe5604189 ;  /* 0xe5604189000c7882 */ /* 0x000fe20000000000 */
[----:B------:R-:W-:Y:S02]  /*1f60*/  UMOV UR13, 0x3fd322d0 ;  /* 0x3fd322d0000d7882 */ /* 0x000fe40000000000 */
[----:B0-----:R-:W-:Y:S01]  /*1f70*/  DFMA R8, R8, UR12, R12 ;  /* 0x0000000c08087c2b */ /* 0x001fe2000800000c */
        /* <DEDUP_REMOVED lines=10> */
[----:B------:R-:W3:Y:S01]  /*2020*/  LDL.64 R30, [R1+0x40] ;  /* 0x00004000011e7983 */ /* 0x000ee20000100a00 */
[----:B------:R-:W-:Y:S01]  /*2030*/  IMAD.MOV.U32 R36, RZ, RZ, 0x403e0000 ;  /* 0x403e0000ff247424 */ /* 0x000fe200078e00ff */
[----:B------:R-:W-:Y:S01]  /*2040*/  BSSY.RECONVERGENT B0, `(.L_x_214) ;  /* 0x0000035000007945 */ /* 0x000fe20003800200 */
[C---:B---3--:R-:W-:Y:S02]  /*2050*/  PRMT R58, R30.reuse, 0x7771, RZ ;  /* 0x000077711e3a7816 */ /* 0x048fe400000000ff */
[----:B------:R-:W-:Y:S02]  /*2060*/  PRMT R57, R31, 0x7770, RZ ;  /* 0x000077701f397816 */ /* 0x000fe400000000ff */
[----:B------:R-:W-:Y:S02]  /*2070*/  PRMT R60, R30, 0x7770, RZ ;  /* 0x000077701e3c7816 */ /* 0x000fe400000000ff */
[----:B------:R-:W-:Y:S02]  /*2080*/  IADD3 R2, PT, PT, R58, -R57, RZ ;  /* 0x800000393a027210 */ /* 0x000fe40007ffe0ff */
[----:B------:R-:W-:-:S02]  /*2090*/  PRMT R59, R30, 0x7773, RZ ;  /* 0x000077731e3b7816 */ /* 0x000fc400000000ff */
[----:B------:R-:W-:Y:S02]  /*20a0*/  SHF.R.U32.HI R55, RZ, 0x8, R31 ;  /* 0x00000008ff377819 */ /* 0x000fe4000001161f */
[----:B--2---:R-:W0:Y:S01]  /*20b0*/  I2F.F64 R2, R2 ;  /* 0x0000000200027312 */ /* 0x004e220000201c00 */
[----:B------:R-:W-:Y:S01]  /*20c0*/  IMAD.IADD R0, R60, 0x1, -R59 ;  /* 0x000000013c007824 */ /* 0x000fe200078e0a3b */
[----:B------:R-:W-:Y:S02]  /*20d0*/  PRMT R56, R30, 0x7772, RZ ;  /* 0x000077721e387816 */ /* 0x000fe400000000ff */
[----:B------:R-:W-:-:S04]  /*20e0*/  LOP3.LUT R55, R55, 0xff, RZ, 0xc0, !PT ;  /* 0x000000ff37377812 */ /* 0x000fc800078ec0ff */
[----:B------:R1:W2:Y:S01]  /*20f0*/  I2F.F64 R4, R0 ;  /* 0x0000000000047312 */ /* 0x0002a20000201c00 */
[----:B------:R-:W-:Y:S01]  /*2100*/  IMAD.IADD R12, R56, 0x1, -R55 ;  /* 0x00000001380c7824 */ /* 0x000fe200078e0a37 */
[----:B0-----:R-:W-:-:S06]  /*2110*/  DMUL R10, R2, 4 ;  /* 0x40100000020a7828 */ /* 0x001fcc0000000000 */
[----:B------:R-:W0:Y:S01]  /*2120*/  I2F.F64 R6, R12 ;  /* 0x0000000c00067312 */ /* 0x000e220000201c00 */
[----:B-1----:R-:W1:Y:S01]  /*2130*/  LDC.U8 R0, c[0x0][0x3b8] ;  /* 0x0000ee00ff007b82 */ /* 0x002e620000000000 */
[----:B--2---:R-:W-:Y:S02]  /*2140*/  DADD R8, R4, R4 ;  /* 0x0000000004087229 */ /* 0x004fe40000000004 */
[----:B------:R-:W-:Y:S02]  /*2150*/  DMUL R10, R2, R10 ;  /* 0x0000000a020a7228 */ /* 0x000fe40000000000 */
[----:B0-----:R-:W-:-:S06]  /*2160*/  DMUL R2, R6, 3 ;  /* 0x4008000006027828 */ /* 0x001fcc0000000000 */
[----:B------:R-:W-:-:S08]  /*2170*/  DFMA R8, R4, R8, R10 ;  /* 0x000000080408722b */ /* 0x000fd0000000000a */
[----:B------:R-:W-:Y:S01]  /*2180*/  DFMA R2, R6, R2, R8 ;  /* 0x000000020602722b */ /* 0x000fe20000000008 */
[----:B-1----:R-:W-:Y:S01]  /*2190*/  ISETP.GT.U32.AND P0, PT, R0, 0x45, PT ;  /* 0x000000450000780c */ /* 0x002fe20003f04070 */
[----:B------:R-:W-:Y:S02]  /*21a0*/  IMAD.MOV.U32 R8, RZ, RZ, 0x0 ;  /* 0x00000000ff087424 */ /* 0x000fe400078e00ff */
[----:B------:R-:W-:Y:S01]  /*21b0*/  IMAD.MOV.U32 R9, RZ, RZ, 0x3fd80000 ;  /* 0x3fd80000ff097424 */ /* 0x000fe200078e00ff */
[----:B------:R-:W-:Y:S01]  /*21c0*/  FSEL R37, R36, 3.140625, P0 ;  /* 0x4049000024257808 */ /* 0x000fe20000000000 */
[----:B------:R-:W0:Y:S01]  /*21d0*/  MUFU.RSQ64H R5, R3 ;  /* 0x0000000300057308 */ /* 0x000e220000001c00 */
[----:B------:R-:W-:-:S03]  /*21e0*/  IMAD.MOV.U32 R36, RZ, RZ, RZ ;  /* 0x000000ffff247224 */ /* 0x000fc600078e00ff */
        /* <DEDUP_REMOVED lines=14> */
[----:B------:R-:W-:Y:S01]  /*22d0*/  MOV R40, R4 ;  /* 0x0000000400287202 */ /* 0x000fe20000000f00 */
[----:B------:R-:W-:Y:S01]  /*22e0*/  IMAD.MOV.U32 R38, RZ, RZ, R2 ;  /* 0x000000ffff267224 */ /* 0x000fe200078e0002 */
[----:B------:R-:W-:Y:S01]  /*22f0*/  MOV R47, 0x2370 ;  /* 0x00002370002f7802 */ /* 0x000fe20000000f00 */
[----:B------:R-:W-:Y:S02]  /*2300*/  IMAD.MOV.U32 R39, RZ, RZ, R3 ;  /* 0x000000ffff277224 */ /* 0x000fe400078e0003 */
[----:B------:R-:W-:Y:S02]  /*2310*/  IMAD.MOV.U32 R48, RZ, RZ, R10 ;  /* 0x000000ffff307224 */ /* 0x000fe400078e000a */
[----:B------:R-:W-:Y:S02]  /*2320*/  IMAD.MOV.U32 R49, RZ, RZ, R11 ;  /* 0x000000ffff317224 */ /* 0x000fe400078e000b */
[----:B------:R-:W-:-:S02]  /*2330*/  IMAD.MOV.U32 R42, RZ, RZ, R8 ;  /* 0x000000ffff2a7224 */ /* 0x000fc400078e0008 */
[----:B------:R-:W-:Y:S02]  /*2340*/  IMAD.MOV.U32 R45, RZ, RZ, R9 ;  /* 0x000000ffff2d7224 */ /* 0x000fe400078e0009 */
[----:B------:R-:W-:-:S07]  /*2350*/  IMAD.MOV.U32 R41, RZ, RZ, R13 ;  /* 0x000000ffff297224 */ /* 0x000fce00078e000d */
[----:B------:R-:W-:Y:S05]  /*2360*/  CALL.REL.NOINC `($__internal_7_$__cuda_sm20_dsqrt_rn_f64_mediumpath_v1) ;  /* 0x000000a000507944 */ /* 0x000fea0003c00000 */
[----:B------:R-:W-:Y:S02]  /*2370*/  IMAD.MOV.U32 R32, RZ, RZ, R44 ;  /* 0x000000ffff207224 */ /* 0x000fe400078e002c */
[----:B------:R-:W-:-:S07]  /*2380*/  IMAD.MOV.U32 R33, RZ, RZ, R45 ;  /* 0x000000ffff217224 */ /* 0x000fce00078e002d */
.L_x_215:
[----:B------:R-:W-:Y:S05]  /*2390*/  BSYNC.RECONVERGENT B0 ;  /* 0x0000000000007941 */ /* 0x000fea0003800200 */
.L_x_214:
[----:B------:R-:W2:Y:S04]  /*23a0*/  LDL.64 R52, [R1+0x48] ;  /* 0x0000480001347983 */ /* 0x000ea80000100a00 */
[----:B------:R-:W3:Y:S04]  /*23b0*/  LDL.128 R4, [R1] ;  /* 0x0000000001047983 */ /* 0x000ee80000100c00 */
[----:B------:R-:W4:Y:S04]  /*23c0*/  LDL.64 R34, [R1+0x50] ;  /* 0x0000500001227983 */ /* 0x000f280000100a00 */
[----:B------:R0:W5:Y:S04]  /*23d0*/  LDL.128 R8, [R1+0x10] ;  /* 0x0000100001087983 */ /* 0x0001680000100c00 */
[----:B------:R0:W5:Y:S04]  /*23e0*/  LDL.128 R12, [R1+0x20] ;  /* 0x00002000010c7983 */ /* 0x0001680000100c00 */
[----:B------:R0:W5:Y:S01]  /*23f0*/  LDL.128 R16, [R1+0x30] ;  /* 0x0000300001107983 */ /* 0x0001620000100c00 */
[----:B------:R-:W-:Y:S01]  /*2400*/  SHF.R.U32.HI R54, RZ, 0x10, R31 ;  /* 0x00000010ff367819 */ /* 0x000fe2000001161f */
[----:B------:R-:W-:Y:S01]  /*2410*/  BSSY.RECONVERGENT B0, `(.L_x_216) ;  /* 0x0000041000007945 */ /* 0x000fe20003800200 */
[----:B--2---:R-:W-:-:S02]  /*2420*/  PRMT R0, R52, 0x7772, RZ ;  /* 0x0000777234007816 */ /* 0x004fc400000000ff */
[C---:B------:R-:W-:Y:S02]  /*2430*/  PRMT R2, R52.reuse, 0x7771, RZ ;  /* 0x0000777134027816 */ /* 0x040fe400000000ff */
[----:B------:R-:W-:Y:S01]  /*2440*/  PRMT R3, R52, 0x7773, RZ ;  /* 0x0000777334037816 */ /* 0x000fe200000000ff */
[----:B------:R-:W-:Y:S01]  /*2450*/  IMAD.IADD R22, R58, 0x1, -R0 ;  /* 0x000000013a167824 */ /* 0x000fe200078e0a00 */
[----:B------:R-:W-:Y:S01]  /*2460*/  PRMT R52, R52, 0x7770, RZ ;  /* 0x0000777034347816 */ /* 0x000fe200000000ff */
[----:B------:R-:W-:Y:S01]  /*2470*/  IMAD.IADD R20, R60, 0x1, -R2 ;  /* 0x000000013c147824 */ /* 0x000fe200078e0a02 */
[----:B----4-:R-:W-:Y:S01]  /*2480*/  PRMT R30, R34, 0x7772, RZ ;  /* 0x00007772221e7816 */ /* 0x010fe200000000ff */
[----:B------:R-:W-:Y:S01]  /*2490*/  IMAD.IADD R24, R56, 0x1, -R3 ;  /* 0x0000000138187824 */ /* 0x000fe200078e0a03 */
[----:B------:R-:W-:Y:S01]  /*24a0*/  PRMT R31, R34, 0x7773, RZ ;  /* 0x00007773221f7816 */ /* 0x000fe200000000ff */
[----:B------:R-:W1:Y:S08]  /*24b0*/  I2F.F64 R22, R22 ;  /* 0x0000001600167312 */ /* 0x000e700000201c00 */
[----:B------:R-:W2:Y:S01]  /*24c0*/  I2F.F64 R20, R20 ;  /* 0x0000001400147312 */ /* 0x000ea20000201c00 */
[----:B-1----:R-:W-:-:S07]  /*24d0*/  DMUL R26, R22, 4 ;  /* 0x40100000161a7828 */ /* 0x002fce0000000000 */
[----:B------:R-:W1:Y:S01]  /*24e0*/  I2F.F64 R24, R24 ;  /* 0x0000001800187312 */ /* 0x000e620000201c00 */
[----:B------:R-:W-:Y:S02]  /*24f0*/  DMUL R38, R22, R26 ;  /* 0x0000001a16267228 */ /* 0x000fe40000000000 */
[----:B--2---:R-:W-:Y:S02]  /*2500*/  DADD R26, R20, R20 ;  /* 0x00000000141a7229 */ /* 0x004fe40000000014 */
[----:B---3--:R-:W-:-:S06]  /*2510*/  DADD R22, R4, -R6 ;  /* 0x0000000004167229 */ /* 0x008fcc0000000806 */
[----:B------:R-:W-:Y:S02]  /*2520*/  DFMA R38, R20, R26, R38 ;  /* 0x0000001a1426722b */ /* 0x000fe40000000026 */
[----:B-1----:R-:W-:Y:S01]  /*2530*/  DMUL R26, R24, 3 ;  /* 0x40080000181a7828 */ /* 0x002fe20000000000 */
[----:B------:R-:W-:Y:S01]  /*2540*/  IMAD.MOV.U32 R21, RZ, RZ, R33 ;  /* 0x000000ffff157224 */ /* 0x000fe200078e0021 */
[----:B------:R-:W-:-:S06]  /*2550*/  DADD R22, |R22|, |R22| ;  /* 0x0000000016167229 */ /* 0x000fcc0000000616 */
[----:B------:R-:W-:Y:S02]  /*2560*/  DFMA R38, R24, R26, R38 ;  /* 0x0000001a1826722b */ /* 0x000fe40000000026 */
[----:B------:R-:W-:Y:S02]  /*2570*/  DSETP.MAX.AND P0, P2, R22, R32, PT ;  /* 0x000000201600722a */ /* 0x000fe40003a0f000 */
[----:B------:R-:W-:Y:S01]  /*2580*/  IMAD.MOV.U32 R20, RZ, RZ, R23 ;  /* 0x000000ffff147224 */ /* 0x000fe200078e0017 */
[----:B------:R-:W-:Y:S01]  /*2590*/  PRMT R33, R35, 0x7772, RZ ;  /* 0x0000777223217816 */ /* 0x000fe200000000ff */
[----:B------:R-:W1:Y:S01]  /*25a0*/  MUFU.RSQ64H R41, R39 ;  /* 0x0000002700297308 */ /* 0x000e620000001c00 */
[----:B------:R-:W-:Y:S02]  /*25b0*/  IMAD.MOV.U32 R23, RZ, RZ, 0x3fd80000 ;  /* 0x3fd80000ff177424 */ /* 0x000fe400078e00ff */
[----:B------:R-:W-:Y:S01]  /*25c0*/  FSEL R27, R20, R21, P0 ;  /* 0x00000015141b7208 */ /* 0x000fe20000000000 */
[----:B------:R-:W-:Y:S01]  /*25d0*/  VIADD R40, R39, 0xfcb00000 ;  /* 0xfcb0000027287836 */ /* 0x000fe20000000000 */
[----:B------:R-:W-:Y:S01]  /*25e0*/  SEL R20, R22, R32, P0 ;  /* 0x0000002016147207 */ /* 0x000fe20000000000 */
[----:B------:R-:W-:Y:S01]  /*25f0*/  IMAD.MOV.U32 R22, RZ, RZ, 0x0 ;  /* 0x00000000ff167424 */ /* 0x000fe200078e00ff */
[----:B------:R-:W-:-:S03]  /*2600*/  PRMT R32, R35, 0x7771, RZ ;  /* 0x0000777123207816 */ /* 0x000fc600000000ff */
[----:B------:R-:W-:-:S05]  /*2610*/  @P2 LOP3.LUT R27, R21, 0x80000, RZ, 0xfc, !PT ;  /* 0x00080000151b2812 */ /* 0x000fca00078efcff */
[----:B------:R-:W-:Y:S01]  /*2620*/  IMAD.MOV.U32 R21, RZ, RZ, R27 ;  /* 0x000000ffff157224 */ /* 0x000fe200078e001b */
[----:B-1----:R-:W-:Y:S01]  /*2630*/  DMUL R24, R40, R40 ;  /* 0x0000002828187228 */ /* 0x002fe20000000000 */
[----:B------:R-:W-:-:S04]  /*2640*/  IMAD.MOV.U32 R27, RZ, RZ, 0x1 ;  /* 0x00000001ff1b7424 */ /* 0x000fc800078e00ff */
[----:B------:R-:W-:-:S03]  /*2650*/  DSETP.GT.AND P0, PT, R20, R36, PT ;  /* 0x000000241400722a */ /* 0x000fc60003f04000 */
[----:B------:R-:W-:-:S08]  /*2660*/  DFMA R24, R38, -R24, 1 ;  /* 0x3ff000002618742b */ /* 0x000fd00000000818 */
[----:B------:R-:W-:Y:S02]  /*2670*/  DFMA R20, R24, R22, 0.5 ;  /* 0x3fe000001814742b */ /* 0x000fe40000000016 */
[----:B------:R-:W-:Y:S01]  /*2680*/  DMUL R24, R40, R24 ;  /* 0x0000001828187228 */ /* 0x000fe20000000000 */
[----:B------:R1:W-:Y:S01]  /*2690*/  @P0 STL.U8 [R1+0x98], R27 ;  /* 0x0000981b01000387 */ /* 0x0003e20000100000 */
[----:B------:R-:W-:Y:S02]  /*26a0*/  ISETP.GE.U32.AND P0, PT, R40, 0x7ca00000, PT ;  /* 0x7ca000002800780c */ /* 0x000fe40003f06070 */
[C---:B------:R-:W-:Y:S02]  /*26b0*/  PRMT R22, R53.reuse, 0x7772, RZ ;  /* 0x0000777235167816 */ /* 0x040fe400000000ff */
[C---:B------:R-:W-:Y:S02]  /*26c0*/  PRMT R23, R53.reuse, 0x7773, RZ ;  /* 0x0000777335177816 */ /* 0x040fe400000000ff */
[----:B------:R-:W-:Y:S01]  /*26d0*/  DFMA R46, R20, R24, R40 ;  /* 0x00000018142e722b */ /* 0x000fe20000000028 */
[----:B------:R-:W-:-:S02]  /*26e0*/  PRMT R20, R53, 0x7770, RZ ;  /* 0x0000777035147816 */ /* 0x000fc400000000ff */
[----:B------:R-:W-:Y:S02]  /*26f0*/  PRMT R21, R53, 0x7771, RZ ;  /* 0x0000777135157816 */ /* 0x000fe400000000ff */
[----:B------:R-:W-:-:S03]  /*2700*/  SHF.R.U32.HI R53, RZ, 0x8, R54 ;  /* 0x00000008ff357819 */ /* 0x000fc60000011636 */
[----:B-1----:R-:W-:Y:S01]  /*2710*/  DMUL R26, R38, R46 ;  /* 0x0000002e261a7228 */ /* 0x002fe20000000000 */
[C---:B------:R-:W-:Y:S01]  /*2720*/  PRMT R24, R34.reuse, 0x7770, RZ ;  /* 0x0000777022187816 */ /* 0x040fe200000000ff */
[----:B------:R-:W-:Y:S01]  /*2730*/  VIADD R43, R47, 0xfff00000 ;  /* 0xfff000002f2b7836 */ /* 0x000fe20000000000 */
[----:B------:R-:W-:Y:S01]  /*2740*/  PRMT R25, R34, 0x7771, RZ ;  /* 0x0000777122197816 */ /* 0x000fe200000000ff */
[----:B------:R-:W-:Y:S01]  /*2750*/  IMAD.MOV.U32 R42, RZ, RZ, R46 ;  /* 0x000000ffff2a7224 */ /* 0x000fe200078e002e */
[C---:B------:R-:W-:Y:S02]  /*2760*/  PRMT R34, R35.reuse, 0x7770, RZ ;  /* 0x0000777023227816 */ /* 0x040fe400000000ff */
[----:B------:R-:W-:Y:S01]  /*2770*/  PRMT R35, R35, 0x7773, RZ ;  /* 0x0000777323237816 */ /* 0x000fe200000000ff */
[----:B------:R-:W-:Y:S01]  /*2780*/  DFMA R48, R26, -R26, R38 ;  /* 0x8000001a1a30722b */ /* 0x000fe20000000026 */
[----:B------:R-:W-:Y:S02]  /*2790*/  LOP3.LUT R54, R54, 0xff, RZ, 0xc0, !PT ;  /* 0x000000ff36367812 */ /* 0x000fe400078ec0ff */
[----:B------:R-:W-:-:S05]  /*27a0*/  LOP3.LUT R53, R53, 0xffff, RZ, 0xc0, !PT ;  /* 0x0000ffff35357812 */ /* 0x000fca00078ec0ff */
[----:B------:R-:W-:Y:S01]  /*27b0*/  DFMA R44, R48, R42, R26 ;  /* 0x0000002a302c722b */ /* 0x000fe2000000001a */
[----:B0-----:R-:W-:Y:S10]  /*27c0*/  @!P0 BRA `(.L_x_217) ;  /* 0x0000000000148947 */ /* 0x001ff40003800000 */
[----:B------:R-:W-:Y:S01]  /*27d0*/  IMAD.MOV.U32 R42, RZ, RZ, R26 ;  /* 0x000000ffff2a7224 */ /* 0x000fe200078e001a */
[----:B------:R-:W-:Y:S01]  /*27e0*/  MOV R45, R27 ;  /* 0x0000001b002d7202 */ /* 0x000fe20000000f00 */
[----:B------:R-:W-:Y:S01]  /*27f0*/  IMAD.MOV.U32 R41, RZ, RZ, R43 ;  /* 0x000000ffff297224 */ /* 0x000fe200078e002b */
[----:B------:R-:W-:-:S07]  /*2800*/  MOV R47, 0x2820 ;  /* 0x00002820002f7802 */ /* 0x000fce0000000f00 */
[----:B-----5:R-:W-:Y:S05]  /*2810*/  CALL.REL.NOINC `($__internal_7_$__cuda_sm20_dsqrt_rn_f64_mediumpath_v1) ;  /* 0x0000009c00247944 */ /* 0x020fea0003c00000 */
.L_x_217:
[----:B------:R-:W-:Y:S05]  /*2820*/  BSYNC.RECONVERGENT B0 ;  /* 0x0000000000007941 */ /* 0x000fea0003800200 */
.L_x_216:
[----:B-----5:R-:W-:Y:S01]  /*2830*/  DADD R26, R4, -R10 ;  /* 0x00000000041a7229 */ /* 0x020fe2000000080a */
[----:B------:R-:W-:Y:S01]  /*2840*/  IMAD.MOV.U32 R41, RZ, RZ, R45 ;  /* 0x000000ffff297224 */ /* 0x000fe200078e002d */
[----:B------:R-:W-:Y:S01]  /*2850*/  DADD R72, RZ, R4 ;  /* 0x00000000ff487229 */ /* 0x000fe20000000004 */
[----:B------:R-:W-:Y:S01]  /*2860*/  BSSY.RECONVERGENT B4, `(.L_x_218) ;  /* 0x000054f000047945 */ /* 0x000fe20003800200 */
[----:B------:R-:W0:Y:S04]  /*2870*/  LDCU UR9, c[0x0][0x3a4] ;  /* 0x00007480ff0977ac */ /* 0x000e280008000800 */
[----:B------:R-:W-:Y:S01]  /*2880*/  DADD R26, |R26|, |R26| ;  /* 0x000000001a1a7229 */ /* 0x000fe2000000061a */
[----:B------:R-:W1:Y:S01]  /*2890*/  LDCU UR16, c[0x0][0x3a8] ;  /* 0x00007500ff1077ac */ /* 0x000e620008000800 */
[----:B------:R-:W-:Y:S01]  /*28a0*/  DADD R38, R72, R6 ;  /* 0x0000000048267229 */ /* 0x000fe20000000006 */
[----:B------:R-:W2:Y:S05]  /*28b0*/  LDCU UR8, c[0x0][0x39c] ;  /* 0x00007380ff0877ac */ /* 0x000eaa0008000800 */
[----:B------:R-:W-:Y:S01]  /*28c0*/  DSETP.MAX.AND P0, P2, R26, R44, PT ;  /* 0x0000002c1a00722a */ /* 0x000fe20003a0f000 */
[----:B------:R-:W3:Y:S01]  /*28d0*/  LDCU.64 UR12, c[0x4][0x8] ;  /* 0x01000100ff0c77ac */ /* 0x000ee20008000a00 */
[----:B------:R-:W-:Y:S01]  /*28e0*/  IMAD.MOV.U32 R40, RZ, RZ, R27 ;  /* 0x000000ffff287224 */ /* 0x000fe200078e001b */
[----:B------:R-:W-:Y:S01]  /*28f0*/  DADD R38, R8, R38 ;  /* 0x0000000008267229 */ /* 0x000fe20000000026 */
[----:B------:R-:W4:Y:S02]  /*2900*/  LDCU.64 UR18, c[0x0][0x388] ;  /* 0x00007100ff1277ac */ /* 0x000f240008000a00 */
[----:B------:R-:W-:-:S02]  /*2910*/  SEL R26, R26, R44, P0 ;  /* 0x0000002c1a1a7207 */ /* 0x000fc40000000000 */
[----:B------:R-:W-:-:S03]  /*2920*/  FSEL R43, R40, R41, P0 ;  /* 0x00000029282b7208 */ /* 0x000fc60000000000 */
[----:B------:R-:W-:-:S03]  /*2930*/  DADD R38, R38, R10 ;  /* 0x0000000026267229 */ /* 0x000fc6000000000a */
[----:B------:R-:W-:-:S05]  /*2940*/  @P2 LOP3.LUT R43, R41, 0x80000, RZ, 0xfc, !PT ;  /* 0x00080000292b2812 */ /* 0x000fca00078efcff */
[----:B------:R-:W-:Y:S01]  /*2950*/  IMAD.MOV.U32 R27, RZ, RZ, R43 ;  /* 0x000000ffff1b7224 */ /* 0x000fe200078e002b */
[----:B------:R-:W-:-:S05]  /*2960*/  DADD R38, R12, R38 ;  /* 0x000000000c267229 */ /* 0x000fca0000000026 */
[----:B------:R-:W-:Y:S01]  /*2970*/  DSETP.GT.AND P0, PT, R26, R36, PT ;  /* 0x000000241a00722a */ /* 0x000fe20003f04000 */
[----:B------:R-:W-:Y:S02]  /*2980*/  IMAD.MOV.U32 R36, RZ, RZ, 0x1 ;  /* 0x00000001ff247424 */ /* 0x000fe400078e00ff */
[----:B------:R-:W-:Y:S01]  /*2990*/  DADD R38, R38, R14 ;  /* 0x0000000026267229 */ /* 0x000fe2000000000e */
[----:B------:R-:W-:Y:S02]  /*29a0*/  IMAD.MOV.U32 R26, RZ, RZ, RZ ;  /* 0x000000ffff1a7224 */ /* 0x000fe400078e00ff */
[----:B------:R-:W-:-:S05]  /*29b0*/  IMAD.MOV.U32 R27, RZ, RZ, -0x5 ;  /* 0xfffffffbff1b7424 */ /* 0x000fca00078e00ff */
[----:B------:R-:W-:-:S03]  /*29c0*/  DADD R38, R16, R38 ;  /* 0x0000000010267229 */ /* 0x000fc60000000026 */
[----:B------:R0:W-:Y:S05]  /*29d0*/  @P0 STL.U8 [R1+0x98], R36 ;  /* 0x0000982401000387 */ /* 0x0001ea0000100000 */
[----:B------:R-:W-:-:S08]  /*29e0*/  DADD R70, R38, R18 ;  /* 0x0000000026467229 */ /* 0x000fd00000000012 */
[----:B01234-:R-:W-:-:S11]  /*29f0*/  DMUL R70, R70, 0.125 ;  /* 0x3fc0000046467828 */ /* 0x01ffd60000000000 */
.L_x_271:
[----:B0-----:R-:W0:Y:S01]  /*2a00*/  LDCU UR7, c[0x0][0x3a8] ;  /* 0x00007500ff0777ac */ /* 0x001e220008000800 */
[----:B------:R-:W-:Y:S01]  /*2a10*/  IMAD.IADD R37, R62, 0x1, R27 ;  /* 0x000000013e257824 */ /* 0x000fe200078e021b */
[----:B------:R-:W-:Y:S01]  /*2a20*/  BSSY.RECONVERGENT B3, `(.L_x_219) ;  /* 0x000052e000037945 */ /* 0x000fe20003800200 */
[----:B------:R-:W-:Y:S01]  /*2a30*/  IMAD.MOV.U32 R38, RZ, RZ, -0x5 ;  /* 0xfffffffbff267424 */ /* 0x000fe200078e00ff */
[----:B------:R-:W1:Y:S01]  /*2a40*/  LDCU UR4, c[0x0][0x3a0] ;  /* 0x00007400ff0477ac */ /* 0x000e620008000800 */
[C---:B0-----:R-:W-:Y:S01]  /*2a50*/  IMAD R36, R37.reuse, UR7, RZ ;  /* 0x0000000725247c24 */ /* 0x041fe2000f8e02ff */
[----:B-1----:R-:W-:-:S03]  /*2a60*/  ISETP.GE.AND P6, PT, R37, UR4, PT ;  /* 0x0000000425007c0c */ /* 0x002fc6000bfc6270 */
[----:B------:R-:W-:Y:S01]  /*2a70*/  IMAD.SHL.U32 R36, R36, 0x4, RZ ;  /* 0x0000000424247824 */ /* 0x000fe200078e00ff */
[----:B------:R-:W-:-:S03]  /*2a80*/  ISETP.LT.OR P6, PT, R37, RZ, P6 ;  /* 0x000000ff2500720c */ /* 0x000fc600037c1670 */
[----:B------:R-:W-:-:S04]  /*2a90*/  VIADD R37, R36, UR7 ;  /* 0x0000000724257c36 */ /* 0x000fc80008000000 */
[----:B------:R-:W-:-:S07]  /*2aa0*/  VIADD R39, R37, UR7 ;  /* 0x0000000725277c36 */ /* 0x000fce0008000000 */
.L_x_270:
[----:B0-----:R-:W-:Y:S01]  /*2ab0*/  IMAD.IADD R84, R61, 0x1, R38 ;  /* 0x000000013d547824 */ /* 0x001fe200078e0226 */
[----:B------:R-:W-:Y:S04]  /*2ac0*/  BSSY.RECONVERGENT B2, `(.L_x_220) ;  /* 0x000051f000027945 */ /* 0x000fe80003800200 */
[----:B------:R-:W-:-:S04]  /*2ad0*/  ISETP.GE.AND P0, PT, R84, UR8, PT ;  /* 0x0000000854007c0c */ /* 0x000fc8000bf06270 */
[----:B------:R-:W-:-:S04]  /*2ae0*/  ISETP.LT.OR P0, PT, R84, RZ, P0 ;  /* 0x000000ff5400720c */ /* 0x000fc80000701670 */
[----:B------:R-:W-:-:S13]  /*2af0*/  PLOP3.LUT P0, PT, P0, P6, PT, 0xf8, 0x8f ;  /* 0x00000000008f781c */ /* 0x000fda000070df70 */
[----:B------:R-:W-:Y:S05]  /*2b00*/  @P0 BRA `(.L_x_221) ;  /* 0x0000005000680947 */ /* 0x000fea0003800000 */
[----:B------:R-:W-:Y:S01]  /*2b10*/  DSETP.NEU.AND P0, PT, |R82|, +INF , PT ;  /* 0x7ff000005200742a */ /* 0x000fe20003f0d200 */
[----:B------:R-:W-:Y:S01]  /*2b20*/  IMAD R84, R84, UR9, RZ ;  /* 0x0000000954547c24 */ /* 0x000fe2000f8e02ff */
[----:B------:R-:W-:Y:S01]  /*2b30*/  BSSY.RECONVERGENT B5, `(.L_x_222) ;  /* 0x0000014000057945 */ /* 0x000fe20003800200 */
[----:B------:R-:W-:Y:S02]  /*2b40*/  IMAD.MOV.U32 R85, RZ, RZ, 0x1 ;  /* 0x00000001ff557424 */ /* 0x000fe400078e00ff */
[----:B------:R-:W-:Y:S01]  /*2b50*/  IMAD.MOV.U32 R86, RZ, RZ, R66 ;  /* 0x000000ffff567224 */ /* 0x000fe200078e0042 */
[----:B------:R-:W-:Y:S01]  /*2b60*/  SHF.L.U32 R84, R84, 0x1, RZ ;  /* 0x0000000154547819 */ /* 0x000fe200000006ff */
[----:B------:R-:W-:-:S07]  /*2b70*/  IMAD.MOV.U32 R87, RZ, RZ, R67 ;  /* 0x000000ffff577224 */ /* 0x000fce00078e0043 */
        /* <DEDUP_REMOVED lines=10> */
[----:B------:R-:W-:Y:S05]  /*2c20*/  CALL.REL.NOINC `($_Z21render_braille_kernelPKhjjjiiiiiidhhPhS1_S1_$__internal_trig_reduction_slowpathd) ;  /* 0x0000009800d87944 */ /* 0x000fea0003c00000 */
[----:B------:R-:W-:Y:S02]  /*2c30*/  IMAD.MOV.U32 R86, RZ, RZ, R44 ;  /* 0x000000ffff567224 */ /* 0x000fe400078e002c */
[----:B------:R-:W-:-:S07]  /*2c40*/  IMAD.MOV.U32 R87, RZ, RZ, R45 ;  /* 0x000000ffff577224 */ /* 0x000fce00078e002d */
.L_x_225:
[----:B------:R-:W-:Y:S05]  /*2c50*/  BSYNC.RECONVERGENT B6 ;  /* 0x0000000000067941 */ /* 0x000fea0003800200 */
.L_x_224:
[----:B------:R-:W-:-:S07]  /*2c60*/  VIADD R85, R42, 0x1 ;  /* 0x000000012a557836 */ /* 0x000fce0000000000 */
.L_x_223:
[----:B------:R-:W-:Y:S05]  /*2c70*/  BSYNC.RECONVERGENT B5 ;  /* 0x0000000000057941 */ /* 0x000fea0003800200 */
.L_x_222:
        /* <DEDUP_REMOVED lines=34> */
[----:B------:R-:W-:Y:S02]  /*2ea0*/  MOV R97, R83 ;  /* 0x0000005300617202 */ /* 0x000fe40000000f00 */
[----:B------:R-:W-:-:S07]  /*2eb0*/  MOV R98, 0x2ed0 ;  /* 0x00002ed000627802 */ /* 0x000fce0000000f00 */
[----:B------:R-:W-:Y:S05]  /*2ec0*/  CALL.REL.NOINC `($_Z21render_braille_kernelPKhjjjiiiiiidhhPhS1_S1_$__internal_trig_reduction_slowpathd) ;  /* 0x0000009800307944 */ /* 0x000fea0003c00000 */
[----:B------:R-:W-:Y:S02]  /*2ed0*/  IMAD.MOV.U32 R63, RZ, RZ, R42 ;  /* 0x000000ffff3f7224 */ /* 0x000fe400078e002a */
[----:B------:R-:W-:Y:S02]  /*2ee0*/  IMAD.MOV.U32 R96, RZ, RZ, R44 ;  /* 0x000000ffff607224 */ /* 0x000fe400078e002c */
[----:B------:R-:W-:-:S07]  /*2ef0*/  IMAD.MOV.U32 R97, RZ, RZ, R45 ;  /* 0x000000ffff617224 */ /* 0x000fce00078e002d */
.L_x_227:
[----:B------:R-:W-:Y:S05]  /*2f00*/  BSYNC.RECONVERGENT B5 ;  /* 0x0000000000057941 */ /* 0x000fea0003800200 */
.L_x_226:
[----:B------:R-:W-:Y:S01]  /*2f10*/  IMAD.SHL.U32 R40, R63, 0x40, RZ ;  /* 0x000000403f287824 */ /* 0x000fe200078e00ff */
[----:B------:R-:W0:Y:S04]  /*2f20*/  LDC R99, c[0x0][0x398] ;  /* 0x0000e600ff637b82 */ /* 0x000e280000000800 */
[----:B------:R-:W-:-:S04]  /*2f30*/  LOP3.LUT R40, R40, 0x40, RZ, 0xc0, !PT ;  /* 0x0000004028287812 */ /* 0x000fc800078ec0ff */
[----:B------:R-:W-:Y:S01]  /*2f40*/  IADD3 R86, P0, PT, R40, UR12, RZ ;  /* 0x0000000c28567c10 */ /* 0x000fe2000ff1e0ff */
[----:B------:R-:W1:Y:S04]  /*2f50*/  LDC R85, c[0x0][0x394] ;  /* 0x0000e500ff557b82 */ /* 0x000e680000000800 */
[----:B------:R-:W-:-:S05]  /*2f60*/  IMAD.X R87, RZ, RZ, UR13, P0 ;  /* 0x0000000dff577e24 */ /* 0x000fca00080e06ff */
[----:B------:R-:W2:Y:S04]  /*2f70*/  LDG.E.128.CONSTANT R40, desc[UR10][R86.64] ;  /* 0x0000000a56287981 */ /* 0x000ea8000c1e9d00 */
[----:B------:R-:W3:Y:S04]  /*2f80*/  LDG.E.128.CONSTANT R44, desc[UR10][R86.64+0x10] ;  /* 0x0000100a562c7981 */ /* 0x000ee8000c1e9d00 */
[----:B------:R4:W5:Y:S01]  /*2f90*/  LDG.E.128.CONSTANT R48, desc[UR10][R86.64+0x20] ;  /* 0x0000200a56307981 */ /* 0x000962000c1e9d00 */
[----:B0-----:R-:W-:Y:S01]  /*2fa0*/  IABS R100, R99 ;  /* 0x0000006300647213 */ /* 0x001fe20000000000 */
[----:B------:R-:W-:Y:S01]  /*2fb0*/  IMAD.MOV.U32 R92, RZ, RZ, 0x20fd8164 ;  /* 0x20fd8164ff5c7424 */ /* 0x000fe200078e00ff */
[----:B------:R-:W-:-:S02]  /*2fc0*/  IABS R104, R84 ;  /* 0x0000005400687213 */ /* 0x000fc40000000000 */
[----:B------:R-:W0:Y:S01]  /*2fd0*/  I2F.RP R94, R100 ;  /* 0x00000064005e7306 */ /* 0x000e220000209400 */
[----:B------:R-:W-:Y:S02]  /*2fe0*/  IABS R105, R36 ;  /* 0x0000002400697213 */ /* 0x000fe40000000000 */
[----:B-1----:R-:W-:Y:S02]  /*2ff0*/  IABS R98, R85 ;  /* 0x0000005500627213 */ /* 0x002fe40000000000 */
[----:B----4-:R-:W-:-:S03]  /*3000*/  LOP3.LUT R86, R63, 0x1, RZ, 0xc0, !PT ;  /* 0x000000013f567812 */ /* 0x010fc600078ec0ff */
[----:B------:R-:W1:Y:S01]  /*3010*/  I2F.RP R93, R98 ;  /* 0x00000062005d7306 */ /* 0x000e620000209400 */
[----:B------:R-:W-:Y:S01]  /*3020*/  ISETP.NE.U32.AND P0, PT, R86, 0x1, PT ;  /* 0x000000015600780c */ /* 0x000fe20003f05070 */
[----:B------:R-:W-:-:S03]  /*3030*/  IMAD.MOV.U32 R86, RZ, RZ, 0x3da8ff83 ;  /* 0x3da8ff83ff567424 */ /* 0x000fc600078e00ff */
[----:B------:R-:W-:-:S03]  /*3040*/  FSEL R92, R92, -8.06006814911005101289e+34, !P0 ;  /* 0xf9785eba5c5c7808 */ /* 0x000fc60004000000 */
[----:B0-----:R-:W0:Y:S08]  /*3050*/  MUFU.RCP R94, R94 ;  /* 0x0000005e005e7308 */ /* 0x001e300000001000 */
[----:B-1----:R-:W1:Y:S01]  /*3060*/  MUFU.RCP R93, R93 ;  /* 0x0000005d005d7308 */ /* 0x002e620000001000 */
[----:B0-----:R-:W-:Y:S01]  /*3070*/  VIADD R87, R94, 0xffffffe ;  /* 0x0ffffffe5e577836 */ /* 0x001fe20000000000 */
[----:B------:R-:W-:-:S06]  /*3080*/  DMUL R94, R96, R96 ;  /* 0x00000060605e7228 */ /* 0x000fcc0000000000 */
[----:B------:R-:W0:Y:S01]  /*3090*/  F2I.FTZ.U32.TRUNC.NTZ R87, R87 ;  /* 0x0000005700577305 */ /* 0x000e22000021f000 */
[----:B-1----:R-:W-:Y:S01]  /*30a0*/  VIADD R90, R93, 0xffffffe ;  /* 0x0ffffffe5d5a7836 */ /* 0x002fe20000000000 */
[----:B------:R-:W-:Y:S01]  /*30b0*/  FSEL R93, -R86, 0.11223486810922622681, !P0 ;  /* 0x3de5db65565d7808 */ /* 0x000fe20004000100 */
[----:B------:R-:W-:-:S05]  /*30c0*/  IMAD.MOV.U32 R86, RZ, RZ, RZ ;  /* 0x000000ffff567224 */ /* 0x000fca00078e00ff */
[----:B------:R1:W4:Y:S01]  /*30d0*/  F2I.FTZ.U32.TRUNC.NTZ R91, R90 ;  /* 0x0000005a005b7305 */ /* 0x000322000021f000 */
[----:B0-----:R-:W-:Y:S02]  /*30e0*/  IMAD.MOV R101, RZ, RZ, -R87 ;  /* 0x000000ffff657224 */ /* 0x001fe400078e0a57 */
[----:B-1----:R-:W-:Y:S02]  /*30f0*/  IMAD.MOV.U32 R90, RZ, RZ, RZ ;  /* 0x000000ffff5a7224 */ /* 0x002fe400078e00ff */
[----:B------:R-:W-:Y:S02]  /*3100*/  IMAD R101, R101, R100, RZ ;  /* 0x0000006465657224 */ /* 0x000fe400078e02ff */
[----:B----4-:R-:W-:Y:S02]  /*3110*/  IMAD.MOV R103, RZ, RZ, -R91 ;  /* 0x000000ffff677224 */ /* 0x010fe400078e0a5b */
[----:B------:R-:W-:-:S04]  /*3120*/  IMAD.HI.U32 R102, R87, R101, R86 ;  /* 0x0000006557667227 */ /* 0x000fc800078e0056 */
[----:B------:R-:W-:Y:S02]  /*3130*/  IMAD R87, R103, R98, RZ ;  /* 0x0000006267577224 */ /* 0x000fe400078e02ff */
[----:B------:R-:W-:Y:S02]  /*3140*/  IMAD.MOV.U32 R101, RZ, RZ, R105 ;  /* 0x000000ffff657224 */ /* 0x000fe400078e0069 */
[----:B------:R-:W-:-:S04]  /*3150*/  IMAD.HI.U32 R86, R91, R87, R90 ;  /* 0x000000575b567227 */ /* 0x000fc800078e005a */
[----:B------:R-:W-:-:S04]  /*3160*/  IMAD.HI.U32 R87, R102, R101, RZ ;  /* 0x0000006566577227 */ /* 0x000fc800078e00ff */
[----:B------:R-:W-:-:S04]  /*3170*/  IMAD.MOV R91, RZ, RZ, -R87 ;  /* 0x000000ffff5b7224 */ /* 0x000fc800078e0a57 */
[----:B------:R-:W-:-:S05]  /*3180*/  IMAD R91, R100, R91, R101 ;  /* 0x0000005b645b7224 */ /* 0x000fca00078e0265 */
[----:B------:R-:W-:-:S13]  /*3190*/  ISETP.GT.U32.AND P5, PT, R100, R91, PT ;  /* 0x0000005b6400720c */ /* 0x000fda0003fa4070 */
[----:B------:R-:W-:Y:S02]  /*31a0*/  @!P5 IMAD.IADD R91, R91, 0x1, -R100 ;  /* 0x000000015b5bd824 */ /* 0x000fe400078e0a64 */
[----:B------:R-:W-:Y:S01]  /*31b0*/  @!P5 VIADD R87, R87, 0x1 ;  /* 0x000000015757d836 */ /* 0x000fe20000000000 */
[----:B------:R-:W-:Y:S02]  /*31c0*/  ISETP.NE.AND P5, PT, R99, RZ, PT ;  /* 0x000000ff6300720c */ /* 0x000fe40003fa5270 */
[----:B------:R-:W-:-:S13]  /*31d0*/  ISETP.GE.U32.AND P2, PT, R91, R100, PT ;  /* 0x000000645b00720c */ /* 0x000fda0003f46070 */
[----:B------:R-:W-:Y:S01]  /*31e0*/  @P2 VIADD R87, R87, 0x1 ;  /* 0x0000000157572836 */ /* 0x000fe20000000000 */
[----:B--2---:R-:W-:Y:S01]  /*31f0*/  DFMA R40, R94, R92, R40 ;  /* 0x0000005c5e28722b */ /* 0x004fe20000000028 */
[----:B------:R-:W-:-:S04]  /*3200*/  IMAD.MOV.U32 R93, RZ, RZ, R104 ;  /* 0x000000ffff5d7224 */ /* 0x000fc800078e0068 */
[----:B------:R-:W-:-:S03]  /*3210*/  IMAD.HI.U32 R86, R86, R93, RZ ;  /* 0x0000005d56567227 */ /* 0x000fc600078e00ff */
[----:B------:R-:W-:Y:S01]  /*3220*/  DFMA R40, R94, R40, R42 ;  /* 0x000000285e28722b */ /* 0x000fe2000000002a */
[----:B------:R-:W-:Y:S02]  /*3230*/  LOP3.LUT R42, R36, R99, RZ, 0x3c, !PT ;  /* 0x00000063242a7212 */ /* 0x000fe400078e3cff */
[----:B------:R-:W-:-:S05]  /*3240*/  IADD3 R43, PT, PT, -R86, RZ, RZ ;  /* 0x000000ff562b7210 */ /* 0x000fca0007ffe1ff */
[----:B---3--:R-:W-:Y:S01]  /*3250*/  DFMA R40, R94, R40, R44 ;  /* 0x000000285e28722b */ /* 0x008fe2000000002c */
[----:B------:R-:W-:-:S05]  /*3260*/  IMAD R43, R98, R43, R93 ;  /* 0x0000002b622b7224 */ /* 0x000fca00078e025d */
[----:B------:R-:W-:Y:S02]  /*3270*/  ISETP.GT.U32.AND P4, PT, R98, R43, PT ;  /* 0x0000002b6200720c */ /* 0x000fe40003f84070 */
[----:B------:R-:W-:Y:S01]  /*3280*/  DFMA R40, R94, R40, R46 ;  /* 0x000000285e28722b */ /* 0x000fe2000000002e */
[----:B------:R-:W-:-:S07]  /*3290*/  IMAD.MOV.U32 R47, RZ, RZ, 0x3fe00000 ;  /* 0x3fe00000ff2f7424 */ /* 0x000fce00078e00ff */
[----:B-----5:R-:W-:-:S03]  /*32a0*/  DFMA R40, R94, R40, R48 ;  /* 0x000000285e28722b */ /* 0x020fc60000000030 */
[----:B------:R-:W-:Y:S02]  /*32b0*/  @!P4 IMAD.IADD R43, R43, 0x1, -R98 ;  /* 0x000000012b2bc824 */ /* 0x000fe400078e0a62 */
[----:B------:R-:W-:Y:S01]  /*32c0*/  @!P4 VIADD R86, R86, 0x1 ;  /* 0x000000015656c836 */ /* 0x000fe20000000000 */
[----:B------:R-:W-:Y:S02]  /*32d0*/  ISETP.GE.AND P4, PT, R42, RZ, PT ;  /* 0x000000ff2a00720c */ /* 0x000fe40003f86270 */
[----:B------:R-:W-:Y:S01]  /*32e0*/  ISETP.GE.U32.AND P3, PT, R43, R98, PT ;  /* 0x000000622b00720c */ /* 0x000fe20003f66070 */
[----:B------:R-:W-:Y:S01]  /*32f0*/  DFMA R50, R94, R40, R50 ;  /* 0x000000285e32722b */ /* 0x000fe20000000032 */
[----:B------:R-:W-:-:S04]  /*3300*/  LOP3.LUT R40, R84, R85, RZ, 0x3c, !PT ;  /* 0x0000005554287212 */ /* 0x000fc800078e3cff */
[----:B------:R-:W-:-:S03]  /*3310*/  ISETP.GE.AND P2, PT, R40, RZ, PT ;  /* 0x000000ff2800720c */ /* 0x000fc60003f46270 */
[----:B------:R-:W-:Y:S02]  /*3320*/  DFMA R40, R50, R96, R96 ;  /* 0x000000603228722b */ /* 0x000fe40000000060 */
[----:B------:R-:W-:Y:S01]  /*3330*/  @!P4 IMAD.MOV R87, RZ, RZ, -R87 ;  /* 0x000000ffff57c224 */ /* 0x000fe200078e0a57 */
[----:B------:R-:W-:Y:S01]  /*3340*/  @!P5 LOP3.LUT R87, RZ, R99, RZ, 0x33, !PT ;  /* 0x00000063ff57d212 */ /* 0x000fe200078e33ff */
[----:B------:R-:W-:Y:S01]  /*3350*/  @P3 VIADD R86, R86, 0x1 ;  /* 0x0000000156563836 */ /* 0x000fe20000000000 */
[----:B------:R-:W-:Y:S01]  /*3360*/  ISETP.NE.AND P3, PT, R85, RZ, PT ;  /* 0x000000ff5500720c */ /* 0x000fe20003f65270 */
[----:B------:R-:W-:Y:S01]  /*3370*/  DFMA R94, R94, R50, 1 ;  /* 0x3ff000005e5e742b */ /* 0x000fe20000000032 */
[----:B------:R-:W-:-:S03]  /*3380*/  VIMNMX R87, PT, PT, RZ, R87, !PT ;  /* 0x00000057ff577248 */ /* 0x000fc60007fe0100 */
[----:B------:R-:W-:Y:S01]  /*3390*/  @!P2 IMAD.MOV R86, RZ, RZ, -R86 ;  /* 0x000000ffff56a224 */ /* 0x000fe200078e0a56 */
[----:B------:R-:W-:-:S04]  /*33a0*/  VIMNMX R45, PT, PT, R87, UR5, PT ;  /* 0x00000005572d7c48 */ /* 0x000fc8000bfe0100 */
[----:B------:R-:W0:Y:S01]  /*33b0*/  I2F.F64 R92, R45 ;  /* 0x0000002d005c7312 */ /* 0x000e220000201c00 */
[----:B------:R-:W-:Y:S02]  /*33c0*/  FSEL R40, R94, R40, !P0 ;  /* 0x000000285e287208 */ /* 0x000fe40004000000 */
[----:B------:R-:W-:Y:S02]  /*33d0*/  @!P3 LOP3.LUT R86, RZ, R85, RZ, 0x33, !PT ;  /* 0x00000055ff56b212 */ /* 0x000fe400078e33ff */
[----:B------:R-:W-:Y:S02]  /*33e0*/  FSEL R41, R95, R41, !P0 ;  /* 0x000000295f297208 */ /* 0x000fe40004000000 */
[----:B------:R-:W-:Y:S02]  /*33f0*/  VIMNMX R86, PT, PT, RZ, R86, !PT ;  /* 0x00000056ff567248 */ /* 0x000fe40007fe0100 */
[----:B------:R-:W-:Y:S02]  /*3400*/  LOP3.LUT P0, RZ, R63, 0x2, RZ, 0xc0, !PT ;  /* 0x000000023fff7812 */ /* 0x000fe4000780c0ff */
[----:B------:R-:W-:Y:S01]  /*3410*/  VIMNMX R44, PT, PT, R86, UR6, PT ;  /* 0x00000006562c7c48 */ /* 0x000fe2000bfe0100 */
[----:B------:R-:W-:-:S03]  /*3420*/  DADD R42, RZ, -R40 ;  /* 0x00000000ff2a7229 */ /* 0x000fc60000000828 */
[----:B------:R1:W2:Y:S01]  /*3430*/  I2F.F64 R86, R44 ;  /* 0x0000002c00567312 */ /* 0x0002a20000201c00 */
[----:B0-----:R-:W-:-:S06]  /*3440*/  DFMA R92, R78, -0.5, R92 ;  /* 0xbfe000004e5c782b */ /* 0x001fcc000000005c */
[----:B------:R-:W-:Y:S01]  /*3450*/  FSEL R42, R40, R42, !P0 ;  /* 0x0000002a282a7208 */ /* 0x000fe20004000000 */
[----:B-1----:R-:W-:Y:S01]  /*3460*/  IMAD.MOV.U32 R44, RZ, RZ, RZ ;  /* 0x000000ffff2c7224 */ /* 0x002fe200078e00ff */
[----:B------:R-:W-:Y:S01]  /*3470*/  FSEL R43, R41, R43, !P0 ;  /* 0x0000002b292b7208 */ /* 0x000fe20004000000 */
[----:B--2---:R-:W-:-:S05]  /*3480*/  DFMA R86, R80, -0.5, R86 ;  /* 0xbfe000005056782b */ /* 0x004fca0000000056 */
[----:B------:R-:W-:-:S03]  /*3490*/  DMUL R40, R42, R92 ;  /* 0x0000005c2a287228 */ /* 0x000fc60000000000 */
[----:B------:R-:W-:-:S05]  /*34a0*/  DMUL R42, R42, R86 ;  /* 0x000000562a2a7228 */ /* 0x000fca0000000000 */
[----:B------:R-:W-:-:S03]  /*34b0*/  DFMA R40, R88, R86, R40 ;  /* 0x000000565828722b */ /* 0x000fc60000000028 */
[----:B------:R-:W-:-:S05]  /*34c0*/  DFMA R42, R88, R92, -R42 ;  /* 0x0000005c582a722b */ /* 0x000fca000000082a */
[----:B------:R-:W-:Y:S01]  /*34d0*/  DFMA R40, R76, 0.5, R40 ;  /* 0x3fe000004c28782b */ /* 0x000fe20000000028 */
[----:B------:R-:W-:Y:S02]  /*34e0*/  PRMT R88, RZ, 0x7610, R88 ;  /* 0x00007610ff587816 */ /* 0x000fe40000000058 */
        /* <DEDUP_REMOVED lines=25> */
[----:B------:R-:W-:Y:S01]  /*3680*/  IMAD.IADD R63, R1, 0x1, R26 ;  /* 0x00000001013f7824 */ /* 0x000fe200078e021a */
[----:B------:R-:W-:Y:S01]  /*3690*/  DSETP.NEU.AND P5, PT, |R82|, +INF , PT ;  /* 0x7ff000005200742a */ /* 0x000fe20003fad200 */
[----:B------:R-:W-:Y:S01]  /*36a0*/  BSSY.RECONVERGENT B5, `(.L_x_228) ;  /* 0x0000025000057945 */ /* 0x000fe20003800200 */
[----:B------:R-:W-:-:S02]  /*36b0*/  IMAD.MOV.U32 R85, RZ, RZ, 0x1 ;  /* 0x00000001ff557424 */ /* 0x000fc400078e00ff */
[----:B------:R-:W-:Y:S02]  /*36c0*/  IMAD.MOV.U32 R94, RZ, RZ, R66 ;  /* 0x000000ffff5e7224 */ /* 0x000fe400078e0042 */
[----:B------:R-:W-:Y:S01]  /*36d0*/  IMAD.MOV.U32 R95, RZ, RZ, R67 ;  /* 0x000000ffff5f7224 */ /* 0x000fe200078e0043 */
[----:B--2---:R-:W-:Y:S01]  /*36e0*/  LOP3.LUT R49, R88, 0xff, RZ, 0xc0, !PT ;  /* 0x000000ff58317812 */ /* 0x004fe200078ec0ff */
[----:B------:R0:W-:Y:S03]  /*36f0*/  STL.U8 [R63], R88 ;  /* 0x000000583f007387 */ /* 0x0001e60000100000 */
[----:B------:R-:W1:Y:S01]  /*3700*/  I2F.F64.U16 R42, R49 ;  /* 0x00000031002a7312 */ /* 0x000e620000101800 */
[----:B---3--:R-:W-:Y:S01]  /*3710*/  LOP3.LUT R51, R48, 0xff, RZ, 0xc0, !PT ;  /* 0x000000ff30337812 */ /* 0x008fe200078ec0ff */
[----:B------:R0:W-:Y:S01]  /*3720*/  STL.U8 [R63+0x3f0], R48 ;  /* 0x0003f0303f007387 */ /* 0x0001e20000100000 */
[----:B----4-:R-:W-:-:S03]  /*3730*/  LOP3.LUT R46, R50, 0xff, RZ, 0xc0, !PT ;  /* 0x000000ff322e7812 */ /* 0x010fc600078ec0ff */
[----:B------:R0:W-:Y:S02]  /*3740*/  STL.U8 [R63+0x7d8], R50 ;  /* 0x0007d8323f007387 */ /* 0x0001e40000100000 */
        /* <DEDUP_REMOVED lines=21> */
[----:B0-----:R-:W-:Y:S05]  /*38a0*/  CALL.REL.NOINC `($_Z21render_braille_kernelPKhjjjiiiiiidhhPhS1_S1_$__internal_trig_reduction_slowpathd) ;  /* 0x0000008c00b87944 */ /* 0x001fea0003c00000 */
[----:B------:R-:W-:Y:S02]  /*38b0*/  IMAD.MOV.U32 R94, RZ, RZ, R44 ;  /* 0x000000ffff5e7224 */ /* 0x000fe400078e002c */
[----:B------:R-:W-:-:S07]  /*38c0*/  IMAD.MOV.U32 R95, RZ, RZ, R45 ;  /* 0x000000ffff5f7224 */ /* 0x000fce00078e002d */
.L_x_231:
[----:B------:R-:W-:Y:S05]  /*38d0*/  BSYNC.RECONVERGENT B6 ;  /* 0x0000000000067941 */ /* 0x000fea0003800200 */
.L_x_230:
[----:B------:R-:W-:-:S07]  /*38e0*/  VIADD R85, R42, 0x1 ;  /* 0x000000012a557836 */ /* 0x000fce0000000000 */
.L_x_229:
[----:B------:R-:W-:Y:S05]  /*38f0*/  BSYNC.RECONVERGENT B5 ;  /* 0x0000000000057941 */ /* 0x000fea0003800200 */
.L_x_228:
[----:B0-----:R-:W-:-:S05]  /*3900*/  IMAD.SHL.U32 R40, R85, 0x40, RZ ;  /* 0x0000004055287824 */ /* 0x001fca00078e00ff */
        /* <DEDUP_REMOVED lines=13> */
[----:B------:R-:W-:Y:S01]  /*39e0*/  FSEL R89, -R89, 0.11223486810922622681, !P0 ;  /* 0x3de5db6559597808 */ /* 0x000fe20004000100 */
[----:B------:R-:W-:Y:S01]  /*39f0*/  IMAD.MOV.U32 R99, RZ, RZ, R65 ;  /* 0x000000ffff637224 */ /* 0x000fe200078e0041 */
        /* <DEDUP_REMOVED lines=21> */
[----:B------:R-:W-:Y:S01]  /*3b50*/  IMAD.MOV.U32 R85, RZ, RZ, R42 ;  /* 0x000000ffff557224 */ /* 0x000fe200078e002a */
[----:B------:R-:W-:Y:S01]  /*3b60*/  MOV R98, R44 ;  /* 0x0000002c00627202 */ /* 0x000fe20000000f00 */
[----:B------:R-:W-:-:S07]  /*3b70*/  IMAD.MOV.U32 R99, RZ, RZ, R45 ;  /* 0x000000ffff637224 */ /* 0x000fce00078e002d */
.L_x_233:
[----:B------:R-:W-:Y:S05]  /*3b80*/  BSYNC.RECONVERGENT B5 ;  /* 0x0000000000057941 */ /* 0x000fea0003800200 */
.L_x_232:
[----:B------:R-:W-:Y:S01]  /*3b90*/  IMAD.SHL.U32 R40, R85, 0x40, RZ ;  /* 0x0000004055287824 */ /* 0x000fe200078e00ff */
[----:B------:R-:W0:Y:S04]  /*3ba0*/  LDC R100, c[0x0][0x398] ;  /* 0x0000e600ff647b82 */ /* 0x000e280000000800 */
[----:B------:R-:W-:-:S04]  /*3bb0*/  LOP3.LUT R40, R40, 0x40, RZ, 0xc0, !PT ;  /* 0x0000004028287812 */ /* 0x000fc800078ec0ff */
[----:B------:R-:W-:-:S05]  /*3bc0*/  IADD3 R94, P0, PT, R40, UR12, RZ ;  /* 0x0000000c285e7c10 */ /* 0x000fca000ff1e0ff */
[----:B------:R-:W-:-:S05]  /*3bd0*/  IMAD.X R95, RZ, RZ, UR13, P0 ;  /* 0x0000000dff5f7e24 */ /* 0x000fca00080e06ff */
[----:B------:R-:W2:Y:S04]  /*3be0*/  LDG.E.128.CONSTANT R40, desc[UR10][R94.64] ;  /* 0x0000000a5e287981 */ /* 0x000ea8000c1e9d00 */
[----:B------:R-:W3:Y:S04]  /*3bf0*/  LDG.E.128.CONSTANT R44, desc[UR10][R94.64+0x10] ;  /* 0x0000100a5e2c7981 */ /* 0x000ee8000c1e9d00 */
[----:B------:R1:W4:Y:S01]  /*3c00*/  LDG.E.128.CONSTANT R48, desc[UR10][R94.64+0x20] ;  /* 0x0000200a5e307981 */ /* 0x000322000c1e9d00 */
[----:B0-----:R-:W-:Y:S01]  /*3c10*/  IABS R101, R100 ;  /* 0x0000006400657213 */ /* 0x001fe20000000000 */
[----:B------:R-:W-:Y:S01]  /*3c20*/  DMUL R96, R98, R98 ;  /* 0x0000006262607228 */ /* 0x000fe20000000000 */
[----:B------:R-:W-:-:S02]  /*3c30*/  LOP3.LUT R90, R85, 0x1, RZ, 0xc0, !PT ;  /* 0x00000001555a7812 */ /* 0x000fc400078ec0ff */
[----:B------:R-:W0:Y:S02]  /*3c40*/  I2F.RP R102, R101 ;  /* 0x0000006500667306 */ /* 0x000e240000209400 */
[----:B------:R-:W-:Y:S01]  /*3c50*/  ISETP.NE.U32.AND P0, PT, R90, 0x1, PT ;  /* 0x000000015a00780c */ /* 0x000fe20003f05070 */
[----:B------:R-:W-:Y:S02]  /*3c60*/  IMAD.MOV.U32 R90, RZ, RZ, 0x3da8ff83 ;  /* 0x3da8ff83ff5a7424 */ /* 0x000fe400078e00ff */
[----:B-1----:R-:W-:-:S03]  /*3c70*/  IMAD.MOV.U32 R94, RZ, RZ, 0x20fd8164 ;  /* 0x20fd8164ff5e7424 */ /* 0x002fc600078e00ff */
[----:B------:R-:W-:Y:S01]  /*3c80*/  FSEL R95, -R90, 0.11223486810922622681, !P0 ;  /* 0x3de5db655a5f7808 */ /* 0x000fe20004000100 */
[----:B------:R-:W-:Y:S01]  /*3c90*/  IMAD.MOV.U32 R90, RZ, RZ, RZ ;  /* 0x000000ffff5a7224 */ /* 0x000fe200078e00ff */
[----:B------:R-:W-:Y:S01]  /*3ca0*/  FSEL R94, R94, -8.06006814911005101289e+34, !P0 ;  /* 0xf9785eba5e5e7808 */ /* 0x000fe20004000000 */
[----:B0-----:R-:W0:Y:S02]  /*3cb0*/  MUFU.RCP R102, R102 ;  /* 0x0000006600667308 */ /* 0x001e240000001000 */
[----:B0-----:R-:W-:Y:S01]  /*3cc0*/  VIADD R91, R102, 0xffffffe ;  /* 0x0ffffffe665b7836 */ /* 0x001fe20000000000 */
[----:B------:R-:W-:-:S05]  /*3cd0*/  IABS R102, R37 ;  /* 0x0000002500667213 */ /* 0x000fca0000000000 */
[----:B------:R-:W0:Y:S02]  /*3ce0*/  F2I.FTZ.U32.TRUNC.NTZ R91, R91 ;  /* 0x0000005b005b7305 */ /* 0x000e24000021f000 */
[----:B0-----:R-:W-:-:S04]  /*3cf0*/  IMAD.MOV R104, RZ, RZ, -R91 ;  /* 0x000000ffff687224 */ /* 0x001fc800078e0a5b */
[----:B------:R-:W-:-:S04]  /*3d00*/  IMAD R103, R104, R101, RZ ;  /* 0x0000006568677224 */ /* 0x000fc800078e02ff */
[----:B------:R-:W-:-:S06]  /*3d10*/  IMAD.HI.U32 R103, R91, R103, R90 ;  /* 0x000000675b677227 */ /* 0x000fcc00078e005a */
[----:B------:R-:W-:-:S04]  /*3d20*/  IMAD.HI.U32 R90, R103, R102, RZ ;  /* 0x00000066675a7227 */ /* 0x000fc800078e00ff */
[----:B------:R-:W-:Y:S01]  /*3d30*/  IMAD.MOV R91, RZ, RZ, -R90 ;  /* 0x000000ffff5b7224 */ /* 0x000fe200078e0a5a */
[----:B--2---:R-:W-:-:S08]  /*3d40*/  DFMA R40, R96, R94, R40 ;  /* 0x0000005e6028722b */ /* 0x004fd00000000028 */
[----:B------:R-:W-:Y:S01]  /*3d50*/  DFMA R40, R96, R40, R42 ;  /* 0x000000286028722b */ /* 0x000fe2000000002a */
[----:B------:R-:W-:-:S05]  /*3d60*/  IMAD R42, R101, R91, R102 ;  /* 0x0000005b652a7224 */ /* 0x000fca00078e0266 */
[----:B------:R-:W-:Y:S02]  /*3d70*/  ISETP.GT.U32.AND P4, PT, R101, R42, PT ;  /* 0x0000002a6500720c */ /* 0x000fe40003f84070 */
[----:B---3--:R-:W-:-:S08]  /*3d80*/  DFMA R40, R96, R40, R44 ;  /* 0x000000286028722b */ /* 0x008fd0000000002c */
[C---:B------:R-:W-:Y:S01]  /*3d90*/  DFMA R40, R96.reuse, R40, R46 ;  /* 0x000000286028722b */ /* 0x040fe2000000002e */
[----:B------:R-:W-:Y:S02]  /*3da0*/  IMAD.MOV.U32 R47, RZ, RZ, 0x3fe00000 ;  /* 0x3fe00000ff2f7424 */ /* 0x000fe400078e00ff */
[----:B------:R-:W-:Y:S02]  /*3db0*/  @!P4 IMAD.IADD R42, R42, 0x1, -R101 ;  /* 0x000000012a2ac824 */ /* 0x000fe400078e0a65 */
[----:B------:R-:W-:Y:S01]  /*3dc0*/  @!P4 VIADD R90, R90, 0x1 ;  /* 0x000000015a5ac836 */ /* 0x000fe20000000000 */
[----:B------:R-:W-:Y:S02]  /*3dd0*/  ISETP.NE.AND P4, PT, R100, RZ, PT ;  /* 0x000000ff6400720c */ /* 0x000fe40003f85270 */
[----:B----4-:R-:W-:Y:S01]  /*3de0*/  DFMA R40, R96, R40, R48 ;  /* 0x000000286028722b */ /* 0x010fe20000000030 */
[----:B------:R-:W-:Y:S02]  /*3df0*/  ISETP.GE.U32.AND P3, PT, R42, R101, PT ;  /* 0x000000652a00720c */ /* 0x000fe40003f66070 */
[----:B------:R-:W-:-:S04]  /*3e00*/  LOP3.LUT R42, R37, R100, RZ, 0x3c, !PT ;  /* 0x00000064252a7212 */ /* 0x000fc800078e3cff */
[----:B------:R-:W-:Y:S01]  /*3e10*/  ISETP.GE.AND P2, PT, R42, RZ, PT ;  /* 0x000000ff2a00720c */ /* 0x000fe20003f46270 */
[----:B------:R-:W-:-:S06]  /*3e20*/  DFMA R40, R96, R40, R50 ;  /* 0x000000286028722b */ /* 0x000fcc0000000032 */
[----:B------:R-:W-:Y:S02]  /*3e30*/  @P3 VIADD R90, R90, 0x1 ;  /* 0x000000015a5a3836 */ /* 0x000fe40000000000 */
[----:B------:R-:W-:Y:S02]  /*3e40*/  DFMA R42, R40, R98, R98 ;  /* 0x00000062282a722b */ /* 0x000fe40000000062 */
[----:B------:R-:W-:Y:S02]  /*3e50*/  DFMA R40, R96, R40, 1 ;  /* 0x3ff000006028742b */ /* 0x000fe40000000028 */
[----:B------:R-:W-:Y:S01]  /*3e60*/  @!P2 IMAD.MOV R90, RZ, RZ, -R90 ;  /* 0x000000ffff5aa224 */ /* 0x000fe200078e0a5a */
[----:B------:R-:W-:-:S04]  /*3e70*/  @!P4 LOP3.LUT R90, RZ, R100, RZ, 0x33, !PT ;  /* 0x00000064ff5ac212 */ /* 0x000fc800078e33ff */
[----:B------:R-:W-:-:S03]  /*3e80*/  VIMNMX R90, PT, PT, RZ, R90, !PT ;  /* 0x0000005aff5a7248 */ /* 0x000fc60007fe0100 */
[----:B------:R-:W-:Y:S02]  /*3e90*/  FSEL R40, R40, R42, !P0 ;  /* 0x0000002a28287208 */ /* 0x000fe40004000000 */
[----:B------:R-:W-:Y:S02]  /*3ea0*/  FSEL R41, R41, R43, !P0 ;  /* 0x0000002b29297208 */ /* 0x000fe40004000000 */
[----:B------:R-:W-:Y:S02]  /*3eb0*/  VIMNMX R44, PT, PT, R90, UR5, PT ;  /* 0x000000055a2c7c48 */ /* 0x000fe4000bfe0100 */
[----:B------:R-:W-:Y:S02]  /*3ec0*/  LOP3.LUT P0, RZ, R85, 0x2, RZ, 0xc0, !PT ;  /* 0x0000000255ff7812 */ /* 0x000fe4000780c0ff */
[----:B------:R-:W-:Y:S01]  /*3ed0*/  DADD R42, RZ, -R40 ;  /* 0x00000000ff2a7229 */ /* 0x000fe20000000828 */
[----:B------:R0:W1:Y:S02]  /*3ee0*/  I2F.F64 R90, R44 ;  /* 0x0000002c005a7312 */ /* 0x0000640000201c00 */
[----:B0-----:R-:W-:-:S07]  /*3ef0*/  IMAD.MOV.U32 R44, RZ, RZ, RZ ;  /* 0x000000ffff2c7224 */ /* 0x001fce00078e00ff */
[----:B------:R-:W-:Y:S02]  /*3f00*/  FSEL R40, R40, R42, !P0 ;  /* 0x0000002a28287208 */ /* 0x000fe40004000000 */
[----:B------:R-:W-:Y:S01]  /*3f10*/  FSEL R41, R41, R43, !P0 ;  /* 0x0000002b29297208 */ /* 0x000fe20004000000 */
[----:B-1----:R-:W-:-:S05]  /*3f20*/  DFMA R90, R78, -0.5, R90 ;  /* 0xbfe000004e5a782b */ /* 0x002fca000000005a */
[----:B------:R-:W-:-:S03]  /*3f30*/  DMUL R42, R86, R40 ;  /* 0x00000028562a7228 */ /* 0x000fc60000000000 */
[----:B------:R-:W-:-:S05]  /*3f40*/  DMUL R40, R40, R90 ;  /* 0x0000005a28287228 */ /* 0x000fca0000000000 */
[----:B------:R-:W-:-:S03]  /*3f50*/  DFMA R42, R88, R90, -R42 ;  /* 0x0000005a582a722b */ /* 0x000fc6000000082a */
[----:B------:R-:W-:-:S05]  /*3f60*/  DFMA R40, R86, R88, R40 ;  /* 0x000000585628722b */ /* 0x000fca0000000028 */
[----:B------:R-:W-:Y:S01]  /*3f70*/  DFMA R42, R74, 0.5, R42 ;  /* 0x3fe000004a2a782b */ /* 0x000fe2000000002a */
[----:B------:R-:W-:Y:S02]  /*3f80*/  PRMT R88, RZ, 0x7610, R88 ;  /* 0x00007610ff587816 */ /* 0x000fe40000000058 */
        /* <DEDUP_REMOVED lines=27> */
[----:B------:R-:W-:Y:S02]  /*4140*/  IMAD.MOV.U32 R85, RZ, RZ, 0x1 ;  /* 0x00000001ff557424 */ /* 0x000fe400078e00ff */
[----:B------:R-:W-:-:S02]  /*4150*/  IMAD.MOV.U32 R96, RZ, RZ, R66 ;  /* 0x000000ffff607224 */ /* 0x000fc400078e0042 */
[----:B------:R-:W-:Y:S01]  /*4160*/  IMAD.MOV.U32 R97, RZ, RZ, R67 ;  /* 0x000000ffff617224 */ /* 0x000fe200078e0043 */
[----:B--2---:R-:W-:Y:S01]  /*4170*/  LOP3.LUT R49, R88, 0xff, RZ, 0xc0, !PT ;  /* 0x000000ff58317812 */ /* 0x004fe200078ec0ff */
[----:B------:R0:W-:Y:S03]  /*4180*/  STL.U8 [R63+0x1], R88 ;  /* 0x000001583f007387 */ /* 0x0001e60000100000 */
        /* <DEDUP_REMOVED lines=26> */
[----:B0-----:R-:W-:Y:S05]  /*4330*/  CALL.REL.NOINC `($_Z21render_braille_kernelPKhjjjiiiiiidhhPhS1_S1_$__internal_trig_reduction_slowpathd) ;  /* 0x0000008400147944 */ /* 0x001fea0003c00000 */
[----:B------:R-:W-:Y:S02]  /*4340*/  IMAD.MOV.U32 R96, RZ, RZ, R44 ;  /* 0x000000ffff607224 */ /* 0x000fe400078e002c */
[----:B------:R-:W-:-:S07]  /*4350*/  IMAD.MOV.U32 R97, RZ, RZ, R45 ;  /* 0x000000ffff617224 */ /* 0x000fce00078e002d */
.L_x_237:
[----:B------:R-:W-:Y:S05]  /*4360*/  BSYNC.RECONVERGENT B6 ;  /* 0x0000000000067941 */ /* 0x000fea0003800200 */
.L_x_236:
[----:B------:R-:W-:-:S07]  /*4370*/  VIADD R85, R42, 0x1 ;  /* 0x000000012a557836 */ /* 0x000fce0000000000 */
.L_x_235:
[----:B------:R-:W-:Y:S05]  /*4380*/  BSYNC.RECONVERGENT B5 ;  /* 0x0000000000057941 */ /* 0x000fea0003800200 */
.L_x_234:
        /* <DEDUP_REMOVED lines=12> */
[----:B------:R-:W-:Y:S01]  /*4450*/  IMAD.MOV.U32 R88, RZ, RZ, 0x20fd8164 ;  /* 0x20fd8164ff587424 */ /* 0x000fe200078e00ff */
[----:B------:R-:W-:Y:S01]  /*4460*/  MOV R100, R64 ;  /* 0x0000004000647202 */ /* 0x000fe20000000f00 */
[----:B------:R-:W-:Y:S01]  /*4470*/  IMAD.MOV.U32 R101, RZ, RZ, R65 ;  /* 0x000000ffff657224 */ /* 0x000fe200078e0041 */
[----:B------:R-:W-:-:S02]  /*4480*/  FSEL R89, -R89, 0.11223486810922622681, !P0 ;  /* 0x3de5db6559597808 */ /* 0x000fc40004000100 */
        /* <DEDUP_REMOVED lines=21> */
[----:B------:R-:W-:Y:S02]  /*45e0*/  IMAD.MOV.U32 R85, RZ, RZ, R42 ;  /* 0x000000ffff557224 */ /* 0x000fe400078e002a */
[----:B------:R-:W-:Y:S02]  /*45f0*/  IMAD.MOV.U32 R100, RZ, RZ, R44 ;  /* 0x000000ffff647224 */ /* 0x000fe400078e002c */
[----:B------:R-:W-:-:S07]  /*4600*/  IMAD.MOV.U32 R101, RZ, RZ, R45 ;  /* 0x000000ffff657224 */ /* 0x000fce00078e002d */
.L_x_239:
[----:B------:R-:W-:Y:S05]  /*4610*/  BSYNC.RECONVERGENT B5 ;  /* 0x0000000000057941 */ /* 0x000fea0003800200 */
.L_x_238:
        /* <DEDUP_REMOVED lines=41> */
[----:B------:R-:W-:Y:S01]  /*48b0*/  DFMA R40, R98, R40, R50 ;  /* 0x000000286228722b */ /* 0x000fe20000000032 */
[----:B------:R-:W-:-:S05]  /*48c0*/  PRMT R50, RZ, 0x7610, R50 ;  /* 0x00007610ff327816 */ /* 0x000fca0000000032 */
[----:B------:R-:W-:Y:S02]  /*48d0*/  @P0 IADD3 R88, PT, PT, R88, 0x1, RZ ;  /* 0x0000000158580810 */ /* 0x000fe40007ffe0ff */
[----:B------:R-:W-:Y:S01]  /*48e0*/  DFMA R42, R40, R100, R100 ;  /* 0x00000064282a722b */ /* 0x000fe20000000064 */
[----:B------:R-:W-:Y:S01]  /*48f0*/  LOP3.LUT P0, RZ, R85, 0x2, RZ, 0xc0, !PT ;  /* 0x0000000255ff7812 */ /* 0x000fe2000780c0ff */
[----:B------:R-:W-:Y:S02]  /*4900*/  DFMA R40, R98, R40, 1 ;  /* 0x3ff000006228742b */ /* 0x000fe40000000028 */
[----:B------:R-:W-:Y:S01]  /*4910*/  @!P4 IMAD.MOV R88, RZ, RZ, -R88 ;  /* 0x000000ffff58c224 */ /* 0x000fe200078e0a58 */
[----:B------:R-:W-:-:S04]  /*4920*/  @!P3 LOP3.LUT R88, RZ, R102, RZ, 0x33, !PT ;  /* 0x00000066ff58b212 */ /* 0x000fc800078e33ff */
[----:B------:R-:W-:-:S03]  /*4930*/  VIMNMX R88, PT, PT, RZ, R88, !PT ;  /* 0x00000058ff587248 */ /* 0x000fc60007fe0100 */
[----:B------:R-:W-:Y:S02]  /*4940*/  FSEL R40, R40, R42, !P2 ;  /* 0x0000002a28287208 */ /* 0x000fe40005000000 */
[----:B------:R-:W-:Y:S02]  /*4950*/  FSEL R41, R41, R43, !P2 ;  /* 0x0000002b29297208 */ /* 0x000fe40005000000 */
[----:B------:R-:W-:-:S04]  /*4960*/  VIMNMX R44, PT, PT, R88, UR5, PT ;  /* 0x00000005582c7c48 */ /* 0x000fc8000bfe0100 */
        /* <DEDUP_REMOVED lines=11> */
[----:B------:R-:W-:Y:S01]  /*4a20*/  PRMT R48, RZ, 0x7610, R48 ;  /* 0x00007610ff307816 */ /* 0x000fe20000000030 */
[----:B------:R-:W0:Y:S01]  /*4a30*/  LDC R95, c[0x0][0x394] ;  /* 0x0000e500ff5f7b82 */ /* 0x000e220000000800 */
[----:B------:R-:W-:-:S07]  /*4a40*/  DFMA R40, R76, 0.5, R40 ;  /* 0x3fe000004c28782b */ /* 0x000fce0000000028 */
[----:B------:R-:W-:-:S06]  /*4a50*/  LOP3.LUT R45, R47, 0x80000000, R43, 0xb8, !PT ;  /* 0x800000002f2d7812 */ /* 0x000fcc00078eb82b */
[----:B------:R-:W-:Y:S01]  /*4a60*/  DADD.RZ R44, R42, R44 ;  /* 0x000000002a2c7229 */ /* 0x000fe2000000c02c */
[----:B------:R-:W-:Y:S01]  /*4a70*/  LOP3.LUT R43, R47, 0x80000000, R41, 0xb8, !PT ;  /* 0x800000002f2b7812 */ /* 0x000fe200078eb829 */
[----:B------:R-:W-:-:S06]  /*4a80*/  IMAD.MOV.U32 R42, RZ, RZ, RZ ;  /* 0x000000ffff2a7224 */ /* 0x000fcc00078e00ff */
[----:B------:R-:W-:Y:S02]  /*4a90*/  DADD.RZ R42, R40, R42 ;  /* 0x00000000282a7229 */ /* 0x000fe4000000c02a */
        /* <DEDUP_REMOVED lines=8> */
[----:B------:R-:W-:-:S07]  /*4b20*/  @!P0 IMAD.SHL.U32 R44, R42, 0x4, RZ ;  /* 0x000000042a2c8824 */ /* 0x000fce00078e00ff */
[----:B------:R-:W2:Y:S01]  /*4b30*/  @!P0 LDC.64 R40, c[0x0][0x380] ;  /* 0x0000e000ff288b82 */ /* 0x000ea20000000a00 */
[----:B-1----:R-:W-:-:S05]  /*4b40*/  @!P0 IMAD R45, R45, R46, RZ ;  /* 0x0000002e2d2d8224 */ /* 0x002fca00078e02ff */
[----:B--2---:R-:W-:-:S04]  /*4b50*/  @!P0 IADD3 R40, P2, P3, R45, R40, R44 ;  /* 0x000000282d288210 */ /* 0x004fc80007b5e02c */
[----:B------:R-:W-:Y:S02]  /*4b60*/  @!P0 IADD3.X R41, PT, PT, RZ, R41, RZ, P2, P3 ;  /* 0x00000029ff298210 */ /* 0x000fe400017e64ff */
[----:B------:R-:W-:-:S03]  /*4b70*/  PRMT R46, RZ, 0x7610, R46 ;  /* 0x00007610ff2e7816 */ /* 0x000fc6000000002e */
[----:B------:R-:W2:Y:S04]  /*4b80*/  @!P0 LDG.E.U8 R50, desc[UR10][R40.64+0x2] ;  /* 0x0000020a28328981 */ /* 0x000ea8000c1e1100 */
[----:B------:R-:W3:Y:S04]  /*4b90*/  @!P0 LDG.E.U8 R46, desc[UR10][R40.64+0x1] ;  /* 0x0000010a282e8981 */ /* 0x000ee8000c1e1100 */
[----:B------:R1:W4:Y:S01]  /*4ba0*/  @!P0 LDG.E.U8 R48, desc[UR10][R40.64] ;  /* 0x0000000a28308981 */ /* 0x000322000c1e1100 */
[-C--:B0-----:R-:W-:Y:S01]  /*4bb0*/  IABS R96, R95.reuse ;  /* 0x0000005f00607213 */ /* 0x081fe20000000000 */
[----:B------:R-:W-:Y:S01]  /*4bc0*/  VIADD R84, R84, UR9 ;  /* 0x0000000954547c36 */ /* 0x000fe20008000000 */
[----:B------:R-:W-:Y:S01]  /*4bd0*/  UMOV UR14, 0xe5604189 ;  /* 0xe5604189000e7882 */ /* 0x000fe20000000000 */
[----:B------:R-:W-:Y:S01]  /*4be0*/  UMOV UR15, 0x3fd322d0 ;  /* 0x3fd322d0000f7882 */ /* 0x000fe20000000000 */
[----:B------:R-:W0:Y:S01]  /*4bf0*/  I2F.RP R44, R96 ;  /* 0x00000060002c7306 */ /* 0x000e220000209400 */
[----:B------:R-:W-:Y:S01]  /*4c00*/  DSETP.NEU.AND P5, PT, |R82|, +INF , PT ;  /* 0x7ff000005200742a */ /* 0x000fe20003fad200 */
[----:B------:R-:W-:Y:S01]  /*4c10*/  IABS R85, R84 ;  /* 0x0000005400557213 */ /* 0x000fe20000000000 */
[----:B------:R-:W-:Y:S01]  /*4c20*/  BSSY.RECONVERGENT B5, `(.L_x_240) ;  /* 0x000003a000057945 */ /* 0x000fe20003800200 */
[----:B------:R-:W-:Y:S01]  /*4c30*/  LOP3.LUT R84, R84, R95, RZ, 0x3c, !PT ;  /* 0x0000005f54547212 */ /* 0x000fe200078e3cff */
[----:B------:R-:W-:Y:S01]  /*4c40*/  IMAD.MOV.U32 R98, RZ, RZ, R66 ;  /* 0x000000ffff627224 */ /* 0x000fe200078e0042 */
[----:B------:R-:W-:-:S02]  /*4c50*/  MOV R99, R67 ;  /* 0x0000004300637202 */ /* 0x000fc40000000f00 */
[----:B------:R-:W-:Y:S01]  /*4c60*/  ISETP.GE.AND P3, PT, R84, RZ, PT ;  /* 0x000000ff5400720c */ /* 0x000fe20003f66270 */
[----:B0-----:R-:W0:Y:S02]  /*4c70*/  MUFU.RCP R44, R44 ;  /* 0x0000002c002c7308 */ /* 0x001e240000001000 */
[----:B0-----:R-:W-:-:S06]  /*4c80*/  VIADD R42, R44, 0xffffffe ;  /* 0x0ffffffe2c2a7836 */ /* 0x001fcc0000000000 */
[----:B------:R0:W5:Y:S02]  /*4c90*/  F2I.FTZ.U32.TRUNC.NTZ R43, R42 ;  /* 0x0000002a002b7305 */ /* 0x000164000021f000 */
[----:B0-----:R-:W-:Y:S02]  /*4ca0*/  IMAD.MOV.U32 R42, RZ, RZ, RZ ;  /* 0x000000ffff2a7224 */ /* 0x001fe400078e00ff */
[----:B-----5:R-:W-:-:S04]  /*4cb0*/  IMAD.MOV R45, RZ, RZ, -R43 ;  /* 0x000000ffff2d7224 */ /* 0x020fc800078e0a2b */
[----:B-1----:R-:W-:-:S04]  /*4cc0*/  IMAD R41, R45, R96, RZ ;  /* 0x000000602d297224 */ /* 0x002fc800078e02ff */
        /* <DEDUP_REMOVED lines=9> */
[----:B------:R-:W-:-:S12]  /*4d60*/  IMAD.MOV.U32 R85, RZ, RZ, 0x1 ;  /* 0x00000001ff557424 */ /* 0x000fd800078e00ff */
[----:B------:R-:W-:-:S04]  /*4d70*/  @P0 VIADD R51, R51, 0x1 ;  /* 0x0000000133330836 */ /* 0x000fc80000000000 */
[----:B------:R-:W-:Y:S01]  /*4d80*/  @!P3 IMAD.MOV R51, RZ, RZ, -R51 ;  /* 0x000000ffff33b224 */ /* 0x000fe200078e0a33 */
[----:B------:R-:W-:-:S04]  /*4d90*/  @!P2 LOP3.LUT R51, RZ, R95, RZ, 0x33, !PT ;  /* 0x0000005fff33a212 */ /* 0x000fc800078e33ff */
[----:B------:R-:W-:Y:S02]  /*4da0*/  VIMNMX R84, PT, PT, RZ, R51, !PT ;  /* 0x00000033ff547248 */ /* 0x000fe40007fe0100 */
        /* <DEDUP_REMOVED lines=31> */
.L_x_243:
[----:B------:R-:W-:Y:S05]  /*4fa0*/  BSYNC.RECONVERGENT B6 ;  /* 0x0000000000067941 */ /* 0x000fea0003800200 */
.L_x_242:
[----:B------:R-:W-:-:S07]  /*4fb0*/  VIADD R85, R42, 0x1 ;  /* 0x000000012a557836 */ /* 0x000fce0000000000 */
.L_x_241:
[----:B------:R-:W-:Y:S05]  /*4fc0*/  BSYNC.RECONVERGENT B5 ;  /* 0x0000000000057941 */ /* 0x000fea0003800200 */
.L_x_240:
[----:B0-----:R-:W-:-:S05]  /*4fd0*/  IMAD.SHL.U32 R40, R85, 0x40, RZ ;  /* 0x0000004055287824 */ /* 0x001fca00078e00ff */
[----:B------:R-:W-:-:S04]  /*4fe0*/  LOP3.LUT R40, R40, 0x40, RZ, 0xc0, !PT ;  /* 0x0000004028287812 */ /* 0x000fc800078ec0ff */
[----:B------:R-:W-:-:S05]  /*4ff0*/  IADD3 R100, P0, PT, R40, UR12, RZ ;  /* 0x0000000c28647c10 */ /* 0x000fca000ff1e0ff */
[----:B------:R-:W-:-:S05]  /*5000*/  IMAD.X R101, RZ, RZ, UR13, P0 ;  /* 0x0000000dff657e24 */ /* 0x000fca00080e06ff */
[----:B------:R-:W2:Y:S04]  /*5010*/  LDG.E.128.CONSTANT R40, desc[UR10][R100.64] ;  /* 0x0000000a64287981 */ /* 0x000ea8000c1e9d00 */
[----:B------:R-:W3:Y:S04]  /*5020*/  LDG.E.128.CONSTANT R44, desc[UR10][R100.64+0x10] ;  /* 0x0000100a642c7981 */ /* 0x000ee8000c1e9d00 */
[----:B------:R0:W4:Y:S01]  /*5030*/  LDG.E.128.CONSTANT R48, desc[UR10][R100.64+0x20] ;  /* 0x0000200a64307981 */ /* 0x000122000c1e9d00 */
[----:B------:R-:W-:Y:S01]  /*5040*/  LOP3.LUT R94, R85, 0x1, RZ, 0xc0, !PT ;  /* 0x00000001555e7812 */ /* 0x000fe200078ec0ff */
[----:B------:R-:W-:Y:S01]  /*5050*/  IMAD.MOV.U32 R95, RZ, RZ, 0x3da8ff83 ;  /* 0x3da8ff83ff5f7424 */ /* 0x000fe200078e00ff */
[----:B------:R-:W-:Y:S01]  /*5060*/  DMUL R96, R98, R98 ;  /* 0x0000006262607228 */ /* 0x000fe20000000000 */
[----:B------:R-:W-:Y:S01]  /*5070*/  BSSY.RECONVERGENT B5, `(.L_x_244) ;  /* 0x000001e000057945 */ /* 0x000fe20003800200 */
[----:B------:R-:W-:Y:S01]  /*5080*/  ISETP.NE.U32.AND P0, PT, R94, 0x1, PT ;  /* 0x000000015e00780c */ /* 0x000fe20003f05070 */
[----:B------:R-:W-:-:S03]  /*5090*/  IMAD.MOV.U32 R94, RZ, RZ, 0x20fd8164 ;  /* 0x20fd8164ff5e7424 */ /* 0x000fc600078e00ff */
        /* <DEDUP_REMOVED lines=27> */
.L_x_245:
[----:B------:R-:W-:Y:S05]  /*5250*/  BSYNC.RECONVERGENT B5 ;  /* 0x0000000000057941 */ /* 0x000fea0003800200 */
.L_x_244:
        /* <DEDUP_REMOVED lines=17> */
[----:B------:R-:W-:Y:S01]  /*5370*/  DFMA R40, R98, R40, R46 ;  /* 0x000000286228722b */ /* 0x000fe2000000002e */
[----:B------:R-:W-:Y:S01]  /*5380*/  VIMNMX R46, PT, PT, R84, UR6, PT ;  /* 0x00000006542e7c48 */ /* 0x000fe2000bfe0100 */
[----:B------:R-:W-:-:S06]  /*5390*/  IMAD.MOV.U32 R47, RZ, RZ, 0x3fe00000 ;  /* 0x3fe00000ff2f7424 */ /* 0x000fcc00078e00ff */
        /* <DEDUP_REMOVED lines=11> */
[----:B------:R-:W-:Y:S01]  /*5450*/  FSEL R43, R43, R45, !P0 ;  /* 0x0000002d2b2b7208 */ /* 0x000fe20004000000 */
[----:B------:R-:W-:-:S05]  /*5460*/  IMAD.MOV.U32 R44, RZ, RZ, RZ ;  /* 0x000000ffff2c7224 */ /* 0x000fca00078e00ff */
[----:B------:R-:W-:Y:S02]  /*5470*/  DMUL R40, R92, R42 ;  /* 0x0000002a5c287228 */ /* 0x000fe40000000000 */
[----:B------:R-:W-:-:S06]  /*5480*/  DMUL R42, R42, R84 ;  /* 0x000000542a2a7228 */ /* 0x000fcc0000000000 */
[----:B------:R-:W-:Y:S02]  /*5490*/  DFMA R40, R94, R84, R40 ;  /* 0x000000545e28722b */ /* 0x000fe40000000028 */
[----:B------:R-:W-:-:S06]  /*54a0*/  DFMA R92, R92, R94, -R42 ;  /* 0x0000005e5c5c722b */ /* 0x000fcc000000082a */
[----:B------:R-:W-:Y:S02]  /*54b0*/  DFMA R42, R76, 0.5, R40 ;  /* 0x3fe000004c2a782b */ /* 0x000fe40000000028 */
[----:B------:R-:W-:Y:S02]  /*54c0*/  DFMA R40, R74, 0.5, R92 ;  /* 0x3fe000004a28782b */ /* 0x000fe4000000005c */
[----:B------:R-:W-:-:S06]  /*54d0*/  PRMT R92, RZ, 0x7610, R92 ;  /* 0x00007610ff5c7816 */ /* 0x000fcc000000005c */
        /* <DEDUP_REMOVED lines=56> */
[----:B0-----:R-:W-:Y:S05]  /*5860*/  CALL.REL.NOINC `($_Z21render_braille_kernelPKhjjjiiiiiidhhPhS1_S1_$__internal_trig_reduction_slowpathd) ;  /* 0x0000006c00c87944 */ /* 0x001fea0003c00000 */
[----:B------:R-:W-:Y:S02]  /*5870*/  IMAD.MOV.U32 R96, RZ, RZ, R44 ;  /* 0x000000ffff607224 */ /* 0x000fe400078e002c */
[----:B------:R-:W-:-:S07]  /*5880*/  IMAD.MOV.U32 R97, RZ, RZ, R45 ;  /* 0x000000ffff617224 */ /* 0x000fce00078e002d */
.L_x_249:
[----:B------:R-:W-:Y:S05]  /*5890*/  BSYNC.RECONVERGENT B6 ;  /* 0x0000000000067941 */ /* 0x000fea0003800200 */
.L_x_248:
[----:B------:R-:W-:-:S07]  /*58a0*/  VIADD R100, R42, 0x1 ;  /* 0x000000012a647836 */ /* 0x000fce0000000000 */
.L_x_247:
[----:B------:R-:W-:Y:S05]  /*58b0*/  BSYNC.RECONVERGENT B5 ;  /* 0x0000000000057941 */ /* 0x000fea0003800200 */
.L_x_246:
        /* <DEDUP_REMOVED lines=40> */
.L_x_251:
[----:B------:R-:W-:Y:S05]  /*5b40*/  BSYNC.RECONVERGENT B5 ;  /* 0x0000000000057941 */ /* 0x000fea0003800200 */
.L_x_250:
[----:B------:R-:W-:-:S04]  /*5b50*/  SHF.L.U32 R40, R102, 0x6, RZ ;  /* 0x0000000666287819 */ /* 0x000fc800000006ff */
        /* <DEDUP_REMOVED lines=15> */
[----:B---3--:R-:W-:Y:S01]  /*5c50*/  DFMA R40, R96, R40, R44 ;  /* 0x000000286028722b */ /* 0x008fe2000000002c */
[----:B------:R-:W-:-:S07]  /*5c60*/  IMAD.MOV.U32 R44, RZ, RZ, RZ ;  /* 0x000000ffff2c7224 */ /* 0x000fce00078e00ff */
[----:B------:R-:W-:Y:S01]  /*5c70*/  DFMA R40, R96, R40, R46 ;  /* 0x000000286028722b */ /* 0x000fe2000000002e */
[----:B------:R-:W-:-:S07]  /*5c80*/  IMAD.MOV.U32 R47, RZ, RZ, 0x3fe00000 ;  /* 0x3fe00000ff2f7424 */ /* 0x000fce00078e00ff */
        /* <DEDUP_REMOVED lines=13> */
[----:B------:R-:W-:Y:S01]  /*5d60*/  DFMA R40, R90, R92, -R40 ;  /* 0x0000005c5a28722b */ /* 0x000fe20000000828 */
[----:B------:R-:W-:-:S05]  /*5d70*/  PRMT R90, RZ, 0x7610, R90 ;  /* 0x00007610ff5a7816 */ /* 0x000fca000000005a */
        /* <DEDUP_REMOVED lines=39> */
[----:B-1----:R-:W-:Y:S01]  /*5ff0*/  DMUL R44, R42, UR14 ;  /* 0x0000000e2a2c7c28 */ /* 0x002fe20008000000 */
[----:B------:R-:W-:-:S06]  /*6000*/  UMOV UR14, 0x39581062 ;  /* 0x39581062000e7882 */ /* 0x000fcc0000000000 */
[----:B------:R-:W1:Y:S01]  /*6010*/  I2F.F64.U16 R42, R91 ;  /* 0x0000005b002a7312 */ /* 0x000e620000101800 */
        /* <DEDUP_REMOVED lines=20> */
.L_x_255:
[----:B------:R-:W-:Y:S05]  /*6160*/  BSYNC.RECONVERGENT B6 ;  /* 0x0000000000067941 */ /* 0x000fea0003800200 */
.L_x_254:
[----:B------:R-:W-:-:S07]  /*6170*/  IADD3 R98, PT, PT, R42, 0x1, RZ ;  /* 0x000000012a627810 */ /* 0x000fce0007ffe0ff */
.L_x_253:
[----:B------:R-:W-:Y:S05]  /*6180*/  BSYNC.RECONVERGENT B5 ;  /* 0x0000000000057941 */ /* 0x000fea0003800200 */
.L_x_252:
        /* <DEDUP_REMOVED lines=40> */
.L_x_257:
[----:B------:R-:W-:Y:S05]  /*6410*/  BSYNC.RECONVERGENT B5 ;  /* 0x0000000000057941 */ /* 0x000fea0003800200 */
.L_x_256:
        /* <DEDUP_REMOVED lines=19> */
[----:B------:R-:W-:-:S07]  /*6550*/  MOV R47, 0x3fe00000 ;  /* 0x3fe00000002f7802 */ /* 0x000fce0000000f00 */
        /* <DEDUP_REMOVED lines=76> */
.L_x_261:
[----:B------:R-:W-:Y:S05]  /*6a20*/  BSYNC.RECONVERGENT B6 ;  /* 0x0000000000067941 */ /* 0x000fea0003800200 */
.L_x_260:
[----:B------:R-:W-:-:S07]  /*6a30*/  VIADD R96, R42, 0x1 ;  /* 0x000000012a607836 */ /* 0x000fce0000000000 */
.L_x_259:
[----:B------:R-:W-:Y:S05]  /*6a40*/  BSYNC.RECONVERGENT B5 ;  /* 0x0000000000057941 */ /* 0x000fea0003800200 */
.L_x_258:
        /* <DEDUP_REMOVED lines=9> */
[----:B------:R-:W-:Y:S01]  /*6ae0*/  MOV R89, 0x3da8ff83 ;  /* 0x3da8ff8300597802 */ /* 0x000fe20000000f00 */
        /* <DEDUP_REMOVED lines=30> */
.L_x_263:
[----:B------:R-:W-:Y:S05]  /*6cd0*/  BSYNC.RECONVERGENT B5 ;  /* 0x0000000000057941 */ /* 0x000fea0003800200 */
.L_x_262:
        /* <DEDUP_REMOVED lines=9> */
[----:B------:R-:W-:Y:S01]  /*6d70*/  VIADD R102, R39, UR16 ;  /* 0x0000001027667c36 */ /* 0x000fe20008000000 */
[----:B------:R-:W-:-:S02]  /*6d80*/  LOP3.LUT R88, R98, 0x1, RZ, 0xc0, !PT ;  /* 0x0000000162587812 */ /* 0x000fc400078ec0ff */
[----:B------:R-:W0:Y:S02]  /*6d90*/  I2F.RP R101, R100 ;  /* 0x0000006400657306 */ /* 0x000e240000209400 */
[----:B------:R-:W-:Y:S01]  /*6da0*/  ISETP.NE.U32.AND P2, PT, R88, 0x1, PT ;  /* 0x000000015800780c */ /* 0x000fe20003f45070 */
[----:B------:R-:W-:Y:S01]  /*6db0*/  IMAD.MOV.U32 R88, RZ, RZ, 0x3da8ff83 ;  /* 0x3da8ff83ff587424 */ /* 0x000fe200078e00ff */
[----:B------:R-:W-:Y:S01]  /*6dc0*/  IABS R103, R102 ;  /* 0x0000006600677213 */ /* 0x000fe20000000000 */
[----:B-1----:R-:W-:Y:S01]  /*6dd0*/  IMAD.MOV.U32 R92, RZ, RZ, 0x20fd8164 ;  /* 0x20fd8164ff5c7424 */ /* 0x002fe200078e00ff */
[----:B------:R-:W-:-:S04]  /*6de0*/  LOP3.LUT R102, R102, R99, RZ, 0x3c, !PT ;  /* 0x0000006366667212 */ /* 0x000fc800078e3cff */
[----:B------:R-:W-:Y:S02]  /*6df0*/  FSEL R92, R92, -8.06006814911005101289e+34, !P2 ;  /* 0xf9785eba5c5c7808 */ /* 0x000fe40005000000 */
[----:B------:R-:W-:Y:S01]  /*6e00*/  ISETP.GE.AND P4, PT, R102, RZ, PT ;  /* 0x000000ff6600720c */ /* 0x000fe20003f86270 */
[----:B0-----:R-:W0:Y:S02]  /*6e10*/  MUFU.RCP R101, R101 ;  /* 0x0000006500657308 */ /* 0x001e240000001000 */
[----:B0-----:R-:W-:-:S06]  /*6e20*/  VIADD R89, R101, 0xffffffe ;  /* 0x0ffffffe65597836 */ /* 0x001fcc0000000000 */
[----:B------:R-:W0:Y:S02]  /*6e30*/  F2I.FTZ.U32.TRUNC.NTZ R89, R89 ;  /* 0x0000005900597305 */ /* 0x000e24000021f000 */
[----:B0-----:R-:W-:-:S04]  /*6e40*/  IMAD.MOV R94, RZ, RZ, -R89 ;  /* 0x000000ffff5e7224 */ /* 0x001fc800078e0a59 */
[----:B------:R-:W-:Y:S01]  /*6e50*/  IMAD.MOV.U32 R93, RZ, RZ, R94 ;  /* 0x000000ffff5d7224 */ /* 0x000fe200078e005e */
[----:B------:R-:W-:-:S03]  /*6e60*/  DMUL R94, R96, R96 ;  /* 0x00000060605e7228 */ /* 0x000fc60000000000 */
[----:B------:R-:W-:Y:S01]  /*6e70*/  IMAD R101, R93, R100, RZ ;  /* 0x000000645d657224 */ /* 0x000fe200078e02ff */
[----:B------:R-:W-:Y:S02]  /*6e80*/  FSEL R93, -R88, 0.11223486810922622681, !P2 ;  /* 0x3de5db65585d7808 */ /* 0x000fe40005000100 */
[----:B------:R-:W-:-:S05]  /*6e90*/  MOV R88, RZ ;  /* 0x000000ff00587202 */ /* 0x000fca0000000f00 */
[----:B------:R-:W-:-:S04]  /*6ea0*/  IMAD.HI.U32 R88, R89, R101, R88 ;  /* 0x0000006559587227 */ /* 0x000fc800078e0058 */
[----:B------:R-:W-:-:S04]  /*6eb0*/  IMAD.MOV.U32 R89, RZ, RZ, R103 ;  /* 0x000000ffff597224 */ /* 0x000fc800078e0067 */
[----:B------:R-:W-:Y:S01]  /*6ec0*/  IMAD.HI.U32 R88, R88, R89, RZ ;  /* 0x0000005958587227 */ /* 0x000fe200078e00ff */
[----:B--2---:R-:W-:-:S03]  /*6ed0*/  DFMA R40, R94, R92, R40 ;  /* 0x0000005c5e28722b */ /* 0x004fc60000000028 */
[----:B------:R-:W-:-:S05]  /*6ee0*/  IMAD.MOV R92, RZ, RZ, -R88 ;  /* 0x000000ffff5c7224 */ /* 0x000fca00078e0a58 */
        /* <DEDUP_REMOVED lines=10> */
[----:B------:R-:W-:-:S07]  /*6f90*/  ISETP.GE.U32.AND P0, PT, R43, R100, PT ;  /* 0x000000642b00720c */ /* 0x000fce0003f06070 */
[----:B------:R-:W-:-:S06]  /*6fa0*/  DFMA R40, R94, R40, R50 ;  /* 0x000000285e28722b */ /* 0x000fcc0000000032 */
        /* <DEDUP_REMOVED lines=84> */
.L_x_267:
[----:B------:R-:W-:Y:S05]  /*74f0*/  BSYNC.RECONVERGENT B6 ;  /* 0x0000000000067941 */ /* 0x000fea0003800200 */
.L_x_266:
[----:B------:R-:W-:-:S07]  /*7500*/  VIADD R96, R42, 0x1 ;  /* 0x000000012a607836 */ /* 0x000fce0000000000 */
.L_x_265:
[----:B------:R-:W-:Y:S05]  /*7510*/  BSYNC.RECONVERGENT B5 ;  /* 0x0000000000057941 */ /* 0x000fea0003800200 */
.L_x_264:
        /* <DEDUP_REMOVED lines=40> */
.L_x_269:
[----:B------:R-:W-:Y:S05]  /*77a0*/  BSYNC.RECONVERGENT B5 ;  /* 0x0000000000057941 */ /* 0x000fea0003800200 */
.L_x_268:
        /* <DEDUP_REMOVED lines=58> */
[----:B------:R-:W4:Y:S01]  /*7b50*/  @!P0 LDG.E.U8 R50, desc[UR10][R42.64] ;  /* 0x0000000a2a328981 */ /* 0x000f22000c1e1100 */
[----:B------:R-:W-:Y:S01]  /*7b60*/  UMOV UR14, 0xe5604189 ;  /* 0xe5604189000e7882 */ /* 0x000fe20000000000 */
[----:B------:R-:W-:Y:S01]  /*7b70*/  UMOV UR15, 0x3fd322d0 ;  /* 0x3fd322d0000f7882 */ /* 0x000fe20000000000 */
[----:B------:R-:W-:Y:S01]  /*7b80*/  VIADD R26, R26, 0x8 ;  /* 0x000000081a1a7836 */ /* 0x000fe20000000000 */
        /* <DEDUP_REMOVED lines=18> */
.L_x_221:
[----:B------:R-:W-:Y:S05]  /*7cb0*/  BSYNC.RECONVERGENT B2 ;  /* 0x0000000000027941 */ /* 0x000fea0003800200 */
.L_x_220:
[----:B------:R-:W-:Y:S02]  /*7cc0*/  ISETP.GE.AND P0, PT, R26, 0x3e8, PT ;  /* 0x000003e81a00780c */ /* 0x000fe40003f06270 */
[C---:B------:R-:W-:Y:S01]  /*7cd0*/  ISETP.LT.AND P2, PT, R38.reuse, 0x5, PT ;  /* 0x000000052600780c */ /* 0x040fe20003f41270 */
[----:B------:R-:W-:-:S12]  /*7ce0*/  VIADD R38, R38, 0x1 ;  /* 0x0000000126267836 */ /* 0x000fd80000000000 */
[----:B------:R-:W-:Y:S05]  /*7cf0*/  @!P0 BRA P2, `(.L_x_270) ;  /* 0xffffffac006c8947 */ /* 0x000fea000103ffff */
[----:B------:R-:W-:Y:S05]  /*7d00*/  BSYNC.RECONVERGENT B3 ;  /* 0x0000000000037941 */ /* 0x000fea0003800200 */
.L_x_219:
[C---:B------:R-:W-:Y:S01]  /*7d10*/  ISETP.LT.AND P2, PT, R27.reuse, 0x5, PT ;  /* 0x000000051b00780c */ /* 0x040fe20003f41270 */
[----:B------:R-:W-:-:S04]  /*7d20*/  VIADD R36, R27, 0x1 ;  /* 0x000000011b247836 */ /* 0x000fc80000000000 */
[----:B------:R-:W-:-:S08]  /*7d30*/  IMAD.MOV.U32 R27, RZ, RZ, R36 ;  /* 0x000000ffff1b7224 */ /* 0x000fd000078e0024 */
[----:B------:R-:W-:Y:S05]  /*7d40*/  @!P0 BRA P2, `(.L_x_271) ;  /* 0xffffffac002c8947 */ /* 0x000fea000103ffff */
[----:B------:R-:W-:Y:S05]  /*7d50*/  BSYNC.RECONVERGENT B4 ;  /* 0x0000000000047941 */ /* 0x000fea0003800200 */
.L_x_218:
[----:B------:R-:W-:Y:S01]  /*7d60*/  ISETP.NE.AND P0, PT, R26, RZ, PT ;  /* 0x000000ff1a00720c */ /* 0x000fe20003f05270 */
[----:B------:R-:W-:Y:S01]  /*7d70*/  IMAD.MOV.U32 R68, RZ, RZ, 0x80 ;  /* 0x00000080ff447424 */ /* 0x000fe200078e00ff */
[----:B------:R-:W-:Y:S01]  /*7d80*/  BSSY.RECONVERGENT B0, `(.L_x_272) ;  /* 0x00001cf000007945 */ /* 0x000fe20003800200 */
[----:B------:R-:W-:Y:S02]  /*7d90*/  IMAD.MOV.U32 R69, RZ, RZ, 0x80 ;  /* 0x00000080ff457424 */ /* 0x000fe400078e00ff */
[----:B------:R-:W-:Y:S01]  /*7da0*/  IMAD.MOV.U32 R27, RZ, RZ, 0x80 ;  /* 0x00000080ff1b7424 */ /* 0x000fe200078e00ff */
[----:B------:R-:W-:Y:S01]  /*7db0*/  PRMT R68, R68, 0x5410, R68 ;  /* 0x0000541044447816 */ /* 0x000fe20000000044 */
[----:B------:R-:W-:Y:S01]  /*7dc0*/  IMAD.MOV.U32 R74, RZ, RZ, 0x40 ;  /* 0x00000040ff4a7424 */ /* 0x000fe200078e00ff */
[----:B------:R-:W-:Y:S01]  /*7dd0*/  PRMT R69, R69, 0x5410, R69 ;  /* 0x0000541045457816 */ /* 0x000fe20000000045 */
[----:B------:R-:W-:Y:S02]  /*7de0*/  IMAD.MOV.U32 R28, RZ, RZ, 0x40 ;  /* 0x00000040ff1c7424 */ /* 0x000fe400078e00ff */
[----:B------:R-:W-:Y:S01]  /*7df0*/  IMAD.MOV.U32 R29, RZ, RZ, 0x40 ;  /* 0x00000040ff1d7424 */ /* 0x000fe200078e00ff */
[----:B------:R-:W-:-:S02]  /*7e00*/  PRMT R74, R74, 0x5410, R27 ;  /* 0x000054104a4a7816 */ /* 0x000fc4000000001b */
[----:B------:R-:W-:Y:S02]  /*7e10*/  PRMT R69, R28, 0x7610, R69 ;  /* 0x000076101c457816 */ /* 0x000fe40000000045 */
[----:B------:R-:W-:Y:S01]  /*7e20*/  PRMT R68, R29, 0x7610, R68 ;  /* 0x000076101d447816 */ /* 0x000fe20000000044 */
[----:B------:R-:W-:Y:S06]  /*7e30*/  @!P0 BRA `(.L_x_273) ;  /* 0x0000001c000c8947 */ /* 0x000fec0003800000 */
[----:B------:R-:W-:Y:S01]  /*7e40*/  BSSY.RECONVERGENT B1, `(.L_x_274) ;  /* 0x000000c000017945 */ /* 0x000fe20003800200 */
[----:B------:R-:W-:Y:S01]  /*7e50*/  SHF.R.S32.HI R37, RZ, 0x1f, R26 ;  /* 0x0000001fff257819 */ /* 0x000fe2000001141a */
[----:B------:R-:W-:Y:S01]  /*7e60*/  IMAD.MOV.U32 R36, RZ, RZ, RZ ;  /* 0x000000ffff247224 */ /* 0x000fe200078e00ff */
[----:B------:R-:W-:-:S07]  /*7e70*/  MOV R27, RZ ;  /* 0x000000ff001b7202 */ /* 0x000fce0000000f00 */
.L_x_275:
[----:B-1----:R-:W-:-:S05]  /*7e80*/  IMAD.IADD R29, R1, 0x1, R27 ;  /* 0x00000001011d7824 */ /* 0x002fca00078e021b */
        /* <DEDUP_REMOVED lines=8> */
.L_x_274:
[----:B------:R-:W-:Y:S01]  /*7f10*/  ISETP.GE.AND P0, PT, R26, 0x2, PT ;  /* 0x000000021a00780c */ /* 0x000fe20003f06270 */
[----:B------:R-:W-:-:S12]  /*7f20*/  BSSY.RECONVERGENT B1, `(.L_x_276) ;  /* 0x000004f000017945 */ /* 0x000fd80003800200 */
[----:B------:R-:W-:Y:S05]  /*7f30*/  @!P0 BRA `(.L_x_277) ;  /* 0x0000000400348947 */ /* 0x000fea0003800000 */
[C---:B------:R-:W-:Y:S02]  /*7f40*/  VIADD R46, R26.reuse, 0xffffffff ;  /* 0xffffffff1a2e7836 */ /* 0x040fe40000000000 */
[----:B0-----:R-:W-:Y:S02]  /*7f50*/  VIADD R48, R26, 0xfffffffe ;  /* 0xfffffffe1a307836 */ /* 0x001fe40000000000 */
[----:B------:R-:W-:Y:S02]  /*7f60*/  VIADD R45, R1, 0xfaa ;  /* 0x00000faa012d7836 */ /* 0x000fe40000000000 */
[----:B------:R-:W-:Y:S02]  /*7f70*/  IMAD.MOV.U32 R37, RZ, RZ, RZ ;  /* 0x000000ffff257224 */ /* 0x000fe400078e00ff */
[----:B------:R-:W-:-:S07]  /*7f80*/  IMAD.MOV.U32 R36, RZ, RZ, R46 ;  /* 0x000000ffff247224 */ /* 0x000fce00078e002e */
.L_x_283:
[----:B------:R-:W-:Y:S01]  /*7f90*/  IMAD.IADD R27, R37, 0x1, -R26 ;  /* 0x00000001251b7824 */ /* 0x000fe200078e0a1a */
[----:B------:R-:W-:Y:S04]  /*7fa0*/  BSSY.RECONVERGENT B2, `(.L_x_278) ;  /* 0x0000042000027945 */ /* 0x000fe80003800200 */
[----:B------:R-:W-:-:S13]  /*7fb0*/  ISETP.GT.AND P0, PT, R27, -0x2, PT ;  /* 0xfffffffe1b00780c */ /* 0x000fda0003f04270 */
[----:B0-2---:R-:W-:Y:S05]  /*7fc0*/  @P0 BRA `(.L_x_279) ;  /* 0x0000000000fc0947 */ /* 0x005fea0003800000 */
[----:B------:R-:W-:Y:S01]  /*7fd0*/  IMAD.IADD R27, R48, 0x1, -R37 ;  /* 0x00000001301b7824 */ /* 0x000fe200078e0a25 */
[----:B------:R-:W-:Y:S01]  /*7fe0*/  LOP3.LUT R47, R36, 0x3, RZ, 0xc0, !PT ;  /* 0x00000003242f7812 */ /* 0x000fe200078ec0ff */
[----:B------:R-:W-:Y:S01]  /*7ff0*/  BSSY.RECONVERGENT B3, `(.L_x_280) ;  /* 0x0000025000037945 */ /* 0x000fe20003800200 */
[----:B-1----:R-:W-:Y:S02]  /*8000*/  IMAD.MOV.U32 R28, RZ, RZ, RZ ;  /* 0x000000ffff1c7224 */ /* 0x002fe400078e00ff */
[----:B------:R-:W-:Y:S02]  /*8010*/  ISETP.GE.U32.AND P0, PT, R27, 0x3, PT ;  /* 0x000000031b00780c */ /* 0x000fe40003f06070 */
[----:B------:R-:W-:-:S11]  /*8020*/  ISETP.NE.AND P3, PT, R47, RZ, PT ;  /* 0x000000ff2f00720c */ /* 0x000fd60003f65270 */
[----:B------:R-:W-:Y:S05]  /*8030*/  @!P0 BRA `(.L_x_281) ;  /* 0x0000000000808947 */ /* 0x000fea0003800000 */
[----:B------:R0:W5:Y:S01]  /*8040*/  LDL.U8 R38, [R1+0xfa8] ;  /* 0x000fa80001267983 */ /* 0x0001620000100000 */
[----:B------:R-:W-:Y:S01]  /*8050*/  LOP3.LUT R28, R36, 0xfffffffc, RZ, 0xc0, !PT ;  /* 0xfffffffc241c7812 */ /* 0x000fe200078ec0ff */
[----:B------:R-:W-:-:S04]  /*8060*/  IMAD.MOV.U32 R29, RZ, RZ, R45 ;  /* 0x000000ffff1d7224 */ /* 0x000fc800078e002d */
[----:B------:R-:W-:-:S07]  /*8070*/  IMAD.MOV R27, RZ, RZ, -R28 ;  /* 0x000000ffff1b7224 */ /* 0x000fce00078e0a1c */
.L_x_282:
        /* <DEDUP_REMOVED lines=28> */
.L_x_281:
[----:B------:R-:W-:Y:S05]  /*8240*/  BSYNC.RECONVERGENT B3 ;  /* 0x0000000000037941 */ /* 0x000fea0003800200 */
.L_x_280:
        /* <DEDUP_REMOVED lines=23> */
.L_x_279:
[----:B------:R-:W-:Y:S05]  /*83c0*/  BSYNC.RECONVERGENT B2 ;  /* 0x0000000000027941 */ /* 0x000fea0003800200 */
.L_x_278:
[----:B------:R-:W-:Y:S01]  /*83d0*/  IADD3 R37, PT, PT, R37, 0x1, RZ ;  /* 0x0000000125257810 */ /* 0x000fe20007ffe0ff */
[----:B------:R-:W-:-:S03]  /*83e0*/  VIADD R36, R36, 0xffffffff ;  /* 0xffffffff24247836 */ /* 0x000fc60000000000 */
[----:B------:R-:W-:-:S13]  /*83f0*/  ISETP.NE.AND P0, PT, R37, R46, PT ;  /* 0x0000002e2500720c */ /* 0x000fda0003f05270 */
[----:B------:R-:W-:Y:S05]  /*8400*/  @P0 BRA `(.L_x_283) ;  /* 0xfffffff800e00947 */ /* 0x000fea000383ffff */
.L_x_277:
[----:B------:R-:W-:Y:S05]  /*8410*/  BSYNC.RECONVERGENT B1 ;  /* 0x0000000000017941 */ /* 0x000fea0003800200 */
.L_x_276:
[----:B------:R-:W-:Y:S01]  /*8420*/  ISETP.GE.AND P0, PT, R26, 0x1, PT ;  /* 0x000000011a00780c */ /* 0x000fe20003f06270 */
[----:B------:R-:W-:Y:S01]  /*8430*/  BSSY.RECONVERGENT B1, `(.L_x_284) ;  /* 0x0000101000017945 */ /* 0x000fe20003800200 */
[----:B------:R-:W-:Y:S02]  /*8440*/  CS2R R36, SRZ ;  /* 0x0000000000247805 */ /* 0x000fe4000001ff00 */
[----:B--2---:R-:W-:Y:S01]  /*8450*/  CS2R R38, SRZ ;  /* 0x0000000000267805 */ /* 0x004fe2000001ff00 */
[----:B0-----:R-:W-:Y:S02]  /*8460*/  IMAD.MOV.U32 R40, RZ, RZ, RZ ;  /* 0x000000ffff287224 */ /* 0x001fe400078e00ff */
[----:B------:R-:W-:Y:S02]  /*8470*/  IMAD.MOV.U32 R42, RZ, RZ, RZ ;  /* 0x000000ffff2a7224 */ /* 0x000fe400078e00ff */
[----:B------:R-:W-:Y:S02]  /*8480*/  IMAD.MOV.U32 R27, RZ, RZ, RZ ;  /* 0x000000ffff1b7224 */ /* 0x000fe400078e00ff */
[----:B-1----:R-:W-:-:S02]  /*8490*/  IMAD.MOV.U32 R29, RZ, RZ, RZ ;  /* 0x000000ffff1d7224 */ /* 0x002fc400078e00ff */
        /* <DEDUP_REMOVED lines=8> */
[----:B------:R-:W-:Y:S02]  /*8520*/  CS2R R38, SRZ ;  /* 0x0000000000267805 */ /* 0x000fe4000001ff00 */
[----:B------:R-:W-:Y:S02]  /*8530*/  CS2R R36, SRZ ;  /* 0x0000000000247805 */ /* 0x000fe4000001ff00 */
[----:B------:R-:W-:Y:S01]  /*8540*/  ISETP.NE.AND P0, PT, R81, RZ, PT ;  /* 0x000000ff5100720c */ /* 0x000fe20003f05270 */
[----:B------:R-:W-:-:S02]  /*8550*/  IMAD.MOV.U32 R27, RZ, RZ, RZ ;  /* 0x000000ffff1b7224 */ /* 0x000fc400078e00ff */
[----:B------:R-:W-:Y:S02]  /*8560*/  IMAD.MOV.U32 R42, RZ, RZ, RZ ;  /* 0x000000ffff2a7224 */ /* 0x000fe400078e00ff */
[----:B------:R-:W-:Y:S01]  /*8570*/  IMAD.MOV.U32 R40, RZ, RZ, RZ ;  /* 0x000000ffff287224 */ /* 0x000fe200078e00ff */
[----:B------:R-:W-:Y:S07]  /*8580*/  @!P1 BRA `(.L_x_287) ;  /* 0x0000000400ec9947 */ /* 0x000fee0003800000 */
[----:B------:R-:W-:Y:S01]  /*8590*/  LOP3.LUT R28, R26, 0x7ffffff8, RZ, 0xc0, !PT ;  /* 0x7ffffff81a1c7812 */ /* 0x000fe200078ec0ff */
[C---:B------:R-:W-:Y:S01]  /*85a0*/  VIADD R79, R1.reuse, 0xbc3 ;  /* 0x00000bc3014f7836 */ /* 0x040fe20000000000 */
[----:B------:R-:W-:Y:S01]  /*85b0*/  CS2R R38, SRZ ;  /* 0x0000000000267805 */ /* 0x000fe2000001ff00 */
[C---:B------:R-:W-:Y:S01]  /*85c0*/  VIADD R77, R1.reuse, 0x3 ;  /* 0x00000003014d7836 */ /* 0x040fe20000000000 */
[----:B------:R-:W-:Y:S01]  /*85d0*/  CS2R R36, SRZ ;  /* 0x0000000000247805 */ /* 0x000fe2000001ff00 */
[C---:B------:R-:W-:Y:S01]  /*85e0*/  VIADD R75, R1.reuse, 0x3f3 ;  /* 0x000003f3014b7836 */ /* 0x040fe20000000000 */
[----:B------:R-:W-:Y:S01]  /*85f0*/  IADD3 R83, PT, PT, -R28, RZ, RZ ;  /* 0x000000ff1c537210 */ /* 0x000fe20007ffe1ff */
[----:B------:R-:W-:Y:S02]  /*8600*/  VIADD R69, R1, 0x7db ;  /* 0x000007db01457836 */ /* 0x000fe40000000000 */
[----:B------:R-:W-:Y:S02]  /*8610*/  IMAD.MOV.U32 R29, RZ, RZ, RZ ;  /* 0x000000ffff1d7224 */ /* 0x000fe400078e00ff */
[----:B------:R-:W-:-:S02]  /*8620*/  IMAD.MOV.U32 R27, RZ, RZ, RZ ;  /* 0x000000ffff1b7224 */ /* 0x000fc400078e00ff */
[----:B------:R-:W-:Y:S02]  /*8630*/  IMAD.MOV.U32 R42, RZ, RZ, RZ ;  /* 0x000000ffff2a7224 */ /* 0x000fe400078e00ff */
[----:B------:R-:W-:-:S07]  /*8640*/  IMAD.MOV.U32 R40, RZ, RZ, RZ ;  /* 0x000000ffff287224 */ /* 0x000fce00078e00ff */
.L_x_288:
        /* <DEDUP_REMOVED lines=32> */
[----:B------:R-:W-:-:S02]  /*8850*/  VIADD R83, R83, 0x8 ;  /* 0x0000000853537836 */ /* 0x000fc40000000000 */
[----:B0-----:R-:W-:Y:S02]  /*8860*/  VIADD R79, R79, 0x8 ;  /* 0x000000084f4f7836 */ /* 0x001fe40000000000 */
        /* <DEDUP_REMOVED lines=12> */
[----:B------:R-:W-:-:S02]  /*8930*/  @!P2 IMAD.IADD R27, R27, 0x1, R46 ;  /* 0x000000011b1ba824 */ /* 0x000fc400078e022e */
[--C-:B------:R-:W-:Y:S02]  /*8940*/  @P2 IMAD.IADD R39, R39, 0x1, R48.reuse ;  /* 0x0000000127272824 */ /* 0x100fe400078e0230 */
[----:B------:R-:W-:Y:S02]  /*8950*/  @!P2 IMAD.IADD R29, R29, 0x1, R48 ;  /* 0x000000011d1da824 */ /* 0x000fe400078e0230 */
[--C-:B------:R-:W-:Y:S02]  /*8960*/  @P6 IMAD.IADD R40, R40, 0x1, R45.reuse ;  /* 0x0000000128286824 */ /* 0x100fe400078e022d */
[----:B------:R-:W-:Y:S01]  /*8970*/  @P6 VIADD R42, R42, 0x1 ;  /* 0x000000012a2a6836 */ /* 0x000fe20000000000 */
[----:B------:R-:W-:Y:S01]  /*8980*/  ISETP.GE.U32.AND P3, PT, R84, R41, PT ;  /* 0x000000295400720c */ /* 0x000fe20003f66070 */
[----:B------:R-:W-:Y:S02]  /*8990*/  @!P6 IMAD.IADD R36, R36, 0x1, R45 ;  /* 0x000000012424e824 */ /* 0x000fe400078e022d */
[----:B------:R-:W-:-:S02]  /*89a0*/  @!P6 VIADD R38, R38, 0x1 ;  /* 0x000000012626e836 */ /* 0x000fc40000000000 */
[--C-:B------:R-:W-:Y:S02]  /*89b0*/  @P6 IMAD.IADD R37, R37, 0x1, R64.reuse ;  /* 0x0000000125256824 */ /* 0x100fe400078e0240 */
[----:B------:R-:W-:Y:S02]  /*89c0*/  @!P6 IMAD.IADD R27, R27, 0x1, R64 ;  /* 0x000000011b1be824 */ /* 0x000fe400078e0240 */
[--C-:B------:R-:W-:Y:S02]  /*89d0*/  @P6 IMAD.IADD R39, R39, 0x1, R66.reuse ;  /* 0x0000000127276824 */ /* 0x100fe400078e0242 */
[----:B------:R-:W-:Y:S01]  /*89e0*/  @!P6 IMAD.IADD R29, R29, 0x1, R66 ;  /* 0x000000011d1de824 */ /* 0x000fe200078e0242 */
[----:B------:R-:W-:Y:S01]  /*89f0*/  @P5 IADD3 R40, PT, PT, R40, R47, RZ ;  /* 0x0000002f28285210 */ /* 0x000fe20007ffe0ff */
[----:B------:R-:W-:Y:S02]  /*8a00*/  @P5 VIADD R42, R42, 0x1 ;  /* 0x000000012a2a5836 */ /* 0x000fe40000000000 */
[----:B------:R-:W-:-:S02]  /*8a10*/  @!P5 IMAD.IADD R36, R36, 0x1, R47 ;  /* 0x000000012424d824 */ /* 0x000fc400078e022f */
[--C-:B------:R-:W-:Y:S02]  /*8a20*/  @P5 IMAD.IADD R37, R37, 0x1, R74.reuse ;  /* 0x0000000125255824 */ /* 0x100fe400078e024a */
[----:B------:R-:W-:Y:S02]  /*8a30*/  @!P5 IMAD.IADD R27, R27, 0x1, R74 ;  /* 0x000000011b1bd824 */ /* 0x000fe400078e024a */
[--C-:B------:R-:W-:Y:S02]  /*8a40*/  @P5 IMAD.IADD R39, R39, 0x1, R76.reuse ;  /* 0x0000000127275824 */ /* 0x100fe400078e024c */
[----:B------:R-:W-:Y:S02]  /*8a50*/  @!P5 IMAD.IADD R29, R29, 0x1, R76 ;  /* 0x000000011d1dd824 */ /* 0x000fe400078e024c */
[----:B------:R-:W-:Y:S01]  /*8a60*/  @!P5 VIADD R38, R38, 0x1 ;  /* 0x000000012626d836 */ /* 0x000fe20000000000 */
[----:B------:R-:W-:Y:S02]  /*8a70*/  ISETP.GE.U32.AND P1, PT, R90, R41, PT ;  /* 0x000000295a00720c */ /* 0x000fe40003f26070 */
[----:B------:R-:W-:Y:S01]  /*8a80*/  @P4 IADD3 R42, PT, PT, R42, 0x1, RZ ;  /* 0x000000012a2a4810 */ /* 0x000fe20007ffe0ff */
[----:B------:R-:W-:-:S02]  /*8a90*/  @P4 IMAD.IADD R37, R37, 0x1, R80 ;  /* 0x0000000125254824 */ /* 0x000fc400078e0250 */
[----:B------:R-:W-:Y:S02]  /*8aa0*/  @!P4 IMAD.IADD R27, R27, 0x1, R80 ;  /* 0x000000011b1bc824 */ /* 0x000fe400078e0250 */
[--C-:B------:R-:W-:Y:S02]  /*8ab0*/  @P4 IMAD.IADD R39, R39, 0x1, R82.reuse ;  /* 0x0000000127274824 */ /* 0x100fe400078e0252 */
[----:B------:R-:W-:Y:S02]  /*8ac0*/  @!P4 IMAD.IADD R29, R29, 0x1, R82 ;  /* 0x000000011d1dc824 */ /* 0x000fe400078e0252 */
[--C-:B------:R-:W-:Y:S02]  /*8ad0*/  @P4 IMAD.IADD R40, R40, 0x1, R49.reuse ;  /* 0x0000000128284824 */ /* 0x100fe400078e0231 */
[----:B------:R-:W-:Y:S02]  /*8ae0*/  @!P4 IMAD.IADD R36, R36, 0x1, R49 ;  /* 0x000000012424c824 */ /* 0x000fe400078e0231 */
[----:B------:R-:W-:Y:S01]  /*8af0*/  @!P4 VIADD R38, R38, 0x1 ;  /* 0x000000012626c836 */ /* 0x000fe20000000000 */
[----:B------:R-:W-:Y:S01]  /*8b00*/  ISETP.GE.U32.AND P2, PT, R96, R41, PT ;  /* 0x000000296000720c */ /* 0x000fe20003f46070 */
[----:B------:R-:W-:-:S02]  /*8b10*/  @P3 VIADD R42, R42, 0x1 ;  /* 0x000000012a2a3836 */ /* 0x000fc40000000000 */
[--C-:B------:R-:W-:Y:S02]  /*8b20*/  @P3 IMAD.IADD R37, R37, 0x1, R86.reuse ;  /* 0x0000000125253824 */ /* 0x100fe400078e0256 */
[----:B------:R-:W-:Y:S02]  /*8b30*/  @!P3 IMAD.IADD R27, R27, 0x1, R86 ;  /* 0x000000011b1bb824 */ /* 0x000fe400078e0256 */
[--C-:B------:R-:W-:Y:S02]  /*8b40*/  @P3 IMAD.IADD R39, R39, 0x1, R88.reuse ;  /* 0x0000000127273824 */ /* 0x100fe400078e0258 */
[----:B------:R-:W-:Y:S02]  /*8b50*/  @!P3 IMAD.IADD R29, R29, 0x1, R88 ;  /* 0x000000011d1db824 */ /* 0x000fe400078e0258 */
[--C-:B------:R-:W-:Y:S02]  /*8b60*/  @P3 IMAD.IADD R40, R40, 0x1, R51.reuse ;  /* 0x0000000128283824 */ /* 0x100fe400078e0233 */
[----:B------:R-:W-:-:S02]  /*8b70*/  @!P3 IMAD.IADD R36, R36, 0x1, R51 ;  /* 0x000000012424b824 */ /* 0x000fc400078e0233 */
[----:B------:R-:W-:Y:S01]  /*8b80*/  @!P3 VIADD R38, R38, 0x1 ;  /* 0x000000012626b836 */ /* 0x000fe20000000000 */
[----:B------:R-:W-:Y:S02]  /*8b90*/  ISETP.NE.AND P3, PT, R83, RZ, PT ;  /* 0x000000ff5300720c */ /* 0x000fe40003f65270 */
[----:B------:R-:W-:Y:S01]  /*8ba0*/  ISETP.GE.U32.AND P6, PT, R102, R41, PT ;  /* 0x000000296600720c */ /* 0x000fe20003fc6070 */
[----:B------:R-:W-:Y:S01]  /*8bb0*/  @P1 VIADD R42, R42, 0x1 ;  /* 0x000000012a2a1836 */ /* 0x000fe20000000000 */
[----:B------:R-:W-:Y:S01]  /*8bc0*/  @!P1 IADD3 R27, PT, PT, R27, R92, RZ ;  /* 0x0000005c1b1b9210 */ /* 0x000fe20007ffe0ff */
[----:B------:R-:W-:Y:S02]  /*8bd0*/  @P1 IMAD.IADD R37, R37, 0x1, R92 ;  /* 0x0000000125251824 */ /* 0x000fe400078e025c */
[--C-:B------:R-:W-:Y:S02]  /*8be0*/  @P1 IMAD.IADD R39, R39, 0x1, R94.reuse ;  /* 0x0000000127271824 */ /* 0x100fe400078e025e */
[----:B------:R-:W-:-:S02]  /*8bf0*/  @!P1 IMAD.IADD R29, R29, 0x1, R94 ;  /* 0x000000011d1d9824 */ /* 0x000fc400078e025e */
[--C-:B------:R-:W-:Y:S02]  /*8c00*/  @P1 IMAD.IADD R40, R40, 0x1, R63.reuse ;  /* 0x0000000128281824 */ /* 0x100fe400078e023f */
[----:B------:R-:W-:Y:S02]  /*8c10*/  @!P1 IMAD.IADD R36, R36, 0x1, R63 ;  /* 0x0000000124249824 */ /* 0x000fe400078e023f */
[----:B------:R-:W-:Y:S02]  /*8c20*/  @!P1 VIADD R38, R38, 0x1 ;  /* 0x0000000126269836 */ /* 0x000fe40000000000 */
[----:B------:R-:W-:Y:S02]  /*8c30*/  @P2 VIADD R42, R42, 0x1 ;  /* 0x000000012a2a2836 */ /* 0x000fe40000000000 */
[--C-:B------:R-:W-:Y:S02]  /*8c40*/  @P2 IMAD.IADD R37, R37, 0x1, R98.reuse ;  /* 0x0000000125252824 */ /* 0x100fe400078e0262 */
[----:B------:R-:W-:-:S02]  /*8c50*/  @!P2 IMAD.IADD R27, R27, 0x1, R98 ;  /* 0x000000011b1ba824 */ /* 0x000fc400078e0262 */
[--C-:B------:R-:W-:Y:S02]  /*8c60*/  @P2 IMAD.IADD R39, R39, 0x1, R100.reuse ;  /* 0x0000000127272824 */ /* 0x100fe400078e0264 */
[----:B------:R-:W-:Y:S02]  /*8c70*/  @!P2 IMAD.IADD R29, R29, 0x1, R100 ;  /* 0x000000011d1da824 */ /* 0x000fe400078e0264 */
[--C-:B------:R-:W-:Y:S02]  /*8c80*/  @P2 IMAD.IADD R40, R40, 0x1, R65.reuse ;  /* 0x0000000128282824 */ /* 0x100fe400078e0241 */
[----:B------:R-:W-:Y:S02]  /*8c90*/  @!P2 IMAD.IADD R36, R36, 0x1, R65 ;  /* 0x000000012424a824 */ /* 0x000fe400078e0241 */
[----:B------:R-:W-:Y:S01]  /*8ca0*/  @!P2 VIADD R38, R38, 0x1 ;  /* 0x000000012626a836 */ /* 0x000fe20000000000 */
        /* <DEDUP_REMOVED lines=8> */
[----:B------:R-:W-:Y:S06]  /*8d30*/  @P3 BRA `(.L_x_288) ;  /* 0xfffffff800443947 */ /* 0x000fec000383ffff */
.L_x_287:
[----:B------:R-:W-:Y:S05]  /*8d40*/  BSYNC.RECONVERGENT B2 ;  /* 0x0000000000027941 */ /* 0x000fea0003800200 */
.L_x_286:
        /* <DEDUP_REMOVED lines=36> */
[----:B------:R-:W-:Y:S02]  /*8f90*/  @P1 IMAD.IADD R39, R39, 0x1, R66 ;  /* 0x0000000127271824 */ /* 0x000fe400078e0242 */
[----:B------:R-:W-:Y:S02]  /*8fa0*/  @P1 VIADD R42, R42, 0x1 ;  /* 0x000000012a2a1836 */ /* 0x000fe40000000000 */
[--C-:B------:R-:W-:Y:S02]  /*8fb0*/  @P1 IMAD.IADD R37, R37, 0x1, R64.reuse ;  /* 0x0000000125251824 */ /* 0x100fe400078e0240 */
[----:B------:R-:W-:-:S02]  /*8fc0*/  @!P1 IMAD.IADD R27, R27, 0x1, R64 ;  /* 0x000000011b1b9824 */ /* 0x000fc400078e0240 */
[----:B------:R-:W-:Y:S02]  /*8fd0*/  @!P1 IMAD.IADD R29, R29, 0x1, R66 ;  /* 0x000000011d1d9824 */ /* 0x000fe400078e0242 */
[--C-:B------:R-:W-:Y:S02]  /*8fe0*/  @P1 IMAD.IADD R40, R40, 0x1, R45.reuse ;  /* 0x0000000128281824 */ /* 0x100fe400078e022d */
[----:B------:R-:W-:Y:S02]  /*8ff0*/  @!P1 IMAD.IADD R36, R36, 0x1, R45 ;  /* 0x0000000124249824 */ /* 0x000fe400078e022d */
[----:B------:R-:W-:Y:S01]  /*9000*/  @!P1 VIADD R38, R38, 0x1 ;  /* 0x0000000126269836 */ /* 0x000fe20000000000 */
[----:B------:R-:W-:Y:S01]  /*9010*/  @P2 IADD3 R39, PT, PT, R39, R76, RZ ;  /* 0x0000004c27272210 */ /* 0x000fe20007ffe0ff */
[----:B------:R-:W-:Y:S02]  /*9020*/  @P2 VIADD R42, R42, 0x1 ;  /* 0x000000012a2a2836 */ /* 0x000fe40000000000 */
[----:B------:R-:W-:-:S02]  /*9030*/  @P2 IMAD.IADD R37, R37, 0x1, R74 ;  /* 0x0000000125252824 */ /* 0x000fc400078e024a */
[----:B------:R-:W-:Y:S02]  /*9040*/  @!P2 IMAD.IADD R27, R27, 0x1, R74 ;  /* 0x000000011b1ba824 */ /* 0x000fe400078e024a */
        /* <DEDUP_REMOVED lines=11> */
[----:B------:R-:W-:-:S07]  /*9100*/  @!P3 VIADD R38, R38, 0x1 ;  /* 0x000000012626b836 */ /* 0x000fce0000000000 */
.L_x_290:
[----:B------:R-:W-:Y:S05]  /*9110*/  BSYNC.RECONVERGENT B2 ;  /* 0x0000000000027941 */ /* 0x000fea0003800200 */
.L_x_289:
        /* <DEDUP_REMOVED lines=15> */
[----:B------:R-:W-:-:S02]  /*9210*/  IADD3 R28, PT, PT, R28, 0x2, RZ ;  /* 0x000000021c1c7810 */ /* 0x000fc40007ffe0ff */
[-C--:B--2--5:R-:W-:Y:S02]  /*9220*/  ISETP.GE.U32.AND P0, PT, R26, R41.reuse, PT ;  /* 0x000000291a00720c */ /* 0x0a4fe40003f06070 */
[----:B---3--:R-:W-:-:S11]  /*9230*/  ISETP.GE.U32.AND P1, PT, R48, R41, PT ;  /* 0x000000293000720c */ /* 0x008fd60003f26070 */
[--C-:B----4-:R-:W-:Y:S02]  /*9240*/  @P0 IMAD.IADD R37, R37, 0x1, R44.reuse ;  /* 0x0000000125250824 */ /* 0x110fe400078e022c */
[----:B------:R-:W-:Y:S02]  /*9250*/  @!P0 IMAD.IADD R27, R27, 0x1, R44 ;  /* 0x000000011b1b8824 */ /* 0x000fe400078e022c */
[--C-:B------:R-:W-:Y:S02]  /*9260*/  @P0 IMAD.IADD R39, R39, 0x1, R46.reuse ;  /* 0x0000000127270824 */ /* 0x100fe400078e022e */
[----:B------:R-:W-:Y:S02]  /*9270*/  @!P0 IMAD.IADD R29, R29, 0x1, R46 ;  /* 0x000000011d1d8824 */ /* 0x000fe400078e022e */
[--C-:B------:R-:W-:Y:S02]  /*9280*/  @P0 IMAD.IADD R40, R40, 0x1, R43.reuse ;  /* 0x0000000128280824 */ /* 0x100fe400078e022b */
[----:B------:R-:W-:-:S02]  /*9290*/  @!P0 IMAD.IADD R36, R36, 0x1, R43 ;  /* 0x0000000124248824 */ /* 0x000fc400078e022b */
[----:B------:R-:W-:Y:S02]  /*92a0*/  @P0 VIADD R42, R42, 0x1 ;  /* 0x000000012a2a0836 */ /* 0x000fe40000000000 */
[----:B------:R-:W-:Y:S02]  /*92b0*/  @!P0 VIADD R38, R38, 0x1 ;  /* 0x0000000126268836 */ /* 0x000fe40000000000 */
[--C-:B------:R-:W-:Y:S02]  /*92c0*/  @P1 IMAD.IADD R37, R37, 0x1, R50.reuse ;  /* 0x0000000125251824 */ /* 0x100fe400078e0232 */
[----:B------:R-:W-:Y:S02]  /*92d0*/  @!P1 IMAD.IADD R27, R27, 0x1, R50 ;  /* 0x000000011b1b9824 */ /* 0x000fe400078e0232 */
[--C-:B------:R-:W-:Y:S02]  /*92e0*/  @P1 IMAD.IADD R39, R39, 0x1, R64.reuse ;  /* 0x0000000127271824 */ /* 0x100fe400078e0240 */
[----:B------:R-:W-:-:S02]  /*92f0*/  @!P1 IMAD.IADD R29, R29, 0x1, R64 ;  /* 0x000000011d1d9824 */ /* 0x000fc400078e0240 */
[--C-:B------:R-:W-:Y:S02]  /*9300*/  @P1 IMAD.IADD R40, R40, 0x1, R45.reuse ;  /* 0x0000000128281824 */ /* 0x100fe400078e022d */
[----:B------:R-:W-:Y:S02]  /*9310*/  @!P1 IMAD.IADD R36, R36, 0x1, R45 ;  /* 0x0000000124249824 */ /* 0x000fe400078e022d */
[----:B------:R-:W-:Y:S02]  /*9320*/  @P1 VIADD R42, R42, 0x1 ;  /* 0x000000012a2a1836 */ /* 0x000fe40000000000 */
[----:B------:R-:W-:-:S07]  /*9330*/  @!P1 VIADD R38, R38, 0x1 ;  /* 0x0000000126269836 */ /* 0x000fce0000000000 */
.L_x_292:
[----:B------:R-:W-:Y:S05]  /*9340*/  BSYNC.RECONVERGENT B2 ;  /* 0x0000000000027941 */ /* 0x000fea0003800200 */
.L_x_291:
[----:B------:R-:W-:Y:S05]  /*9350*/  @P2 BRA `(.L_x_285) ;  /* 0x0000000000382947 */ /* 0x000fea0003800000 */
[----:B------:R-:W-:-:S05]  /*9360*/  IMAD.IADD R45, R1, 0x1, R28 ;  /* 0x00000001012d7824 */ /* 0x000fca00078e021c */
[----:B------:R-:W2:Y:S04]  /*9370*/  LDL.U8 R26, [R45+0xbc0] ;  /* 0x000bc0002d1a7983 */ /* 0x000ea80000100000 */
[----:B------:R-:W3:Y:S04]  /*9380*/  LDL.U8 R28, [R45] ;  /* 0x000000002d1c7983 */ /* 0x000ee80000100000 */
[----:B------:R-:W4:Y:S04]  /*9390*/  LDL.U8 R44, [R45+0x3f0] ;  /* 0x0003f0002d2c7983 */ /* 0x000f280000100000 */
[----:B------:R-:W4:Y:S01]  /*93a0*/  LDL.U8 R43, [R45+0x7d8] ;  /* 0x0007d8002d2b7983 */ /* 0x000f220000100000 */
[----:B--2--5:R-:W-:-:S13]  /*93b0*/  ISETP.GE.U32.AND P0, PT, R26, R41, PT ;  /* 0x000000291a00720c */ /* 0x024fda0003f06070 */
[--C-:B---3--:R-:W-:Y:S02]  /*93c0*/  @P0 IMAD.IADD R37, R37, 0x1, R28.reuse ;  /* 0x0000000125250824 */ /* 0x108fe400078e021c */
[----:B------:R-:W-:Y:S02]  /*93d0*/  @!P0 IMAD.IADD R27, R27, 0x1, R28 ;  /* 0x000000011b1b8824 */ /* 0x000fe400078e021c */
[--C-:B----4-:R-:W-:Y:S02]  /*93e0*/  @P0 IMAD.IADD R39, R39, 0x1, R44.reuse ;  /* 0x0000000127270824 */ /* 0x110fe400078e022c */
[----:B------:R-:W-:Y:S02]  /*93f0*/  @!P0 IMAD.IADD R29, R29, 0x1, R44 ;  /* 0x000000011d1d8824 */ /* 0x000fe400078e022c */
[--C-:B------:R-:W-:Y:S02]  /*9400*/  @P0 IMAD.IADD R40, R40, 0x1, R43.reuse ;  /* 0x0000000128280824 */ /* 0x100fe400078e022b */
[----:B------:R-:W-:-:S02]  /*9410*/  @!P0 IMAD.IADD R36, R36, 0x1, R43 ;  /* 0x0000000124248824 */ /* 0x000fc400078e022b */
[----:B------:R-:W-:Y:S02]  /*9420*/  @P0 VIADD R42, R42, 0x1 ;  /* 0x000000012a2a0836 */ /* 0x000fe40000000000 */
[----:B------:R-:W-:-:S07]  /*9430*/  @!P0 VIADD R38, R38, 0x1 ;  /* 0x0000000126268836 */ /* 0x000fce0000000000 */
.L_x_285:
[----:B------:R-:W-:Y:S05]  /*9440*/  BSYNC.RECONVERGENT B1 ;  /* 0x0000000000017941 */ /* 0x000fea0003800200 */
.L_x_284:
[----:B------:R-:W-:Y:S01]  /*9450*/  ISETP.NE.AND P1, PT, R42, RZ, PT ;  /* 0x000000ff2a00720c */ /* 0x000fe20003f25270 */
[----:B------:R-:W-:Y:S01]  /*9460*/  IMAD.MOV.U32 R68, RZ, RZ, 0xc8 ;  /* 0x000000c8ff447424 */ /* 0x000fe200078e00ff */
[----:B------:R-:W-:Y:S01]  /*9470*/  BSSY.RECONVERGENT B1, `(.L_x_293) ;  /* 0x0000033000017945 */ /* 0x000fe20003800200 */
[----:B------:R-:W-:Y:S02]  /*9480*/  IMAD.MOV.U32 R69, RZ, RZ, 0xc8 ;  /* 0x000000c8ff457424 */ /* 0x000fe400078e00ff */
[----:B------:R-:W-:Y:S02]  /*9490*/  HFMA2 R49, -RZ, RZ, 0, 3.278255462646484375e-06 ;  /* 0x00000037ff317431 */ /* 0x000fe400000001ff */
[----:B------:R-:W-:Y:S01]  /*94a0*/  IMAD.MOV.U32 R74, RZ, RZ, 0xc8 ;  /* 0x000000c8ff4a7424 */ /* 0x000fe200078e00ff */
[----:B------:R-:W-:Y:S01]  /*94b0*/  ISETP.NE.AND P0, PT, R38, RZ, PT ;  /* 0x000000ff2600720c */ /* 0x000fe20003f05270 */
[----:B------:R-:W-:Y:S01]  /*94c0*/  IMAD.MOV.U32 R46, RZ, RZ, 0x37 ;  /* 0x00000037ff2e7424 */ /* 0x000fe200078e00ff */
[----:B------:R-:W-:Y:S01]  /*94d0*/  PRMT R68, R68, 0x5410, R68 ;  /* 0x0000541044447816 */ /* 0x000fe20000000044 */
[----:B------:R-:W-:Y:S01]  /*94e0*/  IMAD.MOV.U32 R48, RZ, RZ, 0x37 ;  /* 0x00000037ff307424 */ /* 0x000fe200078e00ff */
[----:B------:R-:W-:-:S02]  /*94f0*/  PRMT R69, R69, 0x5410, R69 ;  /* 0x0000541045457816 */ /* 0x000fc40000000045 */
        /* <DEDUP_REMOVED lines=29> */
[----:B------:R-:W-:Y:S01]  /*96d0*/  ISETP.GE.U32.AND P1, PT, R47, R42, PT ;  /* 0x0000002a2f00720c */ /* 0x000fe20003f26070 */
[----:B------:R-:W-:Y:S01]  /*96e0*/  @P4 VIADD R45, R45, 0x1 ;  /* 0x000000012d2d4836 */ /* 0x000fe20000000000 */
[----:B------:R-:W-:-:S02]  /*96f0*/  ISETP.NE.U32.AND P6, PT, R42, RZ, PT ;  /* 0x000000ff2a00720c */ /* 0x000fc40003fc5070 */
        /* <DEDUP_REMOVED lines=10> */
.L_x_294:
[----:B------:R-:W-:Y:S05]  /*97a0*/  BSYNC.RECONVERGENT B1 ;  /* 0x0000000000017941 */ /* 0x000fea0003800200 */
.L_x_293:
        /* <DEDUP_REMOVED lines=8> */
[----:B-----5:R0:W1:Y:S02]  /*9830*/  F2I.FTZ.U32.TRUNC.NTZ R41, R40 ;  /* 0x0000002800297305 */ /* 0x020064000021f000 */
[----:B0-----:R-:W-:Y:S01]  /*9840*/  IMAD.MOV.U32 R40, RZ, RZ, RZ ;  /* 0x000000ffff287224 */ /* 0x001fe200078e00ff */
[----:B-1----:R-:W-:-:S05]  /*9850*/  IADD3 R37, PT, PT, RZ, -R41, RZ ;  /* 0x80000029ff257210 */ /* 0x002fca0007ffe0ff */
        /* <DEDUP_REMOVED lines=33> */
.L_x_273:
[----:B------:R-:W-:Y:S05]  /*9a70*/  BSYNC.RECONVERGENT B0 ;  /* 0x0000000000007941 */ /* 0x000fea0003800200 */
.L_x_272:
[----:B------:R-:W1:Y:S01]  /*9a80*/  LDCU.U8 UR4, c[0x0][0x3b8] ;  /* 0x00007700ff0477ac */ /* 0x000e620008000000 */
[----:B------:R-:W2:Y:S01]  /*9a90*/  LDCU.U8 UR6, c[0x0][0x3b9] ;  /* 0x00007720ff0677ac */ /* 0x000ea20008000000 */
[----:B-1----:R-:W-:-:S09]  /*9aa0*/  UISETP.GE.U32.AND UP0, UPT, UR4, 0x46, UPT ;  /* 0x000000460400788c */ /* 0x002fd2000bf06070 */
[----:B--2---:R-:W-:Y:S05]  /*9ab0*/  BRA.U !UP0, `(.L_x_295) ;  /* 0x0000001508487547 */ /* 0x004fea000b800000 */
[----:B------:R-:W-:Y:S01]  /*9ac0*/  UPRMT UR4, UR6, 0x9910, URZ ;  /* 0x0000991006047896 */ /* 0x000fe200080000ff */
[----:B------:R-:W-:Y:S01]  /*9ad0*/  IMAD.MOV.U32 R26, RZ, RZ, 0x10 ;  /* 0x00000010ff1a7424 */ /* 0x000fe200078e00ff */
        /* <DEDUP_REMOVED lines=15> */
[----:B0----5:R-:W-:Y:S05]  /*9bd0*/  CALL.REL.NOINC `($__internal_6_$__cuda_sm20_div_u16) ;  /* 0x0000002400e87944 */ /* 0x021fea0003c00000 */
[----:B------:R-:W-:Y:S01]  /*9be0*/  LOP3.LUT R76, R76, 0xffff, RZ, 0xc0, !PT ;  /* 0x0000ffff4c4c7812 */ /* 0x000fe200078ec0ff */
[----:B------:R-:W-:Y:S02]  /*9bf0*/  HFMA2 R78, -RZ, RZ, 0, 0 ;  /* 0x00000000ff4e7431 */ /* 0x000fe400000001ff */
[----:B------:R-:W-:Y:S01]  /*9c00*/  IMAD.MOV.U32 R80, RZ, RZ, R75 ;  /* 0x000000ffff507224 */ /* 0x000fe200078e004b */
[----:B------:R-:W-:Y:S01]  /*9c10*/  CS2R R50, SRZ ;  /* 0x0000000000327805 */ /* 0x000fe2000001ff00 */
[----:B------:R-:W-:-:S05]  /*9c20*/  VIADD R26, R76, 0x1 ;  /* 0x000000014c1a7836 */ /* 0x000fca0000000000 */
[----:B------:R-:W-:-:S05]  /*9c30*/  LOP3.LUT R26, R26, 0x1fe, RZ, 0xc0, !PT ;  /* 0x000001fe1a1a7812 */ /* 0x000fca00078ec0ff */
[----:B------:R-:W-:-:S07]  /*9c40*/  IMAD.MOV R77, RZ, RZ, -R26 ;  /* 0x000000ffff4d7224 */ /* 0x000fce00078e0a1a */
.L_x_308:
[----:B------:R-:W0:Y:S01]  /*9c50*/  I2F.F64.U32 R64, R78 ;  /* 0x0000004e00407312 */ /* 0x000e220000201800 */
[----:B------:R-:W-:Y:S01]  /*9c60*/  IMAD.MOV.U32 R26, RZ, RZ, 0x1 ;  /* 0x00000001ff1a7424 */ /* 0x000fe200078e00ff */
[----:B------:R-:W-:Y:S01]  /*9c70*/  BSSY.RECONVERGENT B1, `(.L_x_296) ;  /* 0x0000064000017945 */ /* 0x000fe20003800200 */
[----:B------:R-:W-:Y:S01]  /*9c80*/  VIADD R77, R77, 0x2 ;  /* 0x000000024d4d7836 */ /* 0x000fe20000000000 */
        /* <DEDUP_REMOVED lines=18> */
[----:B------:R-:W-:Y:S02]  /*9db0*/  @P0 DADD R66, R8, R66 ;  /* 0x0000000008420229 */ /* 0x000fe40000000042 */
[----:B------:R-:W-:Y:S01]  /*9dc0*/  DSETP.GEU.AND P2, PT, R18, R64, PT ;  /* 0x000000401200722a */ /* 0x000fe20003f4e000 */
[----:B------:R-:W-:Y:S01]  /*9dd0*/  @!P0 VIADD R82, R82, 0x1 ;  /* 0x0000000152528836 */ /* 0x000fe20000000000 */
[----:B------:R-:W-:Y:S01]  /*9de0*/  @!P0 DADD R36, R8, R36 ;  /* 0x0000000008248229 */ /* 0x000fe20000000024 */
[----:B------:R-:W-:Y:S02]  /*9df0*/  @P1 VIADD R79, R79, 0x1 ;  /* 0x000000014f4f1836 */ /* 0x000fe40000000000 */
[----:B------:R-:W-:Y:S01]  /*9e00*/  @!P1 VIADD R82, R82, 0x1 ;  /* 0x0000000152529836 */ /* 0x000fe20000000000 */
[----:B------:R-:W-:Y:S01]  /*9e10*/  @P1 DADD R66, R66, R10 ;  /* 0x0000000042421229 */ /* 0x000fe2000000000a */
[----:B------:R-:W-:-:S02]  /*9e20*/  @P3 VIADD R79, R79, 0x1 ;  /* 0x000000014f4f3836 */ /* 0x000fc40000000000 */
[----:B------:R-:W-:Y:S01]  /*9e30*/  @!P3 VIADD R82, R82, 0x1 ;  /* 0x000000015252b836 */ /* 0x000fe20000000000 */
[----:B------:R-:W-:Y:S01]  /*9e40*/  @!P1 DADD R36, R36, R10 ;  /* 0x0000000024249229 */ /* 0x000fe2000000000a */
[----:B------:R-:W-:Y:S01]  /*9e50*/  @P4 VIADD R79, R79, 0x1 ;  /* 0x000000014f4f4836 */ /* 0x000fe20000000000 */
[----:B------:R-:W-:Y:S01]  /*9e60*/  ISETP.NE.AND P1, PT, R77, RZ, PT ;  /* 0x000000ff4d00720c */ /* 0x000fe20003f25270 */
[----:B------:R-:W-:Y:S01]  /*9e70*/  @!P4 VIADD R82, R82, 0x1 ;  /* 0x000000015252c836 */ /* 0x000fe20000000000 */
[C---:B------:R-:W-:Y:S01]  /*9e80*/  @P3 DADD R66, R12.reuse, R66 ;  /* 0x000000000c423229 */ /* 0x040fe20000000042 */
[----:B------:R-:W-:Y:S02]  /*9e90*/  @P5 VIADD R79, R79, 0x1 ;  /* 0x000000014f4f5836 */ /* 0x000fe40000000000 */
[----:B------:R-:W-:Y:S01]  /*9ea0*/  @!P5 VIADD R82, R82, 0x1 ;  /* 0x000000015252d836 */ /* 0x000fe20000000000 */
[----:B------:R-:W-:Y:S01]  /*9eb0*/  @!P3 DADD R36, R12, R36 ;  /* 0x000000000c24b229 */ /* 0x000fe20000000024 */
[----:B------:R-:W-:-:S02]  /*9ec0*/  @P2 VIADD R79, R79, 0x1 ;  /* 0x000000014f4f2836 */ /* 0x000fc40000000000 */
[----:B------:R-:W-:Y:S01]  /*9ed0*/  @!P2 VIADD R82, R82, 0x1 ;  /* 0x000000015252a836 */ /* 0x000fe20000000000 */
[--C-:B------:R-:W-:Y:S02]  /*9ee0*/  @P4 DADD R66, R66, R14.reuse ;  /* 0x0000000042424229 */ /* 0x100fe4000000000e */
[----:B------:R-:W-:Y:S02]  /*9ef0*/  ISETP.NE.AND P0, PT, R79, RZ, PT ;  /* 0x000000ff4f00720c */ /* 0x000fe40003f05270 */
[----:B------:R-:W-:Y:S02]  /*9f00*/  @!P4 DADD R36, R36, R14 ;  /* 0x000000002424c229 */ /* 0x000fe4000000000e */
[----:B------:R-:W-:Y:S02]  /*9f10*/  ISETP.EQ.OR P0, PT, R82, RZ, !P0 ;  /* 0x000000ff5200720c */ /* 0x000fe40004702670 */
[----:B------:R-:W-:-:S04]  /*9f20*/  @P5 DADD R66, R16, R66 ;  /* 0x0000000010425229 */ /* 0x000fc80000000042 */
[----:B------:R-:W-:-:S04]  /*9f30*/  @!P5 DADD R36, R16, R36 ;  /* 0x000000001024d229 */ /* 0x000fc80000000024 */
[----:B------:R-:W-:-:S04]  /*9f40*/  @P2 DADD R66, R66, R18 ;  /* 0x0000000042422229 */ /* 0x000fc80000000012 */
[----:B------:R-:W-:Y:S01]  /*9f50*/  @!P2 DADD R36, R36, R18 ;  /* 0x000000002424a229 */ /* 0x000fe20000000012 */
[----:B------:R-:W-:Y:S10]  /*9f60*/  @P0 BRA `(.L_x_297) ;  /* 0x0000000000d00947 */ /* 0x000ff40003800000 */
[----:B------:R-:W0:Y:S01]  /*9f70*/  I2F.F64.U32 R26, R82 ;  /* 0x00000052001a7312 */ /* 0x000e220000201800 */
[----:B------:R-:W-:Y:S01]  /*9f80*/  MOV R28, 0x1 ;  /* 0x00000001001c7802 */ /* 0x000fe20000000f00 */
[----:B------:R-:W-:Y:S01]  /*9f90*/  BSSY.RECONVERGENT B2, `(.L_x_298) ;  /* 0x0000012000027945 */ /* 0x000fe20003800200 */
[----:B------:R-:W-:-:S05]  /*9fa0*/  FSETP.GEU.AND P2, PT, |R37|, 6.5827683646048100446e-37, PT ;  /* 0x036000002500780b */ /* 0x000fca0003f4e200 */
        /* <DEDUP_REMOVED lines=13> */
[----:B------:R-:W-:Y:S05]  /*a080*/  CALL.REL.NOINC `($__internal_5_$__cuda_sm20_div_rn_f64_full) ;  /* 0x0000001c00547944 */ /* 0x000fea0003c00000 */
[----:B------:R-:W-:Y:S02]  /*a090*/  IMAD.MOV.U32 R28, RZ, RZ, R40 ;  /* 0x000000ffff1c7224 */ /* 0x000fe400078e0028 */
[----:B------:R-:W-:-:S07]  /*a0a0*/  IMAD.MOV.U32 R29, RZ, RZ, R41 ;  /* 0x000000ffff1d7224 */ /* 0x000fce00078e0029 */
.L_x_299:
[----:B------:R-:W-:Y:S05]  /*a0b0*/  BSYNC.RECONVERGENT B2 ;  /* 0x0000000000027941 */ /* 0x000fea0003800200 */
.L_x_298:
        /* <DEDUP_REMOVED lines=20> */
.L_x_301:
[----:B------:R-:W-:Y:S05]  /*a200*/  BSYNC.RECONVERGENT B2 ;  /* 0x0000000000027941 */ /* 0x000fea0003800200 */
.L_x_300:
        /* <DEDUP_REMOVED lines=10> */
.L_x_297:
[----:B------:R-:W-:Y:S05]  /*a2b0*/  BSYNC.RECONVERGENT B1 ;  /* 0x0000000000017941 */ /* 0x000fea0003800200 */
.L_x_296:
        /* <DEDUP_REMOVED lines=22> */
[----:B------:R-:W-:Y:S01]  /*a420*/  @!P0 VIADD R82, R82, 0x1 ;  /* 0x0000000152528836 */ /* 0x000fe20000000000 */
[----:B------:R-:W-:Y:S01]  /*a430*/  @!P0 DADD R36, R8, R36 ;  /* 0x0000000008248229 */ /* 0x000fe20000000024 */
[----:B------:R-:W-:Y:S01]  /*a440*/  @P3 VIADD R79, R79, 0x1 ;  /* 0x000000014f4f3836 */ /* 0x000fe20000000000 */
[----:B------:R-:W-:Y:S01]  /*a450*/  DSETP.GEU.AND P2, PT, R18, R66, PT ;  /* 0x000000421200722a */ /* 0x000fe20003f4e000 */
[----:B------:R-:W-:Y:S01]  /*a460*/  @!P3 VIADD R82, R82, 0x1 ;  /* 0x000000015252b836 */ /* 0x000fe20000000000 */
[--C-:B------:R-:W-:Y:S01]  /*a470*/  @P3 DADD R64, R64, R10.reuse ;  /* 0x0000000040403229 */ /* 0x100fe2000000000a */
[----:B------:R-:W-:Y:S02]  /*a480*/  @P4 VIADD R79, R79, 0x1 ;  /* 0x000000014f4f4836 */ /* 0x000fe40000000000 */
[----:B------:R-:W-:Y:S01]  /*a490*/  @!P4 VIADD R82, R82, 0x1 ;  /* 0x000000015252c836 */ /* 0x000fe20000000000 */
[----:B------:R-:W-:Y:S01]  /*a4a0*/  @!P3 DADD R36, R36, R10 ;  /* 0x000000002424b229 */ /* 0x000fe2000000000a */
[----:B------:R-:W-:-:S02]  /*a4b0*/  @P5 VIADD R79, R79, 0x1 ;  /* 0x000000014f4f5836 */ /* 0x000fc40000000000 */
[----:B------:R-:W-:Y:S01]  /*a4c0*/  @!P5 VIADD R82, R82, 0x1 ;  /* 0x000000015252d836 */ /* 0x000fe20000000000 */
[C---:B------:R-:W-:Y:S01]  /*a4d0*/  @P4 DADD R64, R12.reuse, R64 ;  /* 0x000000000c404229 */ /* 0x040fe20000000040 */
[----:B------:R-:W-:Y:S02]  /*a4e0*/  @P6 VIADD R79, R79, 0x1 ;  /* 0x000000014f4f6836 */ /* 0x000fe40000000000 */
[----:B------:R-:W-:Y:S01]  /*a4f0*/  @!P6 VIADD R82, R82, 0x1 ;  /* 0x000000015252e836 */ /* 0x000fe20000000000 */
[----:B------:R-:W-:Y:S02]  /*a500*/  @!P4 DADD R36, R12, R36 ;  /* 0x000000000c24c229 */ /* 0x000fe40000000024 */
[----:B------:R-:W-:Y:S01]  /*a510*/  @P2 IADD3 R79, PT, PT, R79, 0x1, RZ ;  /* 0x000000014f4f2810 */ /* 0x000fe20007ffe0ff */
[----:B------:R-:W-:Y:S01]  /*a520*/  @!P2 VIADD R82, R82, 0x1 ;  /* 0x000000015252a836 */ /* 0x000fe20000000000 */
[----:B------:R-:W-:Y:S02]  /*a530*/  @P5 DADD R64, R64, R14 ;  /* 0x0000000040405229 */ /* 0x000fe4000000000e */
[----:B------:R-:W-:-:S02]  /*a540*/  ISETP.NE.AND P0, PT, R79, RZ, PT ;  /* 0x000000ff4f00720c */ /* 0x000fc40003f05270 */
        /* <DEDUP_REMOVED lines=27> */
.L_x_305:
[----:B------:R-:W-:Y:S05]  /*a700*/  BSYNC.RECONVERGENT B2 ;  /* 0x0000000000027941 */ /* 0x000fea0003800200 */
.L_x_304:
        /* <DEDUP_REMOVED lines=20> */
.L_x_307:
[----:B------:R-:W-:Y:S05]  /*a850*/  BSYNC.RECONVERGENT B2 ;  /* 0x0000000000027941 */ /* 0x000fea0003800200 */
.L_x_306:
        /* <DEDUP_REMOVED lines=10> */
.L_x_303:
[----:B------:R-:W-:Y:S05]  /*a900*/  BSYNC.RECONVERGENT B1 ;  /* 0x0000000000017941 */ /* 0x000fea0003800200 */
.L_x_302:
[C---:B------:R-:W-:Y:S01]  /*a910*/  IADD3 R78, PT, PT, R75.reuse, R78, R75 ;  /* 0x0000004e4b4e7210 */ /* 0x040fe20007ffe04b */
[----:B------:R-:W-:Y:S01]  /*a920*/  IMAD R80, R75, 0x2, R80 ;  /* 0x000000024b507824 */ /* 0x000fe200078e0250 */
[----:B------:R-:W-:Y:S06]  /*a930*/  @P1 BRA `(.L_x_308) ;  /* 0xfffffff000c41947 */ /* 0x000fec000383ffff */
[----:B------:R-:W-:-:S04]  /*a940*/  LOP3.LUT R76, R76, 0x1, RZ, 0xc0, !PT ;  /* 0x000000014c4c7812 */ /* 0x000fc800078ec0ff */
[----:B------:R-:W-:-:S13]  /*a950*/  ISETP.NE.U32.AND P0, PT, R76, 0x1, PT ;  /* 0x000000014c00780c */ /* 0x000fda0003f05070 */
[----:B------:R-:W-:Y:S05]  /*a960*/  @!P0 BRA `(.L_x_295) ;  /* 0x00000004009c8947 */ /* 0x000fea0003800000 */
        /* <DEDUP_REMOVED lines=21> */
[----:B------:R-:W-:Y:S02]  /*aac0*/  @P0 DADD R64, R8, R64 ;  /* 0x0000000008400229 */ /* 0x000fe40000000040 */
[----:B------:R-:W-:Y:S01]  /*aad0*/  DSETP.GEU.AND P1, PT, R18, R28, PT ;  /* 0x0000001c1200722a */ /* 0x000fe20003f2e000 */
[----:B------:R-:W-:Y:S01]  /*aae0*/  @!P0 VIADD R73, R73, 0x1 ;  /* 0x0000000149498836 */ /* 0x000fe20000000000 */
[----:B------:R-:W-:Y:S01]  /*aaf0*/  @!P0 DADD R36, R8, R36 ;  /* 0x0000000008248229 */ /* 0x000fe20000000024 */
[----:B------:R-:W-:-:S02]  /*ab00*/  @P2 VIADD R72, R72, 0x1 ;  /* 0x0000000148482836 */ /* 0x000fc40000000000 */
[----:B------:R-:W-:Y:S01]  /*ab10*/  @!P2 VIADD R73, R73, 0x1 ;  /* 0x000000014949a836 */ /* 0x000fe20000000000 */
[--C-:B------:R-:W-:Y:S01]  /*ab20*/  @P2 DADD R64, R64, R10.reuse ;  /* 0x0000000040402229 */ /* 0x100fe2000000000a */
[----:B------:R-:W-:Y:S02]  /*ab30*/  @P3 VIADD R72, R72, 0x1 ;  /* 0x0000000148483836 */ /* 0x000fe40000000000 */
[----:B------:R-:W-:Y:S01]  /*ab40*/  @!P3 VIADD R73, R73, 0x1 ;  /* 0x000000014949b836 */ /* 0x000fe20000000000 */
[----:B------:R-:W-:Y:S01]  /*ab50*/  @!P2 DADD R36, R36, R10 ;  /* 0x000000002424a229 */ /* 0x000fe2000000000a */
[----:B------:R-:W-:-:S03]  /*ab60*/  @P4 VIADD R72, R72, 0x1 ;  /* 0x0000000148484836 */ /* 0x000fc60000000000 */
[----:B------:R-:W-:Y:S01]  /*ab70*/  @!P4 IADD3 R73, PT, PT, R73, 0x1, RZ ;  /* 0x000000014949c810 */ /* 0x000fe20007ffe0ff */
[----:B------:R-:W-:Y:S01]  /*ab80*/  @P5 VIADD R72, R72, 0x1 ;  /* 0x0000000148485836 */ /* 0x000fe20000000000 */
[C---:B------:R-:W-:Y:S02]  /*ab90*/  @P3 DADD R64, R12.reuse, R64 ;  /* 0x000000000c403229 */ /* 0x040fe40000000040 */
[----:B------:R-:W-:Y:S01]  /*aba0*/  @!P3 DADD R36, R12, R36 ;  /* 0x000000000c24b229 */ /* 0x000fe20000000024 */
[----:B------:R-:W-:Y:S02]  /*abb0*/  @!P5 VIADD R73, R73, 0x1 ;  /* 0x000000014949d836 */ /* 0x000fe40000000000 */
[----:B------:R-:W-:Y:S02]  /*abc0*/  @P1 VIADD R72, R72, 0x1 ;  /* 0x0000000148481836 */ /* 0x000fe40000000000 */
[----:B------:R-:W-:Y:S01]  /*abd0*/  @!P1 VIADD R73, R73, 0x1 ;  /* 0x0000000149499836 */ /* 0x000fe20000000000 */
[----:B------:R-:W-:-:S02]  /*abe0*/  @P4 DADD R64, R64, R14 ;  /* 0x0000000040404229 */ /* 0x000fc4000000000e */
        /* <DEDUP_REMOVED lines=28> */
[----:B------:R-:W-:Y:S02]  /*adb0*/  IMAD.MOV.U32 R66, RZ, RZ, R40 ;  /* 0x000000ffff427224 */ /* 0x000fe400078e0028 */
[----:B------:R-:W-:-:S07]  /*adc0*/  IMAD.MOV.U32 R67, RZ, RZ, R41 ;  /* 0x000000ffff437224 */ /* 0x000fce00078e0029 */
.L_x_311:
[----:B------:R-:W-:Y:S05]  /*add0*/  BSYNC.RECONVERGENT B2 ;  /* 0x0000000000027941 */ /* 0x000fea0003800200 */
.L_x_310:
        /* <DEDUP_REMOVED lines=18> */
[----:B------:R-:W-:Y:S02]  /*af00*/  IMAD.MOV.U32 R37, RZ, RZ, R65 ;  /* 0x000000ffff257224 */ /* 0x000fe400078e0041 */
[----:B------:R-:W-:Y:S02]  /*af10*/  IMAD.MOV.U32 R26, RZ, RZ, R38 ;  /* 0x000000ffff1a7224 */ /* 0x000fe400078e0026 */
[----:B------:R-:W-:-:S07]  /*af20*/  IMAD.MOV.U32 R27, RZ, RZ, R39 ;  /* 0x000000ffff1b7224 */ /* 0x000fce00078e0027 */
[----:B------:R-:W-:Y:S05]  /*af30*/  CALL.REL.NOINC `($__internal_5_$__cuda_sm20_div_rn_f64_full) ;  /* 0x0000000c00a87944 */ /* 0x000fea0003c00000 */
.L_x_313:
[----:B------:R-:W-:Y:S05]  /*af40*/  BSYNC.RECONVERGENT B2 ;  /* 0x0000000000027941 */ /* 0x000fea0003800200 */
.L_x_312:
        /* <DEDUP_REMOVED lines=8> */
.L_x_309:
[----:B------:R-:W-:Y:S05]  /*afd0*/  BSYNC.RECONVERGENT B1 ;  /* 0x0000000000017941 */ /* 0x000fea0003800200 */
.L_x_295:
[----:B------:R-:W-:Y:S01]  /*afe0*/  DSETP.MAX.AND P0, P1, RZ, R70, PT ;  /* 0x00000046ff00722a */ /* 0x000fe2000390f000 */
[----:B------:R-:W-:Y:S01]  /*aff0*/  IMAD.MOV.U32 R27, RZ, RZ, R71 ;  /* 0x000000ffff1b7224 */ /* 0x000fe200078e0047 */
[----:B------:R-:W-:Y:S01]  /*b000*/  BSSY.RECONVERGENT B0, `(.L_x_314) ;  /* 0x00000c9000007945 */ /* 0x000fe20003800200 */
[----:B------:R-:W-:Y:S02]  /*b010*/  IMAD.MOV.U32 R26, RZ, RZ, RZ ;  /* 0x000000ffff1a7224 */ /* 0x000fe400078e00ff */
[----:B------:R-:W-:-:S03]  /*b020*/  IMAD.MOV.U32 R36, RZ, RZ, 0x80000 ;  /* 0x00080000ff247424 */ /* 0x000fc600078e00ff */
[C---:B------:R-:W-:Y:S02]  /*b030*/  FSEL R29, R26.reuse, R27, P0 ;  /* 0x0000001b1a1d7208 */ /* 0x040fe40000000000 */
[----:B------:R-:W-:-:S04]  /*b040*/  SEL R26, R26, R70, P0 ;  /* 0x000000461a1a7207 */ /* 0x000fc80000000000 */
[----:B------:R-:W-:-:S04]  /*b050*/  @P1 LOP3.LUT R29, R27, 0x80000, RZ, 0xfc, !PT ;  /* 0x000800001b1d1812 */ /* 0x000fc800078efcff */
[----:B------:R-:W-:-:S05]  /*b060*/  MOV R27, R29 ;  /* 0x0000001d001b7202 */ /* 0x000fca0000000f00 */
[----:B------:R-:W-:Y:S01]  /*b070*/  IMAD.MOV.U32 R28, RZ, RZ, R27 ;  /* 0x000000ffff1c7224 */ /* 0x000fe200078e001b */
        /* <DEDUP_REMOVED lines=14> */
[--C-:B------:R-:W-:Y:S01]  /*b160*/  DSETP.GT.AND P1, PT, R16, R26.reuse, PT ;  /* 0x0000001a1000722a */ /* 0x100fe20003f24000 */
[----:B------:R-:W-:Y:S01]  /*b170*/  PRMT R12, R69, 0x7610, R12 ;  /* 0x00007610450c7816 */ /* 0x000fe2000000000c */
[----:B------:R-:W-:Y:S01]  /*b180*/  DSETP.GT.AND P2, PT, R18, R26, PT ;  /* 0x0000001a1200722a */ /* 0x000fe20003f44000 */
[----:B------:R-:W-:-:S02]  /*b190*/  IADD3 R4, PT, PT, R6, R5, R4 ;  /* 0x0000000506047210 */ /* 0x000fc40007ffe004 */
[----:B------:R-:W-:Y:S02]  /*b1a0*/  SEL R5, RZ, 0x8, !P3 ;  /* 0x00000008ff057807 */ /* 0x000fe40005800000 */
[----:B------:R-:W-:Y:S02]  /*b1b0*/  SEL R6, RZ, 0x10, !P4 ;  /* 0x00000010ff067807 */ /* 0x000fe40006000000 */
[----:B------:R-:W-:Y:S02]  /*b1c0*/  SEL R7, RZ, 0xff80, !P2 ;  /* 0x0000ff80ff077807 */ /* 0x000fe40005000000 */
[----:B------:R-:W-:Y:S02]  /*b1d0*/  IADD3 R4, PT, PT, R6, R5, R4 ;  /* 0x0000000506047210 */ /* 0x000fe40007ffe004 */
[----:B------:R-:W-:Y:S02]  /*b1e0*/  SEL R5, RZ, 0x20, !P0 ;  /* 0x00000020ff057807 */ /* 0x000fe40004000000 */
[----:B------:R-:W-:-:S02]  /*b1f0*/  SEL R6, RZ, 0x40, !P1 ;  /* 0x00000040ff067807 */ /* 0x000fc40004800000 */
[----:B------:R-:W-:Y:S02]  /*b200*/  PRMT R14, R68, 0x7610, R14 ;  /* 0x00007610440e7816 */ /* 0x000fe4000000000e */
        /* <DEDUP_REMOVED lines=19> */
[----:B------:R-:W-:Y:S01]  /*b340*/  LOP3.LUT P1, RZ, R7, 0x80, RZ, 0xc0, !PT ;  /* 0x0000008007ff7812 */ /* 0x000fe2000782c0ff */
[----:B------:R-:W-:Y:S01]  /*b350*/  @!P0 IMAD.IADD R8, R57, 0x1, R8 ;  /* 0x0000000139088824 */ /* 0x000fe200078e0208 */
[C---:B------:R-:W-:Y:S01]  /*b360*/  @!P0 IADD3 R13, PT, PT, -R6.reuse, 0x2, RZ ;  /* 0x00000002060d8810 */ /* 0x040fe20007ffe1ff */
[----:B------:R-:W-:Y:S01]  /*b370*/  @P2 VIADD R6, R6, 0x1 ;  /* 0x0000000106062836 */ /* 0x000fe20000000000 */
[----:B------:R-:W-:Y:S01]  /*b380*/  LOP3.LUT R56, R5, R56, RZ, 0xc0, !PT ;  /* 0x0000003805387212 */ /* 0x000fe200078ec0ff */
[----:B------:R-:W-:Y:S01]  /*b390*/  @!P0 IMAD.IADD R10, R55, 0x1, R10 ;  /* 0x00000001370a8824 */ /* 0x000fe200078e020a */
[----:B------:R-:W-:Y:S01]  /*b3a0*/  LOP3.LUT R7, R5, R60, RZ, 0xc0, !PT ;  /* 0x0000003c05077212 */ /* 0x000fe200078ec0ff */
[----:B------:R-:W-:Y:S01]  /*b3b0*/  @!P2 IMAD.IADD R11, R54, 0x1, R11 ;  /* 0x00000001360ba824 */ /* 0x000fe200078e020b */
[----:B------:R-:W-:Y:S01]  /*b3c0*/  @P3 IADD3 R6, PT, PT, R6, 0x1, RZ ;  /* 0x0000000106063810 */ /* 0x000fe20007ffe0ff */
[----:B------:R-:W-:Y:S01]  /*b3d0*/  @P0 IMAD.IADD R56, R55, 0x1, R56 ;  /* 0x0000000137380824 */ /* 0x000fe200078e0238 */
[----:B------:R-:W-:Y:S01]  /*b3e0*/  LOP3.LUT R58, R5, R58, RZ, 0xc0, !PT ;  /* 0x0000003a053a7212 */ /* 0x000fe200078ec0ff */
[----:B------:R-:W-:-:S02]  /*b3f0*/  @P0 IMAD.IADD R7, R59, 0x1, R7 ;  /* 0x000000013b070824 */ /* 0x000fc400078e0207 */
[----:B------:R-:W-:Y:S01]  /*b400*/  @P4 VIADD R6, R6, 0x1 ;  /* 0x0000000106064836 */ /* 0x000fe20000000000 */
[----:B------:R-:W-:Y:S01]  /*b410*/  @P2 IADD3 R56, PT, PT, R52, R56, RZ ;  /* 0x0000003834382210 */ /* 0x000fe20007ffe0ff */
[----:B------:R-:W-:Y:S02]  /*b420*/  @P0 IMAD.IADD R58, R57, 0x1, R58 ;  /* 0x00000001393a0824 */ /* 0x000fe400078e023a */
[----:B------:R-:W-:Y:S02]  /*b430*/  @P5 VIADD R6, R6, 0x1 ;  /* 0x0000000106065836 */ /* 0x000fe40000000000 */
[----:B------:R-:W-:Y:S02]  /*b440*/  @P2 IMAD.IADD R7, R54, 0x1, R7 ;  /* 0x0000000136072824 */ /* 0x000fe400078e0207 */
[----:B------:R-:W-:Y:S02]  /*b450*/  @P6 VIADD R6, R6, 0x1 ;  /* 0x0000000106066836 */ /* 0x000fe40000000000 */
[----:B------:R-:W-:-:S02]  /*b460*/  @!P2 IMAD.IADD R8, R53, 0x1, R8 ;  /* 0x000000013508a824 */ /* 0x000fc400078e0208 */
[----:B------:R-:W-:Y:S02]  /*b470*/  @P2 IMAD.IADD R58, R53, 0x1, R58 ;  /* 0x00000001353a2824 */ /* 0x000fe400078e023a */
[----:B------:R-:W-:Y:S02]  /*b480*/  @!P2 IMAD.IADD R10, R52, 0x1, R10 ;  /* 0x00000001340aa824 */ /* 0x000fe400078e020a */
[----:B------:R-:W-:Y:S02]  /*b490*/  @!P2 VIADD R13, R13, 0x1 ;  /* 0x000000010d0da836 */ /* 0x000fe40000000000 */
[----:B------:R-:W-:Y:S02]  /*b4a0*/  @P1 VIADD R6, R6, 0x1 ;  /* 0x0000000106061836 */ /* 0x000fe40000000000 */
[C---:B------:R-:W-:Y:S02]  /*b4b0*/  @!P3 IMAD.IADD R11, R2.reuse, 0x1, R11 ;  /* 0x00000001020bb824 */ /* 0x040fe400078e020b */
[----:B------:R-:W-:Y:S01]  /*b4c0*/  @P3 IMAD.IADD R7, R2, 0x1, R7 ;  /* 0x0000000102073824 */ /* 0x000fe200078e0207 */
[----:B------:R-:W-:Y:S01]  /*b4d0*/  ISETP.NE.AND P0, PT, R6, RZ, PT ;  /* 0x000000ff0600720c */ /* 0x000fe20003f05270 */
[----:B------:R-:W-:-:S02]  /*b4e0*/  @!P3 IMAD.IADD R8, R0, 0x1, R8 ;  /* 0x000000010008b824 */ /* 0x000fc400078e0208 */
[----:B------:R-:W-:Y:S01]  /*b4f0*/  @P3 IMAD.IADD R58, R0, 0x1, R58 ;  /* 0x00000001003a3824 */ /* 0x000fe200078e023a */
[----:B------:R-:W-:Y:S01]  /*b500*/  PRMT R0, R74, 0x7610, R0 ;  /* 0x000076104a007816 */ /* 0x000fe20000000000 */
[C---:B------:R-:W-:Y:S02]  /*b510*/  @!P3 IMAD.IADD R10, R3.reuse, 0x1, R10 ;  /* 0x00000001030ab824 */ /* 0x040fe400078e020a */
[----:B------:R-:W-:Y:S02]  /*b520*/  @P3 IMAD.IADD R56, R3, 0x1, R56 ;  /* 0x0000000103383824 */ /* 0x000fe400078e0238 */
[----:B------:R-:W-:Y:S02]  /*b530*/  @!P3 VIADD R13, R13, 0x1 ;  /* 0x000000010d0db836 */ /* 0x000fe40000000000 */
[C---:B------:R-:W-:Y:S02]  /*b540*/  @!P4 IMAD.IADD R11, R20.reuse, 0x1, R11 ;  /* 0x00000001140bc824 */ /* 0x040fe400078e020b */
[----:B------:R-:W-:-:S02]  /*b550*/  @P4 IMAD.IADD R7, R20, 0x1, R7 ;  /* 0x0000000114074824 */ /* 0x000fc400078e0207 */
[C---:B------:R-:W-:Y:S02]  /*b560*/  @!P4 IMAD.IADD R8, R21.reuse, 0x1, R8 ;  /* 0x000000011508c824 */ /* 0x040fe400078e0208 */
[----:B------:R-:W-:Y:S02]  /*b570*/  @P4 IMAD.IADD R58, R21, 0x1, R58 ;  /* 0x00000001153a4824 */ /* 0x000fe400078e023a */
[C---:B------:R-:W-:Y:S02]  /*b580*/  @!P4 IMAD.IADD R10, R22.reuse, 0x1, R10 ;  /* 0x00000001160ac824 */ /* 0x040fe400078e020a */
[----:B------:R-:W-:Y:S02]  /*b590*/  @P4 IMAD.IADD R56, R22, 0x1, R56 ;  /* 0x0000000116384824 */ /* 0x000fe400078e0238 */
[----:B------:R-:W-:Y:S02]  /*b5a0*/  @!P4 VIADD R13, R13, 0x1 ;  /* 0x000000010d0dc836 */ /* 0x000fe40000000000 */
[----:B------:R-:W-:-:S02]  /*b5b0*/  @!P5 IMAD.IADD R11, R23, 0x1, R11 ;  /* 0x00000001170bd824 */ /* 0x000fc400078e020b */
[----:B------:R-:W-:Y:S02]  /*b5c0*/  @P5 IMAD.IADD R7, R23, 0x1, R7 ;  /* 0x0000000117075824 */ /* 0x000fe400078e0207 */
[C---:B------:R-:W-:Y:S02]  /*b5d0*/  @!P5 IMAD.IADD R8, R24.reuse, 0x1, R8 ;  /* 0x000000011808d824 */ /* 0x040fe400078e0208 */
[----:B------:R-:W-:Y:S02]  /*b5e0*/  @P5 IMAD.IADD R58, R24, 0x1, R58 ;  /* 0x00000001183a5824 */ /* 0x000fe400078e023a */
[C---:B------:R-:W-:Y:S02]  /*b5f0*/  @!P5 IMAD.IADD R10, R25.reuse, 0x1, R10 ;  /* 0x00000001190ad824 */ /* 0x040fe400078e020a */
[----:B------:R-:W-:Y:S02]  /*b600*/  @P5 IMAD.IADD R56, R25, 0x1, R56 ;  /* 0x0000000119385824 */ /* 0x000fe400078e0238 */
[----:B------:R-:W-:-:S02]  /*b610*/  @!P5 VIADD R13, R13, 0x1 ;  /* 0x000000010d0dd836 */ /* 0x000fc40000000000 */
[C---:B------:R-:W-:Y:S02]  /*b620*/  @!P6 IMAD.IADD R11, R30.reuse, 0x1, R11 ;  /* 0x000000011e0be824 */ /* 0x040fe400078e020b */
[----:B------:R-:W-:Y:S02]  /*b630*/  @P6 IMAD.IADD R7, R30, 0x1, R7 ;  /* 0x000000011e076824 */ /* 0x000fe400078e0207 */
[C---:B------:R-:W-:Y:S01]  /*b640*/  @!P6 IMAD.IADD R8, R31.reuse, 0x1, R8 ;  /* 0x000000011f08e824 */ /* 0x040fe200078e0208 */
[----:B------:R-:W-:Y:S01]  /*b650*/  @!P1 IADD3 R11, PT, PT, R32, R11, RZ ;  /* 0x0000000b200b9210 */ /* 0x000fe20007ffe0ff */
[----:B------:R-:W-:Y:S02]  /*b660*/  @P6 IMAD.IADD R58, R31, 0x1, R58 ;  /* 0x000000011f3a6824 */ /* 0x000fe400078e023a */
[C---:B------:R-:W-:Y:S02]  /*b670*/  @!P6 IMAD.IADD R10, R34.reuse, 0x1, R10 ;  /* 0x00000001220ae824 */ /* 0x040fe400078e020a */
[----:B------:R-:W-:-:S02]  /*b680*/  @P6 IMAD.IADD R56, R34, 0x1, R56 ;  /* 0x0000000122386824 */ /* 0x000fc400078e0238 */
[----:B------:R-:W-:Y:S02]  /*b690*/  @!P6 VIADD R13, R13, 0x1 ;  /* 0x000000010d0de836 */ /* 0x000fe40000000000 */
[----:B------:R-:W-:Y:S02]  /*b6a0*/  @P1 IMAD.IADD R7, R32, 0x1, R7 ;  /* 0x0000000120071824 */ /* 0x000fe400078e0207 */
[C---:B------:R-:W-:Y:S02]  /*b6b0*/  @!P1 IMAD.IADD R8, R33.reuse, 0x1, R8 ;  /* 0x0000000121089824 */ /* 0x040fe400078e0208 */
[----:B------:R-:W-:Y:S02]  /*b6c0*/  @P1 IMAD.IADD R58, R33, 0x1, R58 ;  /* 0x00000001213a1824 */ /* 0x000fe400078e023a */
[C---:B------:R-:W-:Y:S02]  /*b6d0*/  @!P1 IMAD.IADD R10, R35.reuse, 0x1, R10 ;  /* 0x00000001230a9824 */ /* 0x040fe400078e020a */
[----:B------:R-:W-:-:S02]  /*b6e0*/  @P1 IMAD.IADD R56, R35, 0x1, R56 ;  /* 0x0000000123381824 */ /* 0x000fc400078e0238 */
[----:B------:R-:W-:Y:S01]  /*b6f0*/  @!P1 VIADD R13, R13, 0x1 ;  /* 0x000000010d0d9836 */ /* 0x000fe20000000000 */
[----:B------:R-:W-:Y:S06]  /*b700*/  @!P0 BRA `(.L_x_315) ;  /* 0x0000000400608947 */ /* 0x000fec0003800000 */
[----:B------:R-:W-:Y:S02]  /*b710*/  ISETP.NE.AND P0, PT, R13, RZ, PT ;  /* 0x000000ff0d00720c */ /* 0x000fe40003f05270 */
[C---:B------:R-:W-:Y:S02]  /*b720*/  PRMT R74, R68.reuse, 0x7632, R74 ;  /* 0x00007632444a7816 */ /* 0x040fe4000000004a */
[----:B------:R-:W-:Y:S02]  /*b730*/  PRMT R69, R69, 0x7632, R69 ;  /* 0x0000763245457816 */ /* 0x000fe40000000045 */
[----:B------:R-:W-:Y:S02]  /*b740*/  PRMT R0, R68, 0x7632, R0 ;  /* 0x0000763244007816 */ /* 0x000fe40000000000 */
[----:B------:R-:W-:Y:S02]  /*b750*/  PRMT R12, R69, 0x7632, R12 ;  /* 0x00007632450c7816 */ /* 0x000fe4000000000c */
[----:B------:R-:W-:-:S02]  /*b760*/  PRMT R68, R74, 0x7632, R68 ;  /* 0x000076324a447816 */ /* 0x000fc40000000044 */
[----:B------:R-:W-:Y:S01]  /*b770*/  PRMT R14, R74, 0x7632, R14 ;  /* 0x000076324a0e7816 */ /* 0x000fe2000000000e */
[----:B------:R-:W-:Y:S06]  /*b780*/  @!P0 BRA `(.L_x_315) ;  /* 0x0000000400408947 */ /* 0x000fec0003800000 */
[----:B------:R-:W1:Y:S08]  /*b790*/  I2F.U32.RP R0, R6 ;  /* 0x0000000600007306 */ /* 0x000e700000209000 */
[----:B------:R-:W2:Y:S08]  /*b7a0*/  I2F.U32.RP R12, R13 ;  /* 0x0000000d000c7306 */ /* 0x000eb00000209000 */
[----:B-1----:R-:W1:Y:S08]  /*b7b0*/  MUFU.RCP R0, R0 ;  /* 0x0000000000007308 */ /* 0x002e700000001000 */
[----:B--2---:R-:W2:Y:S01]  /*b7c0*/  MUFU.RCP R12, R12 ;  /* 0x0000000c000c7308 */ /* 0x004ea20000001000 */
[----:B-1----:R-:W-:-:S07]  /*b7d0*/  VIADD R2, R0, 0xffffffe ;  /* 0x0ffffffe00027836 */ /* 0x002fce0000000000 */
[----:B------:R1:W3:Y:S01]  /*b7e0*/  F2I.FTZ.U32.TRUNC.NTZ R3, R2 ;  /* 0x0000000200037305 */ /* 0x0002e2000021f000 */
[----:B--2---:R-:W-:-:S07]  /*b7f0*/  VIADD R4, R12, 0xffffffe ;  /* 0x0ffffffe0c047836 */ /* 0x004fce0000000000 */
[----:B------:R2:W4:Y:S01]  /*b800*/  F2I.FTZ.U32.TRUNC.NTZ R5, R4 ;  /* 0x0000000400057305 */ /* 0x000522000021f000 */
[----:B-1----:R-:W-:Y:S02]  /*b810*/  IMAD.MOV.U32 R2, RZ, RZ, RZ ;  /* 0x000000ffff027224 */ /* 0x002fe400078e00ff */
[----:B---3--:R-:W-:Y:S02]  /*b820*/  IMAD.MOV R15, RZ, RZ, -R3 ;  /* 0x000000ffff0f7224 */ /* 0x008fe400078e0a03 */
[----:B--2---:R-:W-:Y:S02]  /*b830*/  IMAD.MOV.U32 R4, RZ, RZ, RZ ;  /* 0x000000ffff047224 */ /* 0x004fe400078e00ff */
[----:B------:R-:W-:-:S04]  /*b840*/  IMAD R15, R15, R6, RZ ;  /* 0x000000060f0f7224 */ /* 0x000fc800078e02ff */
[----:B------:R-:W-:-:S04]  /*b850*/  IMAD.HI.U32 R3, R3, R15, R2 ;  /* 0x0000000f03037227 */ /* 0x000fc800078e0002 */
[----:B----4-:R-:W-:Y:S02]  /*b860*/  IMAD.MOV R12, RZ, RZ, -R5 ;  /* 0x000000ffff0c7224 */ /* 0x010fe400078e0a05 */
[----:B------:R-:W-:-:S04]  /*b870*/  IMAD.HI.U32 R2, R3, R58, RZ ;  /* 0x0000003a03027227 */ /* 0x000fc800078e00ff */
[----:B------:R-:W-:Y:S02]  /*b880*/  IMAD R15, R12, R13, RZ ;  /* 0x0000000d0c0f7224 */ /* 0x000fe400078e02ff */
[----:B------:R-:W-:-:S04]  /*b890*/  IMAD.HI.U32 R0, R3, R7, RZ ;  /* 0x0000000703007227 */ /* 0x000fc800078e00ff */
[----:B------:R-:W-:Y:S01]  /*b8a0*/  IMAD.HI.U32 R5, R5, R15, R4 ;  /* 0x0000000f05057227 */ /* 0x000fe200078e0004 */
[----:B------:R-:W-:-:S03]  /*b8b0*/  IADD3 R15, PT, PT, -R2, RZ, RZ ;  /* 0x000000ff020f7210 */ /* 0x000fc60007ffe1ff */
[----:B------:R-:W-:Y:S02]  /*b8c0*/  IMAD.MOV R12, RZ, RZ, -R0 ;  /* 0x000000ffff0c7224 */ /* 0x000fe400078e0a00 */
[----:B------:R-:W-:-:S04]  /*b8d0*/  IMAD.HI.U32 R4, R3, R56, RZ ;  /* 0x0000003803047227 */ /* 0x000fc800078e00ff */
        /* <DEDUP_REMOVED lines=8> */
[----:B------:R-:W-:Y:S02]  /*b960*/  IMAD.MOV R15, RZ, RZ, -R16 ;  /* 0x000000ffff0f7224 */ /* 0x000fe400078e0a10 */
[----:B------:R-:W-:Y:S02]  /*b970*/  IMAD.MOV R5, RZ, RZ, -R4 ;  /* 0x000000ffff057224 */ /* 0x000fe400078e0a04 */
[----:B------:R-:W-:Y:S02]  /*b980*/  IMAD.MOV R17, RZ, RZ, -R18 ;  /* 0x000000ffff117224 */ /* 0x000fe400078e0a12 */
[C---:B------:R-:W-:Y:S02]  /*b990*/  IMAD R14, R13.reuse, R14, R11 ;  /* 0x0000000e0d0e7224 */ /* 0x040fe400078e020b */
[----:B------:R-:W-:-:S02]  /*b9a0*/  IMAD R8, R13, R15, R8 ;  /* 0x0000000f0d087224 */ /* 0x000fc400078e0208 */
[----:B------:R-:W-:Y:S01]  /*b9b0*/  IMAD R5, R6, R5, R56 ;  /* 0x0000000506057224 */ /* 0x000fe200078e0238 */
[----:B------:R-:W-:Y:S01]  /*b9c0*/  ISETP.GE.U32.AND P2, PT, R14, R13, PT ;  /* 0x0000000d0e00720c */ /* 0x000fe20003f46070 */
        /* <DEDUP_REMOVED lines=9> */
[----:B------:R-:W-:-:S02]  /*ba60*/  ISETP.GE.U32.AND P4, PT, R7, R6, PT ;  /* 0x000000060700720c */ /* 0x000fc40003f86070 */
[-C--:B------:R-:W-:Y:S01]  /*ba70*/  LOP3.LUT R3, RZ, R6.reuse, RZ, 0x33, !PT ;  /* 0x00000006ff037212 */ /* 0x080fe200078e33ff */
[--C-:B------:R-:W-:Y:S02]  /*ba80*/  @P2 IMAD.IADD R14, R14, 0x1, -R13.reuse ;  /* 0x000000010e0e2824 */ /* 0x100fe400078e0a0d */
[--C-:B------:R-:W-:Y:S01]  /*ba90*/  @P1 IMAD.IADD R8, R8, 0x1, -R13.reuse ;  /* 0x0000000108081824 */ /* 0x100fe200078e0a0d */
[----:B------:R-:W-:Y:S01]  /*baa0*/  @P1 IADD3 R16, PT, PT, R16, 0x1, RZ ;  /* 0x0000000110101810 */ /* 0x000fe20007ffe0ff */
[----:B------:R-:W-:Y:S01]  /*bab0*/  @P5 IMAD.IADD R5, R5, 0x1, -R6 ;  /* 0x0000000105055824 */ /* 0x000fe200078e0a06 */
[-C--:B------:R-:W-:Y:S01]  /*bac0*/  ISETP.GE.U32.AND P3, PT, R14, R13.reuse, PT ;  /* 0x0000000d0e00720c */ /* 0x080fe20003f66070 */
[----:B------:R-:W-:Y:S01]  /*bad0*/  @P0 IMAD.IADD R10, R10, 0x1, -R13 ;  /* 0x000000010a0a0824 */ /* 0x000fe200078e0a0d */
[----:B------:R-:W-:Y:S01]  /*bae0*/  ISETP.NE.U32.AND P1, PT, R13, RZ, PT ;  /* 0x000000ff0d00720c */ /* 0x000fe20003f25070 */
[----:B------:R-:W-:Y:S01]  /*baf0*/  @P6 VIADD R2, R2, 0x1 ;  /* 0x0000000102026836 */ /* 0x000fe20000000000 */
[-C--:B------:R-:W-:Y:S01]  /*bb00*/  ISETP.GE.U32.AND P6, PT, R8, R13.reuse, PT ;  /* 0x0000000d0800720c */ /* 0x080fe20003fc6070 */
[----:B------:R-:W-:Y:S01]  /*bb10*/  @P4 VIADD R0, R0, 0x1 ;  /* 0x0000000100004836 */ /* 0x000fe20000000000 */
[----:B------:R-:W-:Y:S01]  /*bb20*/  ISETP.GE.U32.AND P4, PT, R5, R6, PT ;  /* 0x000000060500720c */ /* 0x000fe20003f86070 */
[----:B------:R-:W-:Y:S01]  /*bb30*/  @P5 VIADD R4, R4, 0x1 ;  /* 0x0000000104045836 */ /* 0x000fe20000000000 */
[-C--:B------:R-:W-:Y:S01]  /*bb40*/  ISETP.GE.U32.AND P5, PT, R10, R13.reuse, PT ;  /* 0x0000000d0a00720c */ /* 0x080fe20003fa6070 */
[----:B------:R-:W-:Y:S01]  /*bb50*/  @P2 VIADD R12, R12, 0x1 ;  /* 0x000000010c0c2836 */ /* 0x000fe20000000000 */
[----:B------:R-:W-:Y:S01]  /*bb60*/  ISETP.NE.U32.AND P2, PT, R6, RZ, PT ;  /* 0x000000ff0600720c */ /* 0x000fe20003f45070 */
[----:B------:R-:W-:Y:S01]  /*bb70*/  @P0 VIADD R18, R18, 0x1 ;  /* 0x0000000112120836 */ /* 0x000fe20000000000 */
[----:B------:R-:W-:Y:S01]  /*bb80*/  LOP3.LUT R13, RZ, R13, RZ, 0x33, !PT ;  /* 0x0000000dff0d7212 */ /* 0x000fe200078e33ff */
[----:B------:R-:W-:Y:S01]  /*bb90*/  @P3 VIADD R12, R12, 0x1 ;  /* 0x000000010c0c3836 */ /* 0x000fe20000000000 */
[----:B------:R-:W-:-:S02]  /*bba0*/  SEL R0, R3, R0, !P2 ;  /* 0x0000000003007207 */ /* 0x000fc40005000000 */
[----:B------:R-:W-:Y:S01]  /*bbb0*/  SEL R2, R3, R2, !P2 ;  /* 0x0000000203027207 */ /* 0x000fe20005000000 */
[----:B------:R-:W-:Y:S01]  /*bbc0*/  @P6 VIADD R16, R16, 0x1 ;  /* 0x0000000110106836 */ /* 0x000fe20000000000 */
[C---:B------:R-:W-:Y:S01]  /*bbd0*/  SEL R12, R13.reuse, R12, !P1 ;  /* 0x0000000c0d0c7207 */ /* 0x040fe20004800000 */
[----:B------:R-:W-:Y:S01]  /*bbe0*/  @P4 VIADD R4, R4, 0x1 ;  /* 0x0000000104044836 */ /* 0x000fe20000000000 */
[----:B------:R-:W-:Y:S01]  /*bbf0*/  PRMT R74, R0, 0x7610, R74 ;  /* 0x00007610004a7816 */ /* 0x000fe2000000004a */
[----:B------:R-:W-:Y:S01]  /*bc00*/  @P5 VIADD R18, R18, 0x1 ;  /* 0x0000000112125836 */ /* 0x000fe20000000000 */
[----:B------:R-:W-:Y:S02]  /*bc10*/  SEL R16, R13, R16, !P1 ;  /* 0x000000100d107207 */ /* 0x000fe40004800000 */
[----:B------:R-:W-:Y:S02]  /*bc20*/  SEL R3, R3, R4, !P2 ;  /* 0x0000000403037207 */ /* 0x000fe40005000000 */
[----:B------:R-:W-:-:S02]  /*bc30*/  SEL R13, R13, R18, !P1 ;  /* 0x000000120d0d7207 */ /* 0x000fc40004800000 */
[----:B------:R-:W-:Y:S02]  /*bc40*/  PRMT R0, R12, 0x7610, R0 ;  /* 0x000076100c007816 */ /* 0x000fe40000000000 */
[----:B------:R-:W-:Y:S02]  /*bc50*/  PRMT R69, R2, 0x7610, R69 ;  /* 0x0000761002457816 */ /* 0x000fe40000000045 */
[----:B------:R-:W-:Y:S02]  /*bc60*/  PRMT R68, R3, 0x7610, R68 ;  /* 0x0000761003447816 */ /* 0x000fe40000000044 */
[----:B------:R-:W-:Y:S02]  /*bc70*/  PRMT R12, R16, 0x7610, R12 ;  /* 0x00007610100c7816 */ /* 0x000fe4000000000c */
[----:B------:R-:W-:-:S07]  /*bc80*/  PRMT R14, R13, 0x7610, R14 ;  /* 0x000076100d0e7816 */ /* 0x000fce000000000e */
.L_x_315:
[----:B------:R-:W-:Y:S05]  /*bc90*/  BSYNC.RECONVERGENT B0 ;  /* 0x0000000000007941 */ /* 0x000fea0003800200 */
.L_x_314:
[----:B------:R-:W1:Y:S01]  /*bca0*/  LDCU UR12, c[0x0][0x39c] ;  /* 0x00007380ff0c77ac */ /* 0x000e620008000800 */
[----:B------:R-:W2:Y:S01]  /*bcb0*/  LDCU.128 UR4, c[0x0][0x3c0] ;  /* 0x00007800ff0477ac */ /* 0x000ea20008000c00 */
[----:B------:R-:W3:Y:S01]  /*bcc0*/  LDCU.64 UR8, c[0x0][0x3d0] ;  /* 0x00007a00ff0877ac */ /* 0x000ee20008000a00 */
[----:B-1----:R-:W-:-:S04]  /*bcd0*/  IMAD R61, R62, UR12, R61 ;  /* 0x0000000c3e3d7c24 */ /* 0x002fc8000f8e023d */
[C---:B------:R-:W-:Y:S01]  /*bce0*/  IMAD R4, R61.reuse, 0x3, RZ ;  /* 0x000000033d047824 */ /* 0x040fe200078e02ff */
[----:B--2---:R-:W-:-:S04]  /*bcf0*/  IADD3 R6, P0, PT, R61, UR4, RZ ;  /* 0x000000043d067c10 */ /* 0x004fc8000ff1e0ff */
[C---:B------:R-:W-:Y:S02]  /*bd00*/  IADD3 R2, P1, PT, R4.reuse, UR6, RZ ;  /* 0x0000000604027c10 */ /* 0x040fe4000ff3e0ff */
[----:B------:R-:W-:Y:S02]  /*bd10*/  SHF.R.S32.HI R5, RZ, 0x1f, R4 ;  /* 0x0000001fff057819 */ /* 0x000fe40000011404 */
[----:B------:R-:W-:Y:S02]  /*bd20*/  LEA.HI.X.SX32 R7, R61, UR5, 0x1, P0 ;  /* 0x000000053d077c11 */ /* 0x000fe400080f0eff */
[----:B---3--:R-:W-:Y:S02]  /*bd30*/  IADD3 R4, P0, PT, R4, UR8, RZ ;  /* 0x0000000804047c10 */ /* 0x008fe4000ff1e0ff */
        /* <DEDUP_REMOVED lines=10> */
        .weak           $__internal_5_$__cuda_sm20_div_rn_f64_full
        .type           $__internal_5_$__cuda_sm20_div_rn_f64_full,@function
        .size           $__internal_5_$__cuda_sm20_div_rn_f64_full,($__internal_6_$__cuda_sm20_div_u16 - $__internal_5_$__cuda_sm20_div_rn_f64_full)
$__internal_5_$__cuda_sm20_div_rn_f64_full:
        /* <DEDUP_REMOVED lines=41> */
[----:B------:R-:W-:Y:S01]  /*c070*/  ISETP.GE.U32.AND P0, PT, R49, R36, PT ;  /* 0x000000243100720c */ /* 0x000fe20003f06070 */
[----:B------:R-:W-:Y:S01]  /*c080*/  IMAD.MOV.U32 R36, RZ, RZ, RZ ;  /* 0x000000ffff247224 */ /* 0x000fe200078e00ff */
[----:B------:R-:W-:Y:S02]  /*c090*/  VIMNMX R37, PT, PT, R37, 0x46a00000, PT ;  /* 0x46a0000025257848 */ /* 0x000fe40003fe0100 */
[----:B------:R-:W-:-:S05]  /*c0a0*/  SEL R42, R63, 0x63400000, !P0 ;  /* 0x634000003f2a7807 */ /* 0x000fca0004000000 */
[----:B------:R-:W-:-:S04]  /*c0b0*/  IMAD.IADD R42, R37, 0x1, -R42 ;  /* 0x00000001252a7824 */ /* 0x000fc800078e0a2a */
[----:B------:R-:W-:-:S06]  /*c0c0*/  VIADD R37, R42, 0x7fe00000 ;  /* 0x7fe000002a257836 */ /* 0x000fcc0000000000 */
[----:B------:R-:W-:-:S10]  /*c0d0*/  DMUL R40, R38, R36 ;  /* 0x0000002426287228 */ /* 0x000fd40000000000 */
[----:B------:R-:W-:-:S13]  /*c0e0*/  FSETP.GTU.AND P0, PT, |R41|, 1.469367938527859385e-39, PT ;  /* 0x001000002900780b */ /* 0x000fda0003f0c200 */
[----:B------:R-:W-:Y:S05]  /*c0f0*/  @P0 BRA `(.L_x_318) ;  /* 0x0000000000940947 */ /* 0x000fea0003800000 */
[----:B------:R-:W-:Y:S01]  /*c100*/  DFMA R44, R38, -R46, R44 ;  /* 0x8000002e262c722b */ /* 0x000fe2000000002c */
[----:B------:R-:W-:-:S09]  /*c110*/  MOV R36, RZ ;  /* 0x000000ff00247202 */ /* 0x000fd20000000f00 */
[C---:B------:R-:W-:Y:S02]  /*c120*/  FSETP.NEU.AND P0, PT, R45.reuse, RZ, PT ;  /* 0x000000ff2d00720b */ /* 0x040fe40003f0d000 */
[----:B------:R-:W-:-:S04]  /*c130*/  LOP3.LUT R43, R45, 0x80000000, R27, 0x48, !PT ;  /* 0x800000002d2b7812 */ /* 0x000fc800078e481b */
[----:B------:R-:W-:-:S07]  /*c140*/  LOP3.LUT R37, R43, R37, RZ, 0xfc, !PT ;  /* 0x000000252b257212 */ /* 0x000fce00078efcff */
[----:B------:R-:W-:Y:S05]  /*c150*/  @!P0 BRA `(.L_x_318) ;  /* 0x00000000007c8947 */ /* 0x000fea0003800000 */
[----:B------:R-:W-:Y:S01]  /*c160*/  IMAD.MOV R27, RZ, RZ, -R42 ;  /* 0x000000ffff1b7224 */ /* 0x000fe200078e0a2a */
[----:B------:R-:W-:Y:S01]  /*c170*/  DMUL.RP R36, R38, R36 ;  /* 0x0000002426247228 */ /* 0x000fe20000008000 */
[----:B------:R-:W-:-:S06]  /*c180*/  IMAD.MOV.U32 R26, RZ, RZ, RZ ;  /* 0x000000ffff1a7224 */ /* 0x000fcc00078e00ff */
[----:B------:R-:W-:-:S03]  /*c190*/  DFMA R26, R40, -R26, R38 ;  /* 0x8000001a281a722b */ /* 0x000fc60000000026 */
[----:B------:R-:W-:-:S03]  /*c1a0*/  LOP3.LUT R43, R37, R43, RZ, 0x3c, !PT ;  /* 0x0000002b252b7212 */ /* 0x000fc600078e3cff */
[----:B------:R-:W-:-:S04]  /*c1b0*/  IADD3 R26, PT, PT, -R42, -0x43300000, RZ ;  /* 0xbcd000002a1a7810 */ /* 0x000fc80007ffe1ff */
[----:B------:R-:W-:-:S04]  /*c1c0*/  FSETP.NEU.AND P0, PT, |R27|, R26, PT ;  /* 0x0000001a1b00720b */ /* 0x000fc80003f0d200 */
[----:B------:R-:W-:Y:S02]  /*c1d0*/  FSEL R40, R36, R40, !P0 ;  /* 0x0000002824287208 */ /* 0x000fe40004000000 */
[----:B------:R-:W-:Y:S01]  /*c1e0*/  FSEL R41, R43, R41, !P0 ;  /* 0x000000292b297208 */ /* 0x000fe20004000000 */
[----:B------:R-:W-:Y:S06]  /*c1f0*/  BRA `(.L_x_318) ;  /* 0x0000000000547947 */ /* 0x000fec0003800000 */
.L_x_317:
        /* <DEDUP_REMOVED lines=16> */
.L_x_320:
[----:B------:R-:W-:Y:S01]  /*c300*/  LOP3.LUT R41, R27, 0x80000, RZ, 0xfc, !PT ;  /* 0x000800001b297812 */ /* 0x000fe200078efcff */
[----:B------:R-:W-:Y:S01]  /*c310*/  IMAD.MOV.U32 R40, RZ, RZ, R26 ;  /* 0x000000ffff287224 */ /* 0x000fe200078e001a */
[----:B------:R-:W-:Y:S06]  /*c320*/  BRA `(.L_x_318) ;  /* 0x0000000000087947 */ /* 0x000fec0003800000 */
.L_x_319:
[----:B------:R-:W-:Y:S01]  /*c330*/  LOP3.LUT R41, R37, 0x80000, RZ, 0xfc, !PT ;  /* 0x0008000025297812 */ /* 0x000fe200078efcff */
[----:B------:R-:W-:-:S07]  /*c340*/  IMAD.MOV.U32 R40, RZ, RZ, R36 ;  /* 0x000000ffff287224 */ /* 0x000fce00078e0024 */
.L_x_318:
[----:B------:R-:W-:Y:S05]  /*c350*/  BSYNC.RECONVERGENT B0 ;  /* 0x0000000000007941 */ /* 0x000fea0003800200 */
.L_x_316:
[----:B------:R-:W-:-:S04]  /*c360*/  IMAD.MOV.U32 R49, RZ, RZ, 0x0 ;  /* 0x00000000ff317424 */ /* 0x000fc800078e00ff */
[----:B------:R-:W-:Y:S05]  /*c370*/  RET.REL.NODEC R48 `(_Z21render_braille_kernelPKhjjjiiiiiidhhPhS1_S1_) ;  /* 0xffffff3c30207950 */ /* 0x000fea0003c3ffff */
        .weak           $__internal_6_$__cuda_sm20_div_u16
        .type           $__internal_6_$__cuda_sm20_div_u16,@function
        .size           $__internal_6_$__cuda_sm20_div_u16,($__internal_7_$__cuda_sm20_dsqrt_rn_f64_mediumpath_v1 - $__internal_6_$__cuda_sm20_div_u16)
$__internal_6_$__cuda_sm20_div_u16:
[----:B------:R-:W0:Y:S01]  /*c380*/  I2F.U16 R27, R26 ;  /* 0x0000001a001b7306 */ /* 0x000e220000101000 */
[----:B------:R-:W-:Y:S01]  /*c390*/  IMAD.MOV.U32 R28, RZ, RZ, 0x4b800000 ;  /* 0x4b800000ff1c7424 */ /* 0x000fe200078e00ff */
[C---:B0-----:R-:W-:Y:S02]  /*c3a0*/  FSETP.GEU.AND P1, PT, |R27|.reuse, 1.175494350822287508e-38, PT ;  /* 0x008000001b00780b */ /* 0x041fe40003f2e200 */
[----:B------:R-:W-:Y:S02]  /*c3b0*/  FSETP.GT.AND P0, PT, |R27|, 8.50705917302346158658e+37, PT ;  /* 0x7e8000001b00780b */ /* 0x000fe40003f04200 */
[----:B------:R-:W-:-:S04]  /*c3c0*/  FSEL R28, R28, 1, !P1 ;  /* 0x3f8000001c1c7808 */ /* 0x000fc80004800000 */
[----:B------:R-:W-:Y:S02]  /*c3d0*/  FSEL R28, R28, 0.25, !P0 ;  /* 0x3e8000001c1c7808 */ /* 0x000fe40004000000 */
[----:B------:R-:W-:Y:S01]  /*c3e0*/  ISETP.NE.U32.AND P0, PT, R26, RZ, PT ;  /* 0x000000ff1a00720c */ /* 0x000fe20003f05070 */
[----:B------:R-:W-:Y:S02]  /*c3f0*/  IMAD.MOV.U32 R26, RZ, RZ, R36 ;  /* 0x000000ffff1a7224 */ /* 0x000fe400078e0024 */
[----:B------:R-:W-:Y:S01]  /*c400*/  FMUL R29, R27, R28 ;  /* 0x0000001c1b1d7220 */ /* 0x000fe20000400000 */
[----:B------:R-:W-:-:S05]  /*c410*/  I2FP.F32.U32.RZ R27, 0xff ;  /* 0x000000ff001b7845 */ /* 0x000fca000020d000 */
[----:B------:R-:W0:Y:S02]  /*c420*/  MUFU.RCP R29, R29 ;  /* 0x0000001d001d7308 */ /* 0x000e240000001000 */
[----:B0-----:R-:W-:-:S04]  /*c430*/  FMUL R28, R28, R29 ;  /* 0x0000001d1c1c7220 */ /* 0x001fc80000400000 */
[----:B------:R-:W-:-:S04]  /*c440*/  VIADD R28, R28, 0x2 ;  /* 0x000000021c1c7836 */ /* 0x000fc80000000000 */
[----:B------:R-:W-:Y:S01]  /*c450*/  FMUL.RZ R28, R27, R28 ;  /* 0x0000001c1b1c7220 */ /* 0x000fe2000040c000 */
[----:B------:R-:W-:-:S05]  /*c460*/  IMAD.MOV.U32 R27, RZ, RZ, 0x0 ;  /* 0x00000000ff1b7424 */ /* 0x000fca00078e00ff */
[----:B------:R-:W0:Y:S02]  /*c470*/  F2I.U32.TRUNC.NTZ R28, R28 ;  /* 0x0000001c001c7305 */ /* 0x000e24000020f000 */
[----:B0-----:R-:W-:Y:S01]  /*c480*/  LOP3.LUT R76, R28, 0xffff, RZ, 0xc0, !PT ;  /* 0x0000ffff1c4c7812 */ /* 0x001fe200078ec0ff */
[----:B------:R-:W-:Y:S01]  /*c490*/  @!P0 IMAD.MOV.U32 R76, RZ, RZ, -0x1 ;  /* 0xffffffffff4c8424 */ /* 0x000fe200078e00ff */
[----:B------:R-:W-:Y:S06]  /*c4a0*/  RET.REL.NODEC R26 `(_Z21render_braille_kernelPKhjjjiiiiiidhhPhS1_S1_) ;  /* 0xffffff381ad47950 */ /* 0x000fec0003c3ffff */
        .weak           $__internal_7_$__cuda_sm20_dsqrt_rn_f64_mediumpath_v1
        .type           $__internal_7_$__cuda_sm20_dsqrt_rn_f64_mediumpath_v1,@function
        .size           $__internal_7_$__cuda_sm20_dsqrt_rn_f64_mediumpath_v1,($_Z21render_braille_kernelPKhjjjiiiiiidhhPhS1_S1_$__internal_trig_reduction_slowpathd - $__internal_7_$__cuda_sm20_dsqrt_rn_f64_mediumpath_v1)
$__internal_7_$__cuda_sm20_dsqrt_rn_f64_mediumpath_v1:
[----:B------:R-:W-:Y:S01]  /*c4b0*/  ISETP.GE.U32.AND P0, PT, R40, -0x3400000, PT ;  /* 0xfcc000002800780c */ /* 0x000fe20003f06070 */
[----:B------:R-:W-:Y:S01]  /*c4c0*/  BSSY.RECONVERGENT B1, `(.L_x_321) ;  /* 0x0000027000017945 */ /* 0x000fe20003800200 */
[----:B------:R-:W-:Y:S01]  /*c4d0*/  IMAD.MOV.U32 R26, RZ, RZ, R48 ;  /* 0x000000ffff1a7224 */ /* 0x000fe200078e0030 */
[----:B------:R-:W-:Y:S01]  /*c4e0*/  MOV R27, R49 ;  /* 0x00000031001b7202 */ /* 0x000fe20000000f00 */
[----:B------:R-:W-:Y:S02]  /*c4f0*/  IMAD.MOV.U32 R40, RZ, RZ, R46 ;  /* 0x000000ffff287224 */ /* 0x000fe400078e002e */
[----:B------:R-:W-:-:S07]  /*c500*/  IMAD.MOV.U32 R43, RZ, RZ, R45 ;  /* 0x000000ffff2b7224 */ /* 0x000fce00078e002d */
        /* <DEDUP_REMOVED lines=9> */
.L_x_322:
        /* <DEDUP_REMOVED lines=9> */
[----:B------:R-:W-:Y:S02]  /*c630*/  IMAD.MOV.U32 R42, RZ, RZ, 0x0 ;  /* 0x00000000ff2a7424 */ /* 0x000fe400078e00ff */
[----:B------:R-:W-:Y:S02]  /*c640*/  IMAD.MOV.U32 R38, RZ, RZ, RZ ;  /* 0x000000ffff267224 */ /* 0x000fe400078e00ff */
[----:B------:R-:W-:Y:S01]  /*c650*/  IMAD.MOV.U32 R43, RZ, RZ, 0x3fd80000 ;  /* 0x3fd80000ff2b7424 */ /* 0x000fe200078e00ff */
[----:B------:R-:W0:Y:S03]  /*c660*/  MUFU.RSQ64H R39, R27 ;  /* 0x0000001b00277308 */ /* 0x000e260000001c00 */
        /* <DEDUP_REMOVED lines=9> */
[----:B------:R-:W-:Y:S01]  /*c700*/  VIADD R27, R27, 0xfcb00000 ;  /* 0xfcb000001b1b7836 */ /* 0x000fe20000000000 */
[----:B------:R-:W-:Y:S06]  /*c710*/  BRA `(.L_x_323) ;  /* 0x0000000000047947 */ /* 0x000fec0003800000 */
.L_x_324:
[----:B------:R-:W-:-:S11]  /*c720*/  DADD R26, R38, R38 ;  /* 0x00000000261a7229 */ /* 0x000fd60000000026 */
.L_x_323:
[----:B------:R-:W-:Y:S05]  /*c730*/  BSYNC.RECONVERGENT B1 ;  /* 0x0000000000017941 */ /* 0x000fea0003800200 */
.L_x_321:
[----:B------:R-:W-:Y:S02]  /*c740*/  IMAD.MOV.U32 R44, RZ, RZ, R26 ;  /* 0x000000ffff2c7224 */ /* 0x000fe400078e001a */
[----:B------:R-:W-:Y:S02]  /*c750*/  IMAD.MOV.U32 R45, RZ, RZ, R27 ;  /* 0x000000ffff2d7224 */ /* 0x000fe400078e001b */
[----:B------:R-:W-:Y:S02]  /*c760*/  IMAD.MOV.U32 R26, RZ, RZ, R47 ;  /* 0x000000ffff1a7224 */ /* 0x000fe400078e002f */
[----:B------:R-:W-:-:S04]  /*c770*/  IMAD.MOV.U32 R27, RZ, RZ, 0x0 ;  /* 0x00000000ff1b7424 */ /* 0x000fc800078e00ff */
[----:B------:R-:W-:Y:S05]  /*c780*/  RET.REL.NODEC R26 `(_Z21render_braille_kernelPKhjjjiiiiiidhhPhS1_S1_) ;  /* 0xffffff381a1c7950 */ /* 0x000fea0003c3ffff */
        .type           $_Z21render_braille_kernelPKhjjjiiiiiidhhPhS1_S1_$__internal_trig_reduction_slowpathd,@function
        .size           $_Z21render_braille_kernelPKhjjjiiiiiidhhPhS1_S1_$__internal_trig_reduction_slowpathd,(.L_x_344 - $_Z21render_braille_kernelPKhjjjiiiiiidhhPhS1_S1_$__internal_trig_reduction_slowpathd)
$_Z21render_braille_kernelPKhjjjiiiiiidhhPhS1_S1_$__internal_trig_reduction_slowpathd:
        /* <DEDUP_REMOVED lines=9> */
[----:B------:R-:W-:Y:S02]  /*c820*/  ISETP.GE.U32.AND P0, PT, R41, 0x80, PT ;  /* 0x000000802900780c */ /* 0x000fe40003f06070 */
[C---:B------:R-:W-:Y:S02]  /*c830*/  IADD3 R43, PT, PT, -R40.reuse, 0x13, RZ ;  /* 0x00000013282b7810 */ /* 0x040fe40007ffe1ff */
[----:B------:R-:W-:Y:S02]  /*c840*/  IADD3 R47, PT, PT, -R40, 0xf, RZ ;  /* 0x0000000f282f7810 */ /* 0x000fe40007ffe1ff */
[----:B------:R-:W-:Y:S02]  /*c850*/  SEL R43, R43, 0x12, P0 ;  /* 0x000000122b2b7807 */ /* 0x000fe40000000000 */
[----:B------:R-:W-:-:S02]  /*c860*/  IADD3 R41, PT, PT, R1, 0x1390, RZ ;  /* 0x0000139001297810 */ /* 0x000fc40007ffe0ff */
        /* <DEDUP_REMOVED lines=10> */
.L_x_329:
[----:B------:R-:W1:Y:S01]  /*c910*/  LDC.64 R48, c[0x4][RZ] ;  /* 0x01000000ff307b82 */ /* 0x000e620000000a00 */
[----:B0-----:R-:W-:Y:S02]  /*c920*/  R2UR UR14, R100 ;  /* 0x00000000640e72ca */ /* 0x001fe400000e0000 */
[----:B------:R-:W-:Y:S01]  /*c930*/  R2UR UR15, R101 ;  /* 0x00000000650f72ca */ /* 0x000fe200000e0000 */
[----:B-1----:R-:W-:-:S12]  /*c940*/  IMAD.WIDE R102, R47, 0x8, R48 ;  /* 0x000000082f667825 */ /* 0x002fd800078e0230 */
[----:B------:R-:W2:Y:S01]  /*c950*/  LDG.E.64.CONSTANT R102, desc[UR14][R102.64] ;  /* 0x0000000e66667981 */ /* 0x000ea2000c1e9b00 */
[----:B------:R-:W-:Y:S02]  /*c960*/  IMAD.MOV.U32 R50, RZ, RZ, R104 ;  /* 0x000000ffff327224 */ /* 0x000fe400078e0068 */
        /* <DEDUP_REMOVED lines=22> */
[----:B0-----:R-:W-:Y:S02]  /*cad0*/  IMAD.MOV.U32 R104, RZ, RZ, R50 ;  /* 0x000000ffff687224 */ /* 0x001fe400078e0032 */
[----:B------:R-:W-:Y:S02]  /*cae0*/  IMAD.MOV.U32 R105, RZ, RZ, R51 ;  /* 0x000000ffff697224 */ /* 0x000fe400078e0033 */
[----:B------:R-:W-:Y:S05]  /*caf0*/  @P0 BRA `(.L_x_329) ;  /* 0xfffffffc00840947 */ /* 0x000fea000383ffff */
[----:B------:R-:W-:Y:S05]  /*cb00*/  BSYNC.RECONVERGENT B1 ;  /* 0x0000000000017941 */ /* 0x000fea0003800200 */
.L_x_328:
[----:B------:R-:W-:-:S07]  /*cb10*/  IMAD.MOV.U32 R47, RZ, RZ, R43 ;  /* 0x000000ffff2f7224 */ /* 0x000fce00078e002b */
.L_x_327:
[----:B------:R-:W-:Y:S05]  /*cb20*/  BSYNC.RECONVERGENT B0 ;  /* 0x0000000000007941 */ /* 0x000fea0003800200 */
.L_x_326:
[----:B------:R-:W-:Y:S01]  /*cb30*/  LOP3.LUT P0, R99, R99, 0x3f, RZ, 0xc0, !PT ;  /* 0x0000003f63637812 */ /* 0x000fe2000780c0ff */
[----:B------:R-:W-:-:S05]  /*cb40*/  IMAD.IADD R40, R40, 0x1, R47 ;  /* 0x0000000128287824 */ /* 0x000fca00078e022f */
[----:B------:R-:W-:-:S05]  /*cb50*/  LEA R50, R40, R41, 0x3 ;  /* 0x0000002928327211 */ /* 0x000fca00078e18ff */
        /* <DEDUP_REMOVED lines=8> */
[C---:B---3--:R-:W-:Y:S02]  /*cbe0*/  @P0 SHF.L.U32 R48, R40.reuse, R99, RZ ;  /* 0x0000006328300219 */ /* 0x048fe400000006ff */
[----:B------:R-:W-:Y:S02]  /*cbf0*/  @P0 SHF.R.U64 R49, R49, R44, R51 ;  /* 0x0000002c31310219 */ /* 0x000fe40000001233 */
[--C-:B------:R-:W-:Y:S02]  /*cc00*/  @P0 SHF.R.U32.HI R45, RZ, 0x1, R41.reuse ;  /* 0x00000001ff2d0819 */ /* 0x100fe40000011629 */
[----:B------:R-:W-:-:S02]  /*cc10*/  @P0 SHF.R.U64 R46, R40, 0x1, R41 ;  /* 0x00000001282e0819 */ /* 0x000fc40000001229 */
[----:B------:R-:W-:Y:S02]  /*cc20*/  @P0 SHF.L.U64.HI R47, R40, R99, R41 ;  /* 0x00000063282f0219 */ /* 0x000fe40000010229 */
[-C--:B------:R-:W-:Y:S02]  /*cc30*/  @P0 SHF.R.U32.HI R96, RZ, R44.reuse, R51 ;  /* 0x0000002cff600219 */ /* 0x080fe40000011633 */
        /* <DEDUP_REMOVED lines=43> */
.L_x_331:
[----:B------:R-:W-:Y:S05]  /*cef0*/  BSYNC.RECONVERGENT B0 ;  /* 0x0000000000007941 */ /* 0x000fea0003800200 */
.L_x_330:
        /* <DEDUP_REMOVED lines=8> */
[C---:B------:R-:W-:Y:S02]  /*cf80*/  IMAD R44, R45.reuse, -0x36f0255e, RZ ;  /* 0xc90fdaa22d2c7824 */ /* 0x040fe400078e02ff */
[----:B------:R-:W-:-:S04]  /*cf90*/  IMAD.WIDE.U32 R46, P3, R45, 0x2168c235, R46 ;  /* 0x2168c2352d2e7825 */ /* 0x000fc8000786002e */
[----:B------:R-:W-:Y:S01]  /*cfa0*/  IMAD.X R40, RZ, RZ, R40, P3 ;  /* 0x000000ffff287224 */ /* 0x000fe200018e0628 */
[----:B------:R-:W-:Y:S02]  /*cfb0*/  IADD3 R44, P3, PT, R44, R47, RZ ;  /* 0x0000002f2c2c7210 */ /* 0x000fe40007f7e0ff */
[----:B------:R-:W-:-:S03]  /*cfc0*/  IADD3.X RZ, P2, PT, R46, R46, RZ, P2, !PT ;  /* 0x0000002e2eff7210 */ /* 0x000fc6000175e4ff */
[----:B------:R-:W-:Y:S01]  /*cfd0*/  IMAD.X R40, RZ, RZ, R40, P3 ;  /* 0x000000ffff287224 */ /* 0x000fe200018e0628 */
[C---:B------:R-:W-:Y:S02]  /*cfe0*/  ISETP.GT.U32.AND P3, PT, R44.reuse, RZ, PT ;  /* 0x000000ff2c00720c */ /* 0x040fe40003f64070 */
[----:B------:R-:W-:Y:S02]  /*cff0*/  IADD3.X R47, P2, PT, R44, R44, RZ, P2, !PT ;  /* 0x0000002c2c2f7210 */ /* 0x000fe4000175e4ff */
[----:B------:R-:W-:-:S03]  /*d000*/  ISETP.GT.AND.EX P3, PT, R40, RZ, PT, P3 ;  /* 0x000000ff2800720c */ /* 0x000fc60003f64330 */
[----:B------:R-:W-:Y:S01]  /*d010*/  IMAD.X R45, R40, 0x1, R40, P2 ;  /* 0x00000001282d7824 */ /* 0x000fe200010e0628 */
[----:B------:R-:W-:Y:S02]  /*d020*/  SEL R47, R47, R44, P3 ;  /* 0x0000002c2f2f7207 */ /* 0x000fe40001800000 */
[----:B------:R-:W-:Y:S02]  /*d030*/  SEL R46, RZ, 0xffffffff, !P3 ;  /* 0xffffffffff2e7807 */ /* 0x000fe40005800000 */
[----:B------:R-:W-:Y:S02]  /*d040*/  SEL R44, R45, R40, P3 ;  /* 0x000000282d2c7207 */ /* 0x000fe40001800000 */
[----:B------:R-:W-:Y:S01]  /*d050*/  IADD3 R47, P2, PT, R47, 0x1, RZ ;  /* 0x000000012f2f7810 */ /* 0x000fe20007f5e0ff */
[----:B------:R-:W-:-:S04]  /*d060*/  IMAD.IADD R46, R46, 0x1, -R41 ;  /* 0x000000012e2e7824 */ /* 0x000fc800078e0a29 */
[----:B------:R-:W-:Y:S02]  /*d070*/  IMAD.X R44, RZ, RZ, R44, P2 ;  /* 0x000000ffff2c7224 */ /* 0x000fe400010e062c */
[----:B------:R-:W-:-:S03]  /*d080*/  IMAD.SHL.U32 R46, R46, 0x100000, RZ ;  /* 0x001000002e2e7824 */ /* 0x000fc600078e00ff */
[----:B------:R-:W-:-:S04]  /*d090*/  SHF.R.U64 R45, R47, 0xa, R44 ;  /* 0x0000000a2f2d7819 */ /* 0x000fc8000000122c */
[----:B------:R-:W-:-:S04]  /*d0a0*/  IADD3 R45, P2, PT, R45, 0x1, RZ ;  /* 0x000000012d2d7810 */ /* 0x000fc80007f5e0ff */
[----:B------:R-:W-:Y:S02]  /*d0b0*/  LEA.HI.X R44, R44, RZ, RZ, 0x16, P2 ;  /* 0x000000ff2c2c7211 */ /* 0x000fe400010fb4ff */
[----:B------:R-:W-:Y:S02]  /*d0c0*/  LOP3.LUT P2, R40, R97, 0x80000000, RZ, 0xc0, !PT ;  /* 0x8000000061287812 */ /* 0x000fe4000784c0ff */
[--C-:B------:R-:W-:Y:S02]  /*d0d0*/  SHF.R.U64 R45, R45, 0x1, R44.reuse ;  /* 0x000000012d2d7819 */ /* 0x100fe4000000122c */
[----:B------:R-:W-:Y:S02]  /*d0e0*/  SHF.R.U32.HI R41, RZ, 0x1, R44 ;  /* 0x00000001ff297819 */ /* 0x000fe4000001162c */
[----:B------:R-:W-:Y:S02]  /*d0f0*/  IADD3 R44, P3, P4, RZ, RZ, R45 ;  /* 0x000000ffff2c7210 */ /* 0x000fe40007c7e02d */
[----:B------:R-:W-:-:S02]  /*d100*/  @!P0 LOP3.LUT R40, R40, 0x80000000, RZ, 0x3c, !PT ;  /* 0x8000000028288812 */ /* 0x000fc400078e3cff */
[----:B------:R-:W-:-:S03]  /*d110*/  IADD3.X R41, PT, PT, R46, 0x3fe00000, R41, P3, P4 ;  /* 0x3fe000002e297810 */ /* 0x000fc60001fe8429 */
[----:B------:R-:W-:Y:S01]  /*d120*/  @P2 IMAD.MOV R42, RZ, RZ, -R42 ;  /* 0x000000ffff2a2224 */ /* 0x000fe200078e0a2a */
[----:B------:R-:W-:-:S07]  /*d130*/  LOP3.LUT R97, R41, R40, RZ, 0xfc, !PT ;  /* 0x0000002829617212 */ /* 0x000fce00078efcff */
.L_x_325:
[----:B------:R-:W-:Y:S02]  /*d140*/  IMAD.MOV.U32 R99, RZ, RZ, 0x0 ;  /* 0x00000000ff637424 */ /* 0x000fe400078e00ff */
[----:B------:R-:W-:Y:S02]  /*d150*/  IMAD.MOV.U32 R45, RZ, RZ, R97 ;  /* 0x000000ffff2d7224 */ /* 0x000fe400078e0061 */
[----:B------:R-:W-:Y:S05]  /*d160*/  RET.REL.NODEC R98 `(_Z21render_braille_kernelPKhjjjiiiiiidhhPhS1_S1_) ;  /* 0xffffff2c62a47950 */ /* 0x000fea0003c3ffff */
.L_x_332:
        /* <DEDUP_REMOVED lines=9> */
.L_x_344:


//--------------------- .nv.global.init           --------------------------
	.section	.nv.global.init,"aw",@progbits
	.align	16
.nv.global.init:
	.type		__cudart_sin_cos_coeffs,@object
	.size		__cudart_sin_cos_coeffs,(__cudart_i2opi_d - __cudart_sin_cos_coeffs)
__cudart_sin_cos_coeffs:
        /*0000*/ 	.byte	0x46, 0xd2, 0xb0, 0x2c, 0xf1, 0xe5, 0x5a, 0xbe, 0x92, 0xe3, 0xac, 0x69, 0xe3, 0x1d, 0xc7, 0x3e
        /*0010*/ 	.byte	0xa1, 0x62, 0xdb, 0x19, 0xa0, 0x01, 0x2a, 0xbf, 0x18, 0x08, 0x11, 0x11, 0x11, 0x11, 0x81, 0x3f
        /*0020*/ 	.byte	0x54, 0x55, 0x55, 0x55, 0x55, 0x55, 0xc5, 0xbf, 0x00, 0x00, 0x00, 0x00, 0x00, 0x00, 0x00, 0x00
        /*0030*/ 	.byte	0x00, 0x00, 0x00, 0x00, 0x00, 0x00, 0x00, 0x00, 0x64, 0x81, 0xfd, 0x20, 0x83, 0xff, 0xa8, 0xbd
        /*0040*/ 	.byte	0x28, 0x85, 0xef, 0xc1, 0xa7, 0xee, 0x21, 0x3e, 0xd9, 0xe6, 0x06, 0x8e, 0x4f, 0x7e, 0x92, 0xbe
        /*0050*/ 	.byte	0xe9, 0xbc, 0xdd, 0x19, 0xa0, 0x01, 0xfa, 0x3e, 0x47, 0x5d, 0xc1, 0x16, 0x6c, 0xc1, 0x56, 0xbf
        /*0060*/ 	.byte	0x51, 0x55, 0x55, 0x55, 0x55, 0x55, 0xa5, 0x3f, 0x00, 0x00, 0x00, 0x00, 0x00, 0x00, 0xe0, 0xbf
        /*0070*/ 	.byte	0x00, 0x00, 0x00, 0x00, 0x00, 0x00, 0xf0, 0x3f, 0x00, 0x00, 0x00, 0x00, 0x00, 0x00, 0x00, 0x00
	.type		__cudart_i2opi_d,@object
	.size		__cudart_i2opi_d,(.L_0 - __cudart_i2opi_d)
__cudart_i2opi_d:
        /* <DEDUP_REMOVED lines=9> */
.L_0:


//--------------------- .nv.shared.reserved.0     --------------------------
	.section	.nv.shared.reserved.0,"aw",@nobits
	.weak		__nv_reservedSMEM_offset_0_alias
	.size		__nv_reservedSMEM_offset_0_alias, 0, 64
	.other		__nv_reservedSMEM_offset_0_alias,@"STO_CUDA_RESERVED_SHARED STV_DEFAULT"
__nv_reservedSMEM_offset_0_alias:
	.zero		0
	.zero		64


//--------------------- .nv.constant0._Z19render_ascii_kernelPKhjjjiiiiiidPhS1_S1_ --------------------------
	.section	.nv.constant0._Z19render_ascii_kernelPKhjjjiiiiiidPhS1_S1_,"a",@progbits
	.sectionflags	@""
	.align	4
.nv.constant0._Z19render_ascii_kernelPKhjjjiiiiiidPhS1_S1_:
	.zero		976


//--------------------- .nv.constant0._Z20render_blocks_kernelPKhjjjiiiiiidPhS1_ --------------------------
	.section	.nv.constant0._Z20render_blocks_kernelPKhjjjiiiiiidPhS1_,"a",@progbits
	.sectionflags	@""
	.align	4
.nv.constant0._Z20render_blocks_kernelPKhjjjiiiiiidPhS1_:
	.zero		968


//--------------------- .nv.constant0._Z20render_hybrid_kernelPKhjjjiiiiiidhhPhS1_S1_S1_ --------------------------
	.section	.nv.constant0._Z20render_hybrid_kernelPKhjjjiiiiiidhhPhS1_S1_S1_,"a",@progbits
	.sectionflags	@""
	.align	4
.nv.constant0._Z20render_hybrid_kernelPKhjjjiiiiiidhhPhS1_S1_S1_:
	.zero		992


//--------------------- .nv.constant0._Z21render_braille_kernelPKhjjjiiiiiidhhPhS1_S1_ --------------------------
	.section	.nv.constant0._Z21render_braille_kernelPKhjjjiiiiiidhhPhS1_S1_,"a",@progbits
	.sectionflags	@""
	.align	4
.nv.constant0._Z21render_braille_kernelPKhjjjiiiiiidhhPhS1_S1_:
	.zero		984


//--------------------- SYMBOLS --------------------------

	.type		.nv.reservedSmem.offset0,@object
	.size		.nv.reservedSmem.offset0,0x4
